//
// Generated by NVIDIA NVVM Compiler
//
// Compiler Build ID: CL-36424714
// Cuda compilation tools, release 13.0, V13.0.88
// Based on NVVM 20.0.0
//

.version 9.0
.target sm_100
.address_size 64

	// .globl	_Z50hgemm_tensorcore_128_doublebuffer_ldgsts_v3_kernelILi1024ELi1024ELi1024ELi128ELi128ELi32EEvP6__halfS1_S1_
.extern .shared .align 16 .b8 s_buf[];

.visible .entry _Z50hgemm_tensorcore_128_doublebuffer_ldgsts_v3_kernelILi1024ELi1024ELi1024ELi128ELi128ELi32EEvP6__halfS1_S1_(
	.param .u64 .ptr .align 1 _Z50hgemm_tensorcore_128_doublebuffer_ldgsts_v3_kernelILi1024ELi1024ELi1024ELi128ELi128ELi32EEvP6__halfS1_S1__param_0,
	.param .u64 .ptr .align 1 _Z50hgemm_tensorcore_128_doublebuffer_ldgsts_v3_kernelILi1024ELi1024ELi1024ELi128ELi128ELi32EEvP6__halfS1_S1__param_1,
	.param .u64 .ptr .align 1 _Z50hgemm_tensorcore_128_doublebuffer_ldgsts_v3_kernelILi1024ELi1024ELi1024ELi128ELi128ELi32EEvP6__halfS1_S1__param_2
)
{
	.reg .b16 	%rs<2>;
	.reg .b32 	%r<10572>;
	.reg .b64 	%rd<295>;
	.reg .b64 	%fd<2>;

	ld.param.u64 	%rd257, [_Z50hgemm_tensorcore_128_doublebuffer_ldgsts_v3_kernelILi1024ELi1024ELi1024ELi128ELi128ELi32EEvP6__halfS1_S1__param_0];
	ld.param.u64 	%rd258, [_Z50hgemm_tensorcore_128_doublebuffer_ldgsts_v3_kernelILi1024ELi1024ELi1024ELi128ELi128ELi32EEvP6__halfS1_S1__param_1];
	ld.param.u64 	%rd259, [_Z50hgemm_tensorcore_128_doublebuffer_ldgsts_v3_kernelILi1024ELi1024ELi1024ELi128ELi128ELi32EEvP6__halfS1_S1__param_2];
	cvta.to.global.u64 	%rd260, %rd259;
	mov.u32 	%r257, %tid.x;
	mov.f64 	%fd1, 0d0000000000000000;
	// begin inline asm
	{  cvt.rn.f16.f64 %rs1, %fd1;}

	// end inline asm
	mov.b32 	%r258, {%rs1, %rs1};
	shl.b32 	%r259, %r257, 2;
	and.b32  	%r260, %r259, 4080;
	shl.b32 	%r261, %r257, 4;
	mov.u32 	%r262, s_buf;
	add.s32 	%r263, %r261, %r262;
	add.s32 	%r1, %r263, %r260;
	mov.u32 	%r264, %ctaid.y;
	shl.b32 	%r265, %r264, 17;
	cvt.u64.u32 	%rd261, %r265;
	shl.b32 	%r266, %r257, 8;
	and.b32  	%r267, %r266, 261120;
	cvt.u64.u32 	%rd262, %r267;
	add.s64 	%rd263, %rd262, %rd261;
	shl.b32 	%r268, %r257, 3;
	and.b32  	%r269, %r268, 24;
	cvt.u64.u32 	%rd264, %r269;
	or.b64  	%rd265, %rd263, %rd264;
	shl.b64 	%rd266, %rd265, 1;
	add.s64 	%rd1, %rd257, %rd266;
	// begin inline asm
	cp.async.ca.shared.global [%r1], [%rd1], 16;

	// end inline asm
	shr.u32 	%r270, %r257, 2;
	and.b32  	%r271, %r261, 48;
	add.s32 	%r272, %r271, %r262;
	mad.lo.s32 	%r17, %r270, 80, %r272;
	add.s32 	%r2, %r17, 2560;
	add.s64 	%rd2, %rd1, 65536;
	// begin inline asm
	cp.async.ca.shared.global [%r2], [%rd2], 16;

	// end inline asm
	add.s32 	%r3, %r17, 5120;
	add.s64 	%rd3, %rd1, 131072;
	// begin inline asm
	cp.async.ca.shared.global [%r3], [%rd3], 16;

	// end inline asm
	add.s32 	%r4, %r17, 7680;
	add.s64 	%rd4, %rd1, 196608;
	// begin inline asm
	cp.async.ca.shared.global [%r4], [%rd4], 16;

	// end inline asm
	shr.u32 	%r273, %r257, 3;
	add.s32 	%r274, %r262, 20480;
	add.s32 	%r275, %r261, %r274;
	mad.lo.s32 	%r5, %r273, 144, %r275;
	shl.b32 	%r276, %r257, 7;
	and.b32  	%r277, %r276, 130048;
	cvt.u64.u32 	%rd267, %r277;
	mov.u32 	%r278, %ctaid.x;
	shl.b32 	%r279, %r278, 7;
	cvt.u64.u32 	%rd268, %r279;
	add.s64 	%rd269, %rd267, %rd268;
	and.b32  	%r280, %r268, 56;
	cvt.u64.u32 	%rd270, %r280;
	or.b64  	%rd271, %rd269, %rd270;
	shl.b64 	%rd272, %rd271, 1;
	add.s64 	%rd5, %rd258, %rd272;
	// begin inline asm
	cp.async.ca.shared.global [%r5], [%rd5], 16;

	// end inline asm
	and.b32  	%r281, %r261, 112;
	add.s32 	%r282, %r281, %r274;
	mad.lo.s32 	%r21, %r273, 272, %r282;
	add.s32 	%r6, %r21, 128;
	add.s64 	%rd6, %rd5, 128;
	// begin inline asm
	cp.async.ca.shared.global [%r6], [%rd6], 16;

	// end inline asm
	add.s32 	%r7, %r21, 4352;
	add.s64 	%rd7, %rd5, 32768;
	// begin inline asm
	cp.async.ca.shared.global [%r7], [%rd7], 16;

	// end inline asm
	add.s32 	%r8, %r21, 4480;
	add.s64 	%rd8, %rd5, 32896;
	// begin inline asm
	cp.async.ca.shared.global [%r8], [%rd8], 16;

	// end inline asm
	// begin inline asm
	cp.async.commit_group;

	// end inline asm
	// begin inline asm
	cp.async.wait_group 0;

	// end inline asm
	bar.sync 	0;
	and.b32  	%r283, %r257, 960;
	shl.b32 	%r284, %r257, 1;
	and.b32  	%r285, %r284, 64;
	add.s32 	%r9, %r17, 10240;
	add.s64 	%rd9, %rd1, 64;
	// begin inline asm
	cp.async.ca.shared.global [%r9], [%rd9], 16;

	// end inline asm
	add.s32 	%r10, %r17, 12800;
	add.s64 	%rd10, %rd1, 65600;
	// begin inline asm
	cp.async.ca.shared.global [%r10], [%rd10], 16;

	// end inline asm
	add.s32 	%r11, %r17, 15360;
	add.s64 	%rd11, %rd1, 131136;
	// begin inline asm
	cp.async.ca.shared.global [%r11], [%rd11], 16;

	// end inline asm
	add.s32 	%r12, %r17, 17920;
	add.s64 	%rd12, %rd1, 196672;
	// begin inline asm
	cp.async.ca.shared.global [%r12], [%rd12], 16;

	// end inline asm
	add.s32 	%r13, %r21, 8704;
	add.s64 	%rd13, %rd5, 65536;
	// begin inline asm
	cp.async.ca.shared.global [%r13], [%rd13], 16;

	// end inline asm
	add.s32 	%r14, %r21, 8832;
	add.s64 	%rd14, %rd5, 65664;
	// begin inline asm
	cp.async.ca.shared.global [%r14], [%rd14], 16;

	// end inline asm
	add.s32 	%r15, %r21, 13056;
	add.s64 	%rd15, %rd5, 98304;
	// begin inline asm
	cp.async.ca.shared.global [%r15], [%rd15], 16;

	// end inline asm
	add.s32 	%r16, %r21, 13184;
	add.s64 	%rd16, %rd5, 98432;
	// begin inline asm
	cp.async.ca.shared.global [%r16], [%rd16], 16;

	// end inline asm
	mad.lo.s32 	%r286, %r283, 80, %r262;
	mov.b32 	%r287, 40;
	wmma.load.a.sync.aligned.row.m16n16k16.shared.f16 	{%r288, %r289, %r290, %r291, %r292, %r293, %r294, %r295}, [%r286], %r287;
	add.s32 	%r296, %r286, 32;
	wmma.load.a.sync.aligned.row.m16n16k16.shared.f16 	{%r297, %r298, %r299, %r300, %r301, %r302, %r303, %r304}, [%r296], %r287;
	add.s32 	%r305, %r286, 1280;
	wmma.load.a.sync.aligned.row.m16n16k16.shared.f16 	{%r306, %r307, %r308, %r309, %r310, %r311, %r312, %r313}, [%r305], %r287;
	add.s32 	%r314, %r286, 1312;
	wmma.load.a.sync.aligned.row.m16n16k16.shared.f16 	{%r315, %r316, %r317, %r318, %r319, %r320, %r321, %r322}, [%r314], %r287;
	add.s32 	%r323, %r286, 2560;
	wmma.load.a.sync.aligned.row.m16n16k16.shared.f16 	{%r324, %r325, %r326, %r327, %r328, %r329, %r330, %r331}, [%r323], %r287;
	add.s32 	%r332, %r286, 2592;
	wmma.load.a.sync.aligned.row.m16n16k16.shared.f16 	{%r333, %r334, %r335, %r336, %r337, %r338, %r339, %r340}, [%r332], %r287;
	add.s32 	%r341, %r286, 3840;
	wmma.load.a.sync.aligned.row.m16n16k16.shared.f16 	{%r342, %r343, %r344, %r345, %r346, %r347, %r348, %r349}, [%r341], %r287;
	add.s32 	%r350, %r286, 3872;
	wmma.load.a.sync.aligned.row.m16n16k16.shared.f16 	{%r351, %r352, %r353, %r354, %r355, %r356, %r357, %r358}, [%r350], %r287;
	and.b32  	%r359, %r259, 128;
	add.s32 	%r360, %r274, %r359;
	mov.b32 	%r361, 136;
	wmma.load.b.sync.aligned.row.m16n16k16.shared.f16 	{%r362, %r363, %r364, %r365, %r366, %r367, %r368, %r369}, [%r360], %r361;
	add.s32 	%r370, %r360, 32;
	wmma.load.b.sync.aligned.row.m16n16k16.shared.f16 	{%r371, %r372, %r373, %r374, %r375, %r376, %r377, %r378}, [%r370], %r361;
	add.s32 	%r379, %r360, 64;
	wmma.load.b.sync.aligned.row.m16n16k16.shared.f16 	{%r380, %r381, %r382, %r383, %r384, %r385, %r386, %r387}, [%r379], %r361;
	add.s32 	%r388, %r360, 96;
	wmma.load.b.sync.aligned.row.m16n16k16.shared.f16 	{%r389, %r390, %r391, %r392, %r393, %r394, %r395, %r396}, [%r388], %r361;
	add.s32 	%r397, %r360, 4352;
	wmma.load.b.sync.aligned.row.m16n16k16.shared.f16 	{%r398, %r399, %r400, %r401, %r402, %r403, %r404, %r405}, [%r397], %r361;
	add.s32 	%r406, %r360, 4384;
	wmma.load.b.sync.aligned.row.m16n16k16.shared.f16 	{%r407, %r408, %r409, %r410, %r411, %r412, %r413, %r414}, [%r406], %r361;
	add.s32 	%r415, %r360, 4416;
	wmma.load.b.sync.aligned.row.m16n16k16.shared.f16 	{%r416, %r417, %r418, %r419, %r420, %r421, %r422, %r423}, [%r415], %r361;
	add.s32 	%r424, %r360, 4448;
	wmma.load.b.sync.aligned.row.m16n16k16.shared.f16 	{%r425, %r426, %r427, %r428, %r429, %r430, %r431, %r432}, [%r424], %r361;
	add.s32 	%r433, %r360, 8704;
	wmma.load.b.sync.aligned.row.m16n16k16.shared.f16 	{%r434, %r435, %r436, %r437, %r438, %r439, %r440, %r441}, [%r433], %r361;
	add.s32 	%r442, %r360, 8736;
	wmma.load.b.sync.aligned.row.m16n16k16.shared.f16 	{%r443, %r444, %r445, %r446, %r447, %r448, %r449, %r450}, [%r442], %r361;
	add.s32 	%r451, %r360, 8768;
	wmma.load.b.sync.aligned.row.m16n16k16.shared.f16 	{%r452, %r453, %r454, %r455, %r456, %r457, %r458, %r459}, [%r451], %r361;
	add.s32 	%r460, %r360, 8800;
	wmma.load.b.sync.aligned.row.m16n16k16.shared.f16 	{%r461, %r462, %r463, %r464, %r465, %r466, %r467, %r468}, [%r460], %r361;
	add.s32 	%r469, %r360, 13056;
	wmma.load.b.sync.aligned.row.m16n16k16.shared.f16 	{%r470, %r471, %r472, %r473, %r474, %r475, %r476, %r477}, [%r469], %r361;
	add.s32 	%r478, %r360, 13088;
	wmma.load.b.sync.aligned.row.m16n16k16.shared.f16 	{%r479, %r480, %r481, %r482, %r483, %r484, %r485, %r486}, [%r478], %r361;
	add.s32 	%r487, %r360, 13120;
	wmma.load.b.sync.aligned.row.m16n16k16.shared.f16 	{%r488, %r489, %r490, %r491, %r492, %r493, %r494, %r495}, [%r487], %r361;
	add.s32 	%r496, %r360, 13152;
	wmma.load.b.sync.aligned.row.m16n16k16.shared.f16 	{%r497, %r498, %r499, %r500, %r501, %r502, %r503, %r504}, [%r496], %r361;
	wmma.mma.sync.aligned.row.row.m16n16k16.f16.f16 {%r505, %r506, %r507, %r508}, {%r288, %r289, %r290, %r291, %r292, %r293, %r294, %r295}, {%r362, %r363, %r364, %r365, %r366, %r367, %r368, %r369}, {%r258, %r258, %r258, %r258};
	wmma.mma.sync.aligned.row.row.m16n16k16.f16.f16 {%r509, %r510, %r511, %r512}, {%r297, %r298, %r299, %r300, %r301, %r302, %r303, %r304}, {%r398, %r399, %r400, %r401, %r402, %r403, %r404, %r405}, {%r505, %r506, %r507, %r508};
	wmma.mma.sync.aligned.row.row.m16n16k16.f16.f16 {%r513, %r514, %r515, %r516}, {%r288, %r289, %r290, %r291, %r292, %r293, %r294, %r295}, {%r371, %r372, %r373, %r374, %r375, %r376, %r377, %r378}, {%r258, %r258, %r258, %r258};
	wmma.mma.sync.aligned.row.row.m16n16k16.f16.f16 {%r517, %r518, %r519, %r520}, {%r297, %r298, %r299, %r300, %r301, %r302, %r303, %r304}, {%r407, %r408, %r409, %r410, %r411, %r412, %r413, %r414}, {%r513, %r514, %r515, %r516};
	wmma.mma.sync.aligned.row.row.m16n16k16.f16.f16 {%r521, %r522, %r523, %r524}, {%r288, %r289, %r290, %r291, %r292, %r293, %r294, %r295}, {%r380, %r381, %r382, %r383, %r384, %r385, %r386, %r387}, {%r258, %r258, %r258, %r258};
	wmma.mma.sync.aligned.row.row.m16n16k16.f16.f16 {%r525, %r526, %r527, %r528}, {%r297, %r298, %r299, %r300, %r301, %r302, %r303, %r304}, {%r416, %r417, %r418, %r419, %r420, %r421, %r422, %r423}, {%r521, %r522, %r523, %r524};
	wmma.mma.sync.aligned.row.row.m16n16k16.f16.f16 {%r529, %r530, %r531, %r532}, {%r288, %r289, %r290, %r291, %r292, %r293, %r294, %r295}, {%r389, %r390, %r391, %r392, %r393, %r394, %r395, %r396}, {%r258, %r258, %r258, %r258};
	wmma.mma.sync.aligned.row.row.m16n16k16.f16.f16 {%r533, %r534, %r535, %r536}, {%r297, %r298, %r299, %r300, %r301, %r302, %r303, %r304}, {%r425, %r426, %r427, %r428, %r429, %r430, %r431, %r432}, {%r529, %r530, %r531, %r532};
	wmma.mma.sync.aligned.row.row.m16n16k16.f16.f16 {%r537, %r538, %r539, %r540}, {%r306, %r307, %r308, %r309, %r310, %r311, %r312, %r313}, {%r362, %r363, %r364, %r365, %r366, %r367, %r368, %r369}, {%r258, %r258, %r258, %r258};
	wmma.mma.sync.aligned.row.row.m16n16k16.f16.f16 {%r541, %r542, %r543, %r544}, {%r315, %r316, %r317, %r318, %r319, %r320, %r321, %r322}, {%r398, %r399, %r400, %r401, %r402, %r403, %r404, %r405}, {%r537, %r538, %r539, %r540};
	wmma.mma.sync.aligned.row.row.m16n16k16.f16.f16 {%r545, %r546, %r547, %r548}, {%r306, %r307, %r308, %r309, %r310, %r311, %r312, %r313}, {%r371, %r372, %r373, %r374, %r375, %r376, %r377, %r378}, {%r258, %r258, %r258, %r258};
	wmma.mma.sync.aligned.row.row.m16n16k16.f16.f16 {%r549, %r550, %r551, %r552}, {%r315, %r316, %r317, %r318, %r319, %r320, %r321, %r322}, {%r407, %r408, %r409, %r410, %r411, %r412, %r413, %r414}, {%r545, %r546, %r547, %r548};
	wmma.mma.sync.aligned.row.row.m16n16k16.f16.f16 {%r553, %r554, %r555, %r556}, {%r306, %r307, %r308, %r309, %r310, %r311, %r312, %r313}, {%r380, %r381, %r382, %r383, %r384, %r385, %r386, %r387}, {%r258, %r258, %r258, %r258};
	wmma.mma.sync.aligned.row.row.m16n16k16.f16.f16 {%r557, %r558, %r559, %r560}, {%r315, %r316, %r317, %r318, %r319, %r320, %r321, %r322}, {%r416, %r417, %r418, %r419, %r420, %r421, %r422, %r423}, {%r553, %r554, %r555, %r556};
	wmma.mma.sync.aligned.row.row.m16n16k16.f16.f16 {%r561, %r562, %r563, %r564}, {%r306, %r307, %r308, %r309, %r310, %r311, %r312, %r313}, {%r389, %r390, %r391, %r392, %r393, %r394, %r395, %r396}, {%r258, %r258, %r258, %r258};
	wmma.mma.sync.aligned.row.row.m16n16k16.f16.f16 {%r565, %r566, %r567, %r568}, {%r315, %r316, %r317, %r318, %r319, %r320, %r321, %r322}, {%r425, %r426, %r427, %r428, %r429, %r430, %r431, %r432}, {%r561, %r562, %r563, %r564};
	wmma.mma.sync.aligned.row.row.m16n16k16.f16.f16 {%r569, %r570, %r571, %r572}, {%r324, %r325, %r326, %r327, %r328, %r329, %r330, %r331}, {%r362, %r363, %r364, %r365, %r366, %r367, %r368, %r369}, {%r258, %r258, %r258, %r258};
	wmma.mma.sync.aligned.row.row.m16n16k16.f16.f16 {%r573, %r574, %r575, %r576}, {%r333, %r334, %r335, %r336, %r337, %r338, %r339, %r340}, {%r398, %r399, %r400, %r401, %r402, %r403, %r404, %r405}, {%r569, %r570, %r571, %r572};
	wmma.mma.sync.aligned.row.row.m16n16k16.f16.f16 {%r577, %r578, %r579, %r580}, {%r324, %r325, %r326, %r327, %r328, %r329, %r330, %r331}, {%r371, %r372, %r373, %r374, %r375, %r376, %r377, %r378}, {%r258, %r258, %r258, %r258};
	wmma.mma.sync.aligned.row.row.m16n16k16.f16.f16 {%r581, %r582, %r583, %r584}, {%r333, %r334, %r335, %r336, %r337, %r338, %r339, %r340}, {%r407, %r408, %r409, %r410, %r411, %r412, %r413, %r414}, {%r577, %r578, %r579, %r580};
	wmma.mma.sync.aligned.row.row.m16n16k16.f16.f16 {%r585, %r586, %r587, %r588}, {%r324, %r325, %r326, %r327, %r328, %r329, %r330, %r331}, {%r380, %r381, %r382, %r383, %r384, %r385, %r386, %r387}, {%r258, %r258, %r258, %r258};
	wmma.mma.sync.aligned.row.row.m16n16k16.f16.f16 {%r589, %r590, %r591, %r592}, {%r333, %r334, %r335, %r336, %r337, %r338, %r339, %r340}, {%r416, %r417, %r418, %r419, %r420, %r421, %r422, %r423}, {%r585, %r586, %r587, %r588};
	wmma.mma.sync.aligned.row.row.m16n16k16.f16.f16 {%r593, %r594, %r595, %r596}, {%r324, %r325, %r326, %r327, %r328, %r329, %r330, %r331}, {%r389, %r390, %r391, %r392, %r393, %r394, %r395, %r396}, {%r258, %r258, %r258, %r258};
	wmma.mma.sync.aligned.row.row.m16n16k16.f16.f16 {%r597, %r598, %r599, %r600}, {%r333, %r334, %r335, %r336, %r337, %r338, %r339, %r340}, {%r425, %r426, %r427, %r428, %r429, %r430, %r431, %r432}, {%r593, %r594, %r595, %r596};
	wmma.mma.sync.aligned.row.row.m16n16k16.f16.f16 {%r601, %r602, %r603, %r604}, {%r342, %r343, %r344, %r345, %r346, %r347, %r348, %r349}, {%r362, %r363, %r364, %r365, %r366, %r367, %r368, %r369}, {%r258, %r258, %r258, %r258};
	wmma.mma.sync.aligned.row.row.m16n16k16.f16.f16 {%r605, %r606, %r607, %r608}, {%r351, %r352, %r353, %r354, %r355, %r356, %r357, %r358}, {%r398, %r399, %r400, %r401, %r402, %r403, %r404, %r405}, {%r601, %r602, %r603, %r604};
	wmma.mma.sync.aligned.row.row.m16n16k16.f16.f16 {%r609, %r610, %r611, %r612}, {%r342, %r343, %r344, %r345, %r346, %r347, %r348, %r349}, {%r371, %r372, %r373, %r374, %r375, %r376, %r377, %r378}, {%r258, %r258, %r258, %r258};
	wmma.mma.sync.aligned.row.row.m16n16k16.f16.f16 {%r613, %r614, %r615, %r616}, {%r351, %r352, %r353, %r354, %r355, %r356, %r357, %r358}, {%r407, %r408, %r409, %r410, %r411, %r412, %r413, %r414}, {%r609, %r610, %r611, %r612};
	wmma.mma.sync.aligned.row.row.m16n16k16.f16.f16 {%r617, %r618, %r619, %r620}, {%r342, %r343, %r344, %r345, %r346, %r347, %r348, %r349}, {%r380, %r381, %r382, %r383, %r384, %r385, %r386, %r387}, {%r258, %r258, %r258, %r258};
	wmma.mma.sync.aligned.row.row.m16n16k16.f16.f16 {%r621, %r622, %r623, %r624}, {%r351, %r352, %r353, %r354, %r355, %r356, %r357, %r358}, {%r416, %r417, %r418, %r419, %r420, %r421, %r422, %r423}, {%r617, %r618, %r619, %r620};
	wmma.mma.sync.aligned.row.row.m16n16k16.f16.f16 {%r625, %r626, %r627, %r628}, {%r342, %r343, %r344, %r345, %r346, %r347, %r348, %r349}, {%r389, %r390, %r391, %r392, %r393, %r394, %r395, %r396}, {%r258, %r258, %r258, %r258};
	wmma.mma.sync.aligned.row.row.m16n16k16.f16.f16 {%r629, %r630, %r631, %r632}, {%r351, %r352, %r353, %r354, %r355, %r356, %r357, %r358}, {%r425, %r426, %r427, %r428, %r429, %r430, %r431, %r432}, {%r625, %r626, %r627, %r628};
	// begin inline asm
	cp.async.commit_group;

	// end inline asm
	// begin inline asm
	cp.async.wait_group 0;

	// end inline asm
	bar.sync 	0;
	add.s64 	%rd17, %rd1, 128;
	// begin inline asm
	cp.async.ca.shared.global [%r17], [%rd17], 16;

	// end inline asm
	add.s64 	%rd18, %rd1, 65664;
	// begin inline asm
	cp.async.ca.shared.global [%r2], [%rd18], 16;

	// end inline asm
	add.s64 	%rd19, %rd1, 131200;
	// begin inline asm
	cp.async.ca.shared.global [%r3], [%rd19], 16;

	// end inline asm
	add.s64 	%rd20, %rd1, 196736;
	// begin inline asm
	cp.async.ca.shared.global [%r4], [%rd20], 16;

	// end inline asm
	add.s64 	%rd21, %rd5, 131072;
	// begin inline asm
	cp.async.ca.shared.global [%r21], [%rd21], 16;

	// end inline asm
	add.s64 	%rd22, %rd5, 131200;
	// begin inline asm
	cp.async.ca.shared.global [%r6], [%rd22], 16;

	// end inline asm
	add.s64 	%rd23, %rd5, 163840;
	// begin inline asm
	cp.async.ca.shared.global [%r7], [%rd23], 16;

	// end inline asm
	add.s64 	%rd24, %rd5, 163968;
	// begin inline asm
	cp.async.ca.shared.global [%r8], [%rd24], 16;

	// end inline asm
	add.s32 	%r633, %r286, 10240;
	wmma.load.a.sync.aligned.row.m16n16k16.shared.f16 	{%r634, %r635, %r636, %r637, %r638, %r639, %r640, %r641}, [%r633], %r287;
	add.s32 	%r642, %r286, 10272;
	wmma.load.a.sync.aligned.row.m16n16k16.shared.f16 	{%r643, %r644, %r645, %r646, %r647, %r648, %r649, %r650}, [%r642], %r287;
	add.s32 	%r651, %r286, 11520;
	wmma.load.a.sync.aligned.row.m16n16k16.shared.f16 	{%r652, %r653, %r654, %r655, %r656, %r657, %r658, %r659}, [%r651], %r287;
	add.s32 	%r660, %r286, 11552;
	wmma.load.a.sync.aligned.row.m16n16k16.shared.f16 	{%r661, %r662, %r663, %r664, %r665, %r666, %r667, %r668}, [%r660], %r287;
	add.s32 	%r669, %r286, 12800;
	wmma.load.a.sync.aligned.row.m16n16k16.shared.f16 	{%r670, %r671, %r672, %r673, %r674, %r675, %r676, %r677}, [%r669], %r287;
	add.s32 	%r678, %r286, 12832;
	wmma.load.a.sync.aligned.row.m16n16k16.shared.f16 	{%r679, %r680, %r681, %r682, %r683, %r684, %r685, %r686}, [%r678], %r287;
	add.s32 	%r687, %r286, 14080;
	wmma.load.a.sync.aligned.row.m16n16k16.shared.f16 	{%r688, %r689, %r690, %r691, %r692, %r693, %r694, %r695}, [%r687], %r287;
	add.s32 	%r696, %r286, 14112;
	wmma.load.a.sync.aligned.row.m16n16k16.shared.f16 	{%r697, %r698, %r699, %r700, %r701, %r702, %r703, %r704}, [%r696], %r287;
	wmma.load.b.sync.aligned.row.m16n16k16.shared.f16 	{%r705, %r706, %r707, %r708, %r709, %r710, %r711, %r712}, [%r433], %r361;
	wmma.load.b.sync.aligned.row.m16n16k16.shared.f16 	{%r713, %r714, %r715, %r716, %r717, %r718, %r719, %r720}, [%r442], %r361;
	wmma.load.b.sync.aligned.row.m16n16k16.shared.f16 	{%r721, %r722, %r723, %r724, %r725, %r726, %r727, %r728}, [%r451], %r361;
	wmma.load.b.sync.aligned.row.m16n16k16.shared.f16 	{%r729, %r730, %r731, %r732, %r733, %r734, %r735, %r736}, [%r460], %r361;
	wmma.load.b.sync.aligned.row.m16n16k16.shared.f16 	{%r737, %r738, %r739, %r740, %r741, %r742, %r743, %r744}, [%r469], %r361;
	wmma.load.b.sync.aligned.row.m16n16k16.shared.f16 	{%r745, %r746, %r747, %r748, %r749, %r750, %r751, %r752}, [%r478], %r361;
	wmma.load.b.sync.aligned.row.m16n16k16.shared.f16 	{%r753, %r754, %r755, %r756, %r757, %r758, %r759, %r760}, [%r487], %r361;
	wmma.load.b.sync.aligned.row.m16n16k16.shared.f16 	{%r761, %r762, %r763, %r764, %r765, %r766, %r767, %r768}, [%r496], %r361;
	add.s32 	%r769, %r360, 17408;
	wmma.load.b.sync.aligned.row.m16n16k16.shared.f16 	{%r770, %r771, %r772, %r773, %r774, %r775, %r776, %r777}, [%r769], %r361;
	add.s32 	%r778, %r360, 17440;
	wmma.load.b.sync.aligned.row.m16n16k16.shared.f16 	{%r779, %r780, %r781, %r782, %r783, %r784, %r785, %r786}, [%r778], %r361;
	add.s32 	%r787, %r360, 17472;
	wmma.load.b.sync.aligned.row.m16n16k16.shared.f16 	{%r788, %r789, %r790, %r791, %r792, %r793, %r794, %r795}, [%r787], %r361;
	add.s32 	%r796, %r360, 17504;
	wmma.load.b.sync.aligned.row.m16n16k16.shared.f16 	{%r797, %r798, %r799, %r800, %r801, %r802, %r803, %r804}, [%r796], %r361;
	add.s32 	%r805, %r360, 21760;
	wmma.load.b.sync.aligned.row.m16n16k16.shared.f16 	{%r806, %r807, %r808, %r809, %r810, %r811, %r812, %r813}, [%r805], %r361;
	add.s32 	%r814, %r360, 21792;
	wmma.load.b.sync.aligned.row.m16n16k16.shared.f16 	{%r815, %r816, %r817, %r818, %r819, %r820, %r821, %r822}, [%r814], %r361;
	add.s32 	%r823, %r360, 21824;
	wmma.load.b.sync.aligned.row.m16n16k16.shared.f16 	{%r824, %r825, %r826, %r827, %r828, %r829, %r830, %r831}, [%r823], %r361;
	add.s32 	%r832, %r360, 21856;
	wmma.load.b.sync.aligned.row.m16n16k16.shared.f16 	{%r833, %r834, %r835, %r836, %r837, %r838, %r839, %r840}, [%r832], %r361;
	wmma.mma.sync.aligned.row.row.m16n16k16.f16.f16 {%r841, %r842, %r843, %r844}, {%r634, %r635, %r636, %r637, %r638, %r639, %r640, %r641}, {%r705, %r706, %r707, %r708, %r709, %r710, %r711, %r712}, {%r509, %r510, %r511, %r512};
	wmma.mma.sync.aligned.row.row.m16n16k16.f16.f16 {%r845, %r846, %r847, %r848}, {%r643, %r644, %r645, %r646, %r647, %r648, %r649, %r650}, {%r737, %r738, %r739, %r740, %r741, %r742, %r743, %r744}, {%r841, %r842, %r843, %r844};
	wmma.mma.sync.aligned.row.row.m16n16k16.f16.f16 {%r849, %r850, %r851, %r852}, {%r634, %r635, %r636, %r637, %r638, %r639, %r640, %r641}, {%r713, %r714, %r715, %r716, %r717, %r718, %r719, %r720}, {%r517, %r518, %r519, %r520};
	wmma.mma.sync.aligned.row.row.m16n16k16.f16.f16 {%r853, %r854, %r855, %r856}, {%r643, %r644, %r645, %r646, %r647, %r648, %r649, %r650}, {%r745, %r746, %r747, %r748, %r749, %r750, %r751, %r752}, {%r849, %r850, %r851, %r852};
	wmma.mma.sync.aligned.row.row.m16n16k16.f16.f16 {%r857, %r858, %r859, %r860}, {%r634, %r635, %r636, %r637, %r638, %r639, %r640, %r641}, {%r721, %r722, %r723, %r724, %r725, %r726, %r727, %r728}, {%r525, %r526, %r527, %r528};
	wmma.mma.sync.aligned.row.row.m16n16k16.f16.f16 {%r861, %r862, %r863, %r864}, {%r643, %r644, %r645, %r646, %r647, %r648, %r649, %r650}, {%r753, %r754, %r755, %r756, %r757, %r758, %r759, %r760}, {%r857, %r858, %r859, %r860};
	wmma.mma.sync.aligned.row.row.m16n16k16.f16.f16 {%r865, %r866, %r867, %r868}, {%r634, %r635, %r636, %r637, %r638, %r639, %r640, %r641}, {%r729, %r730, %r731, %r732, %r733, %r734, %r735, %r736}, {%r533, %r534, %r535, %r536};
	wmma.mma.sync.aligned.row.row.m16n16k16.f16.f16 {%r869, %r870, %r871, %r872}, {%r643, %r644, %r645, %r646, %r647, %r648, %r649, %r650}, {%r761, %r762, %r763, %r764, %r765, %r766, %r767, %r768}, {%r865, %r866, %r867, %r868};
	wmma.mma.sync.aligned.row.row.m16n16k16.f16.f16 {%r873, %r874, %r875, %r876}, {%r652, %r653, %r654, %r655, %r656, %r657, %r658, %r659}, {%r705, %r706, %r707, %r708, %r709, %r710, %r711, %r712}, {%r541, %r542, %r543, %r544};
	wmma.mma.sync.aligned.row.row.m16n16k16.f16.f16 {%r877, %r878, %r879, %r880}, {%r661, %r662, %r663, %r664, %r665, %r666, %r667, %r668}, {%r737, %r738, %r739, %r740, %r741, %r742, %r743, %r744}, {%r873, %r874, %r875, %r876};
	wmma.mma.sync.aligned.row.row.m16n16k16.f16.f16 {%r881, %r882, %r883, %r884}, {%r652, %r653, %r654, %r655, %r656, %r657, %r658, %r659}, {%r713, %r714, %r715, %r716, %r717, %r718, %r719, %r720}, {%r549, %r550, %r551, %r552};
	wmma.mma.sync.aligned.row.row.m16n16k16.f16.f16 {%r885, %r886, %r887, %r888}, {%r661, %r662, %r663, %r664, %r665, %r666, %r667, %r668}, {%r745, %r746, %r747, %r748, %r749, %r750, %r751, %r752}, {%r881, %r882, %r883, %r884};
	wmma.mma.sync.aligned.row.row.m16n16k16.f16.f16 {%r889, %r890, %r891, %r892}, {%r652, %r653, %r654, %r655, %r656, %r657, %r658, %r659}, {%r721, %r722, %r723, %r724, %r725, %r726, %r727, %r728}, {%r557, %r558, %r559, %r560};
	wmma.mma.sync.aligned.row.row.m16n16k16.f16.f16 {%r893, %r894, %r895, %r896}, {%r661, %r662, %r663, %r664, %r665, %r666, %r667, %r668}, {%r753, %r754, %r755, %r756, %r757, %r758, %r759, %r760}, {%r889, %r890, %r891, %r892};
	wmma.mma.sync.aligned.row.row.m16n16k16.f16.f16 {%r897, %r898, %r899, %r900}, {%r652, %r653, %r654, %r655, %r656, %r657, %r658, %r659}, {%r729, %r730, %r731, %r732, %r733, %r734, %r735, %r736}, {%r565, %r566, %r567, %r568};
	wmma.mma.sync.aligned.row.row.m16n16k16.f16.f16 {%r901, %r902, %r903, %r904}, {%r661, %r662, %r663, %r664, %r665, %r666, %r667, %r668}, {%r761, %r762, %r763, %r764, %r765, %r766, %r767, %r768}, {%r897, %r898, %r899, %r900};
	wmma.mma.sync.aligned.row.row.m16n16k16.f16.f16 {%r905, %r906, %r907, %r908}, {%r670, %r671, %r672, %r673, %r674, %r675, %r676, %r677}, {%r705, %r706, %r707, %r708, %r709, %r710, %r711, %r712}, {%r573, %r574, %r575, %r576};
	wmma.mma.sync.aligned.row.row.m16n16k16.f16.f16 {%r909, %r910, %r911, %r912}, {%r679, %r680, %r681, %r682, %r683, %r684, %r685, %r686}, {%r737, %r738, %r739, %r740, %r741, %r742, %r743, %r744}, {%r905, %r906, %r907, %r908};
	wmma.mma.sync.aligned.row.row.m16n16k16.f16.f16 {%r913, %r914, %r915, %r916}, {%r670, %r671, %r672, %r673, %r674, %r675, %r676, %r677}, {%r713, %r714, %r715, %r716, %r717, %r718, %r719, %r720}, {%r581, %r582, %r583, %r584};
	wmma.mma.sync.aligned.row.row.m16n16k16.f16.f16 {%r917, %r918, %r919, %r920}, {%r679, %r680, %r681, %r682, %r683, %r684, %r685, %r686}, {%r745, %r746, %r747, %r748, %r749, %r750, %r751, %r752}, {%r913, %r914, %r915, %r916};
	wmma.mma.sync.aligned.row.row.m16n16k16.f16.f16 {%r921, %r922, %r923, %r924}, {%r670, %r671, %r672, %r673, %r674, %r675, %r676, %r677}, {%r721, %r722, %r723, %r724, %r725, %r726, %r727, %r728}, {%r589, %r590, %r591, %r592};
	wmma.mma.sync.aligned.row.row.m16n16k16.f16.f16 {%r925, %r926, %r927, %r928}, {%r679, %r680, %r681, %r682, %r683, %r684, %r685, %r686}, {%r753, %r754, %r755, %r756, %r757, %r758, %r759, %r760}, {%r921, %r922, %r923, %r924};
	wmma.mma.sync.aligned.row.row.m16n16k16.f16.f16 {%r929, %r930, %r931, %r932}, {%r670, %r671, %r672, %r673, %r674, %r675, %r676, %r677}, {%r729, %r730, %r731, %r732, %r733, %r734, %r735, %r736}, {%r597, %r598, %r599, %r600};
	wmma.mma.sync.aligned.row.row.m16n16k16.f16.f16 {%r933, %r934, %r935, %r936}, {%r679, %r680, %r681, %r682, %r683, %r684, %r685, %r686}, {%r761, %r762, %r763, %r764, %r765, %r766, %r767, %r768}, {%r929, %r930, %r931, %r932};
	wmma.mma.sync.aligned.row.row.m16n16k16.f16.f16 {%r937, %r938, %r939, %r940}, {%r688, %r689, %r690, %r691, %r692, %r693, %r694, %r695}, {%r705, %r706, %r707, %r708, %r709, %r710, %r711, %r712}, {%r605, %r606, %r607, %r608};
	wmma.mma.sync.aligned.row.row.m16n16k16.f16.f16 {%r941, %r942, %r943, %r944}, {%r697, %r698, %r699, %r700, %r701, %r702, %r703, %r704}, {%r737, %r738, %r739, %r740, %r741, %r742, %r743, %r744}, {%r937, %r938, %r939, %r940};
	wmma.mma.sync.aligned.row.row.m16n16k16.f16.f16 {%r945, %r946, %r947, %r948}, {%r688, %r689, %r690, %r691, %r692, %r693, %r694, %r695}, {%r713, %r714, %r715, %r716, %r717, %r718, %r719, %r720}, {%r613, %r614, %r615, %r616};
	wmma.mma.sync.aligned.row.row.m16n16k16.f16.f16 {%r949, %r950, %r951, %r952}, {%r697, %r698, %r699, %r700, %r701, %r702, %r703, %r704}, {%r745, %r746, %r747, %r748, %r749, %r750, %r751, %r752}, {%r945, %r946, %r947, %r948};
	wmma.mma.sync.aligned.row.row.m16n16k16.f16.f16 {%r953, %r954, %r955, %r956}, {%r688, %r689, %r690, %r691, %r692, %r693, %r694, %r695}, {%r721, %r722, %r723, %r724, %r725, %r726, %r727, %r728}, {%r621, %r622, %r623, %r624};
	wmma.mma.sync.aligned.row.row.m16n16k16.f16.f16 {%r957, %r958, %r959, %r960}, {%r697, %r698, %r699, %r700, %r701, %r702, %r703, %r704}, {%r753, %r754, %r755, %r756, %r757, %r758, %r759, %r760}, {%r953, %r954, %r955, %r956};
	wmma.mma.sync.aligned.row.row.m16n16k16.f16.f16 {%r961, %r962, %r963, %r964}, {%r688, %r689, %r690, %r691, %r692, %r693, %r694, %r695}, {%r729, %r730, %r731, %r732, %r733, %r734, %r735, %r736}, {%r629, %r630, %r631, %r632};
	wmma.mma.sync.aligned.row.row.m16n16k16.f16.f16 {%r965, %r966, %r967, %r968}, {%r697, %r698, %r699, %r700, %r701, %r702, %r703, %r704}, {%r761, %r762, %r763, %r764, %r765, %r766, %r767, %r768}, {%r961, %r962, %r963, %r964};
	// begin inline asm
	cp.async.commit_group;

	// end inline asm
	// begin inline asm
	cp.async.wait_group 0;

	// end inline asm
	bar.sync 	0;
	add.s64 	%rd25, %rd1, 192;
	// begin inline asm
	cp.async.ca.shared.global [%r9], [%rd25], 16;

	// end inline asm
	add.s64 	%rd26, %rd1, 65728;
	// begin inline asm
	cp.async.ca.shared.global [%r10], [%rd26], 16;

	// end inline asm
	add.s64 	%rd27, %rd1, 131264;
	// begin inline asm
	cp.async.ca.shared.global [%r11], [%rd27], 16;

	// end inline asm
	add.s64 	%rd28, %rd1, 196800;
	// begin inline asm
	cp.async.ca.shared.global [%r12], [%rd28], 16;

	// end inline asm
	add.s64 	%rd29, %rd5, 196608;
	// begin inline asm
	cp.async.ca.shared.global [%r13], [%rd29], 16;

	// end inline asm
	add.s64 	%rd30, %rd5, 196736;
	// begin inline asm
	cp.async.ca.shared.global [%r14], [%rd30], 16;

	// end inline asm
	add.s64 	%rd31, %rd5, 229376;
	// begin inline asm
	cp.async.ca.shared.global [%r15], [%rd31], 16;

	// end inline asm
	add.s64 	%rd32, %rd5, 229504;
	// begin inline asm
	cp.async.ca.shared.global [%r16], [%rd32], 16;

	// end inline asm
	wmma.load.a.sync.aligned.row.m16n16k16.shared.f16 	{%r969, %r970, %r971, %r972, %r973, %r974, %r975, %r976}, [%r286], %r287;
	wmma.load.a.sync.aligned.row.m16n16k16.shared.f16 	{%r977, %r978, %r979, %r980, %r981, %r982, %r983, %r984}, [%r296], %r287;
	wmma.load.a.sync.aligned.row.m16n16k16.shared.f16 	{%r985, %r986, %r987, %r988, %r989, %r990, %r991, %r992}, [%r305], %r287;
	wmma.load.a.sync.aligned.row.m16n16k16.shared.f16 	{%r993, %r994, %r995, %r996, %r997, %r998, %r999, %r1000}, [%r314], %r287;
	wmma.load.a.sync.aligned.row.m16n16k16.shared.f16 	{%r1001, %r1002, %r1003, %r1004, %r1005, %r1006, %r1007, %r1008}, [%r323], %r287;
	wmma.load.a.sync.aligned.row.m16n16k16.shared.f16 	{%r1009, %r1010, %r1011, %r1012, %r1013, %r1014, %r1015, %r1016}, [%r332], %r287;
	wmma.load.a.sync.aligned.row.m16n16k16.shared.f16 	{%r1017, %r1018, %r1019, %r1020, %r1021, %r1022, %r1023, %r1024}, [%r341], %r287;
	wmma.load.a.sync.aligned.row.m16n16k16.shared.f16 	{%r1025, %r1026, %r1027, %r1028, %r1029, %r1030, %r1031, %r1032}, [%r350], %r287;
	wmma.load.b.sync.aligned.row.m16n16k16.shared.f16 	{%r1033, %r1034, %r1035, %r1036, %r1037, %r1038, %r1039, %r1040}, [%r360], %r361;
	wmma.load.b.sync.aligned.row.m16n16k16.shared.f16 	{%r1041, %r1042, %r1043, %r1044, %r1045, %r1046, %r1047, %r1048}, [%r370], %r361;
	wmma.load.b.sync.aligned.row.m16n16k16.shared.f16 	{%r1049, %r1050, %r1051, %r1052, %r1053, %r1054, %r1055, %r1056}, [%r379], %r361;
	wmma.load.b.sync.aligned.row.m16n16k16.shared.f16 	{%r1057, %r1058, %r1059, %r1060, %r1061, %r1062, %r1063, %r1064}, [%r388], %r361;
	wmma.load.b.sync.aligned.row.m16n16k16.shared.f16 	{%r1065, %r1066, %r1067, %r1068, %r1069, %r1070, %r1071, %r1072}, [%r397], %r361;
	wmma.load.b.sync.aligned.row.m16n16k16.shared.f16 	{%r1073, %r1074, %r1075, %r1076, %r1077, %r1078, %r1079, %r1080}, [%r406], %r361;
	wmma.load.b.sync.aligned.row.m16n16k16.shared.f16 	{%r1081, %r1082, %r1083, %r1084, %r1085, %r1086, %r1087, %r1088}, [%r415], %r361;
	wmma.load.b.sync.aligned.row.m16n16k16.shared.f16 	{%r1089, %r1090, %r1091, %r1092, %r1093, %r1094, %r1095, %r1096}, [%r424], %r361;
	wmma.load.b.sync.aligned.row.m16n16k16.shared.f16 	{%r1097, %r1098, %r1099, %r1100, %r1101, %r1102, %r1103, %r1104}, [%r433], %r361;
	wmma.load.b.sync.aligned.row.m16n16k16.shared.f16 	{%r1105, %r1106, %r1107, %r1108, %r1109, %r1110, %r1111, %r1112}, [%r442], %r361;
	wmma.load.b.sync.aligned.row.m16n16k16.shared.f16 	{%r1113, %r1114, %r1115, %r1116, %r1117, %r1118, %r1119, %r1120}, [%r451], %r361;
	wmma.load.b.sync.aligned.row.m16n16k16.shared.f16 	{%r1121, %r1122, %r1123, %r1124, %r1125, %r1126, %r1127, %r1128}, [%r460], %r361;
	wmma.load.b.sync.aligned.row.m16n16k16.shared.f16 	{%r1129, %r1130, %r1131, %r1132, %r1133, %r1134, %r1135, %r1136}, [%r469], %r361;
	wmma.load.b.sync.aligned.row.m16n16k16.shared.f16 	{%r1137, %r1138, %r1139, %r1140, %r1141, %r1142, %r1143, %r1144}, [%r478], %r361;
	wmma.load.b.sync.aligned.row.m16n16k16.shared.f16 	{%r1145, %r1146, %r1147, %r1148, %r1149, %r1150, %r1151, %r1152}, [%r487], %r361;
	wmma.load.b.sync.aligned.row.m16n16k16.shared.f16 	{%r1153, %r1154, %r1155, %r1156, %r1157, %r1158, %r1159, %r1160}, [%r496], %r361;
	wmma.mma.sync.aligned.row.row.m16n16k16.f16.f16 {%r1161, %r1162, %r1163, %r1164}, {%r969, %r970, %r971, %r972, %r973, %r974, %r975, %r976}, {%r1033, %r1034, %r1035, %r1036, %r1037, %r1038, %r1039, %r1040}, {%r845, %r846, %r847, %r848};
	wmma.mma.sync.aligned.row.row.m16n16k16.f16.f16 {%r1165, %r1166, %r1167, %r1168}, {%r977, %r978, %r979, %r980, %r981, %r982, %r983, %r984}, {%r1065, %r1066, %r1067, %r1068, %r1069, %r1070, %r1071, %r1072}, {%r1161, %r1162, %r1163, %r1164};
	wmma.mma.sync.aligned.row.row.m16n16k16.f16.f16 {%r1169, %r1170, %r1171, %r1172}, {%r969, %r970, %r971, %r972, %r973, %r974, %r975, %r976}, {%r1041, %r1042, %r1043, %r1044, %r1045, %r1046, %r1047, %r1048}, {%r853, %r854, %r855, %r856};
	wmma.mma.sync.aligned.row.row.m16n16k16.f16.f16 {%r1173, %r1174, %r1175, %r1176}, {%r977, %r978, %r979, %r980, %r981, %r982, %r983, %r984}, {%r1073, %r1074, %r1075, %r1076, %r1077, %r1078, %r1079, %r1080}, {%r1169, %r1170, %r1171, %r1172};
	wmma.mma.sync.aligned.row.row.m16n16k16.f16.f16 {%r1177, %r1178, %r1179, %r1180}, {%r969, %r970, %r971, %r972, %r973, %r974, %r975, %r976}, {%r1049, %r1050, %r1051, %r1052, %r1053, %r1054, %r1055, %r1056}, {%r861, %r862, %r863, %r864};
	wmma.mma.sync.aligned.row.row.m16n16k16.f16.f16 {%r1181, %r1182, %r1183, %r1184}, {%r977, %r978, %r979, %r980, %r981, %r982, %r983, %r984}, {%r1081, %r1082, %r1083, %r1084, %r1085, %r1086, %r1087, %r1088}, {%r1177, %r1178, %r1179, %r1180};
	wmma.mma.sync.aligned.row.row.m16n16k16.f16.f16 {%r1185, %r1186, %r1187, %r1188}, {%r969, %r970, %r971, %r972, %r973, %r974, %r975, %r976}, {%r1057, %r1058, %r1059, %r1060, %r1061, %r1062, %r1063, %r1064}, {%r869, %r870, %r871, %r872};
	wmma.mma.sync.aligned.row.row.m16n16k16.f16.f16 {%r1189, %r1190, %r1191, %r1192}, {%r977, %r978, %r979, %r980, %r981, %r982, %r983, %r984}, {%r1089, %r1090, %r1091, %r1092, %r1093, %r1094, %r1095, %r1096}, {%r1185, %r1186, %r1187, %r1188};
	wmma.mma.sync.aligned.row.row.m16n16k16.f16.f16 {%r1193, %r1194, %r1195, %r1196}, {%r985, %r986, %r987, %r988, %r989, %r990, %r991, %r992}, {%r1033, %r1034, %r1035, %r1036, %r1037, %r1038, %r1039, %r1040}, {%r877, %r878, %r879, %r880};
	wmma.mma.sync.aligned.row.row.m16n16k16.f16.f16 {%r1197, %r1198, %r1199, %r1200}, {%r993, %r994, %r995, %r996, %r997, %r998, %r999, %r1000}, {%r1065, %r1066, %r1067, %r1068, %r1069, %r1070, %r1071, %r1072}, {%r1193, %r1194, %r1195, %r1196};
	wmma.mma.sync.aligned.row.row.m16n16k16.f16.f16 {%r1201, %r1202, %r1203, %r1204}, {%r985, %r986, %r987, %r988, %r989, %r990, %r991, %r992}, {%r1041, %r1042, %r1043, %r1044, %r1045, %r1046, %r1047, %r1048}, {%r885, %r886, %r887, %r888};
	wmma.mma.sync.aligned.row.row.m16n16k16.f16.f16 {%r1205, %r1206, %r1207, %r1208}, {%r993, %r994, %r995, %r996, %r997, %r998, %r999, %r1000}, {%r1073, %r1074, %r1075, %r1076, %r1077, %r1078, %r1079, %r1080}, {%r1201, %r1202, %r1203, %r1204};
	wmma.mma.sync.aligned.row.row.m16n16k16.f16.f16 {%r1209, %r1210, %r1211, %r1212}, {%r985, %r986, %r987, %r988, %r989, %r990, %r991, %r992}, {%r1049, %r1050, %r1051, %r1052, %r1053, %r1054, %r1055, %r1056}, {%r893, %r894, %r895, %r896};
	wmma.mma.sync.aligned.row.row.m16n16k16.f16.f16 {%r1213, %r1214, %r1215, %r1216}, {%r993, %r994, %r995, %r996, %r997, %r998, %r999, %r1000}, {%r1081, %r1082, %r1083, %r1084, %r1085, %r1086, %r1087, %r1088}, {%r1209, %r1210, %r1211, %r1212};
	wmma.mma.sync.aligned.row.row.m16n16k16.f16.f16 {%r1217, %r1218, %r1219, %r1220}, {%r985, %r986, %r987, %r988, %r989, %r990, %r991, %r992}, {%r1057, %r1058, %r1059, %r1060, %r1061, %r1062, %r1063, %r1064}, {%r901, %r902, %r903, %r904};
	wmma.mma.sync.aligned.row.row.m16n16k16.f16.f16 {%r1221, %r1222, %r1223, %r1224}, {%r993, %r994, %r995, %r996, %r997, %r998, %r999, %r1000}, {%r1089, %r1090, %r1091, %r1092, %r1093, %r1094, %r1095, %r1096}, {%r1217, %r1218, %r1219, %r1220};
	wmma.mma.sync.aligned.row.row.m16n16k16.f16.f16 {%r1225, %r1226, %r1227, %r1228}, {%r1001, %r1002, %r1003, %r1004, %r1005, %r1006, %r1007, %r1008}, {%r1033, %r1034, %r1035, %r1036, %r1037, %r1038, %r1039, %r1040}, {%r909, %r910, %r911, %r912};
	wmma.mma.sync.aligned.row.row.m16n16k16.f16.f16 {%r1229, %r1230, %r1231, %r1232}, {%r1009, %r1010, %r1011, %r1012, %r1013, %r1014, %r1015, %r1016}, {%r1065, %r1066, %r1067, %r1068, %r1069, %r1070, %r1071, %r1072}, {%r1225, %r1226, %r1227, %r1228};
	wmma.mma.sync.aligned.row.row.m16n16k16.f16.f16 {%r1233, %r1234, %r1235, %r1236}, {%r1001, %r1002, %r1003, %r1004, %r1005, %r1006, %r1007, %r1008}, {%r1041, %r1042, %r1043, %r1044, %r1045, %r1046, %r1047, %r1048}, {%r917, %r918, %r919, %r920};
	wmma.mma.sync.aligned.row.row.m16n16k16.f16.f16 {%r1237, %r1238, %r1239, %r1240}, {%r1009, %r1010, %r1011, %r1012, %r1013, %r1014, %r1015, %r1016}, {%r1073, %r1074, %r1075, %r1076, %r1077, %r1078, %r1079, %r1080}, {%r1233, %r1234, %r1235, %r1236};
	wmma.mma.sync.aligned.row.row.m16n16k16.f16.f16 {%r1241, %r1242, %r1243, %r1244}, {%r1001, %r1002, %r1003, %r1004, %r1005, %r1006, %r1007, %r1008}, {%r1049, %r1050, %r1051, %r1052, %r1053, %r1054, %r1055, %r1056}, {%r925, %r926, %r927, %r928};
	wmma.mma.sync.aligned.row.row.m16n16k16.f16.f16 {%r1245, %r1246, %r1247, %r1248}, {%r1009, %r1010, %r1011, %r1012, %r1013, %r1014, %r1015, %r1016}, {%r1081, %r1082, %r1083, %r1084, %r1085, %r1086, %r1087, %r1088}, {%r1241, %r1242, %r1243, %r1244};
	wmma.mma.sync.aligned.row.row.m16n16k16.f16.f16 {%r1249, %r1250, %r1251, %r1252}, {%r1001, %r1002, %r1003, %r1004, %r1005, %r1006, %r1007, %r1008}, {%r1057, %r1058, %r1059, %r1060, %r1061, %r1062, %r1063, %r1064}, {%r933, %r934, %r935, %r936};
	wmma.mma.sync.aligned.row.row.m16n16k16.f16.f16 {%r1253, %r1254, %r1255, %r1256}, {%r1009, %r1010, %r1011, %r1012, %r1013, %r1014, %r1015, %r1016}, {%r1089, %r1090, %r1091, %r1092, %r1093, %r1094, %r1095, %r1096}, {%r1249, %r1250, %r1251, %r1252};
	wmma.mma.sync.aligned.row.row.m16n16k16.f16.f16 {%r1257, %r1258, %r1259, %r1260}, {%r1017, %r1018, %r1019, %r1020, %r1021, %r1022, %r1023, %r1024}, {%r1033, %r1034, %r1035, %r1036, %r1037, %r1038, %r1039, %r1040}, {%r941, %r942, %r943, %r944};
	wmma.mma.sync.aligned.row.row.m16n16k16.f16.f16 {%r1261, %r1262, %r1263, %r1264}, {%r1025, %r1026, %r1027, %r1028, %r1029, %r1030, %r1031, %r1032}, {%r1065, %r1066, %r1067, %r1068, %r1069, %r1070, %r1071, %r1072}, {%r1257, %r1258, %r1259, %r1260};
	wmma.mma.sync.aligned.row.row.m16n16k16.f16.f16 {%r1265, %r1266, %r1267, %r1268}, {%r1017, %r1018, %r1019, %r1020, %r1021, %r1022, %r1023, %r1024}, {%r1041, %r1042, %r1043, %r1044, %r1045, %r1046, %r1047, %r1048}, {%r949, %r950, %r951, %r952};
	wmma.mma.sync.aligned.row.row.m16n16k16.f16.f16 {%r1269, %r1270, %r1271, %r1272}, {%r1025, %r1026, %r1027, %r1028, %r1029, %r1030, %r1031, %r1032}, {%r1073, %r1074, %r1075, %r1076, %r1077, %r1078, %r1079, %r1080}, {%r1265, %r1266, %r1267, %r1268};
	wmma.mma.sync.aligned.row.row.m16n16k16.f16.f16 {%r1273, %r1274, %r1275, %r1276}, {%r1017, %r1018, %r1019, %r1020, %r1021, %r1022, %r1023, %r1024}, {%r1049, %r1050, %r1051, %r1052, %r1053, %r1054, %r1055, %r1056}, {%r957, %r958, %r959, %r960};
	wmma.mma.sync.aligned.row.row.m16n16k16.f16.f16 {%r1277, %r1278, %r1279, %r1280}, {%r1025, %r1026, %r1027, %r1028, %r1029, %r1030, %r1031, %r1032}, {%r1081, %r1082, %r1083, %r1084, %r1085, %r1086, %r1087, %r1088}, {%r1273, %r1274, %r1275, %r1276};
	wmma.mma.sync.aligned.row.row.m16n16k16.f16.f16 {%r1281, %r1282, %r1283, %r1284}, {%r1017, %r1018, %r1019, %r1020, %r1021, %r1022, %r1023, %r1024}, {%r1057, %r1058, %r1059, %r1060, %r1061, %r1062, %r1063, %r1064}, {%r965, %r966, %r967, %r968};
	wmma.mma.sync.aligned.row.row.m16n16k16.f16.f16 {%r1285, %r1286, %r1287, %r1288}, {%r1025, %r1026, %r1027, %r1028, %r1029, %r1030, %r1031, %r1032}, {%r1089, %r1090, %r1091, %r1092, %r1093, %r1094, %r1095, %r1096}, {%r1281, %r1282, %r1283, %r1284};
	// begin inline asm
	cp.async.commit_group;

	// end inline asm
	// begin inline asm
	cp.async.wait_group 0;

	// end inline asm
	bar.sync 	0;
	add.s64 	%rd33, %rd1, 256;
	// begin inline asm
	cp.async.ca.shared.global [%r17], [%rd33], 16;

	// end inline asm
	add.s64 	%rd34, %rd1, 65792;
	// begin inline asm
	cp.async.ca.shared.global [%r2], [%rd34], 16;

	// end inline asm
	add.s64 	%rd35, %rd1, 131328;
	// begin inline asm
	cp.async.ca.shared.global [%r3], [%rd35], 16;

	// end inline asm
	add.s64 	%rd36, %rd1, 196864;
	// begin inline asm
	cp.async.ca.shared.global [%r4], [%rd36], 16;

	// end inline asm
	add.s64 	%rd37, %rd5, 262144;
	// begin inline asm
	cp.async.ca.shared.global [%r21], [%rd37], 16;

	// end inline asm
	add.s64 	%rd38, %rd5, 262272;
	// begin inline asm
	cp.async.ca.shared.global [%r6], [%rd38], 16;

	// end inline asm
	add.s64 	%rd39, %rd5, 294912;
	// begin inline asm
	cp.async.ca.shared.global [%r7], [%rd39], 16;

	// end inline asm
	add.s64 	%rd40, %rd5, 295040;
	// begin inline asm
	cp.async.ca.shared.global [%r8], [%rd40], 16;

	// end inline asm
	wmma.load.a.sync.aligned.row.m16n16k16.shared.f16 	{%r1289, %r1290, %r1291, %r1292, %r1293, %r1294, %r1295, %r1296}, [%r633], %r287;
	wmma.load.a.sync.aligned.row.m16n16k16.shared.f16 	{%r1297, %r1298, %r1299, %r1300, %r1301, %r1302, %r1303, %r1304}, [%r642], %r287;
	wmma.load.a.sync.aligned.row.m16n16k16.shared.f16 	{%r1305, %r1306, %r1307, %r1308, %r1309, %r1310, %r1311, %r1312}, [%r651], %r287;
	wmma.load.a.sync.aligned.row.m16n16k16.shared.f16 	{%r1313, %r1314, %r1315, %r1316, %r1317, %r1318, %r1319, %r1320}, [%r660], %r287;
	wmma.load.a.sync.aligned.row.m16n16k16.shared.f16 	{%r1321, %r1322, %r1323, %r1324, %r1325, %r1326, %r1327, %r1328}, [%r669], %r287;
	wmma.load.a.sync.aligned.row.m16n16k16.shared.f16 	{%r1329, %r1330, %r1331, %r1332, %r1333, %r1334, %r1335, %r1336}, [%r678], %r287;
	wmma.load.a.sync.aligned.row.m16n16k16.shared.f16 	{%r1337, %r1338, %r1339, %r1340, %r1341, %r1342, %r1343, %r1344}, [%r687], %r287;
	wmma.load.a.sync.aligned.row.m16n16k16.shared.f16 	{%r1345, %r1346, %r1347, %r1348, %r1349, %r1350, %r1351, %r1352}, [%r696], %r287;
	wmma.load.b.sync.aligned.row.m16n16k16.shared.f16 	{%r1353, %r1354, %r1355, %r1356, %r1357, %r1358, %r1359, %r1360}, [%r433], %r361;
	wmma.load.b.sync.aligned.row.m16n16k16.shared.f16 	{%r1361, %r1362, %r1363, %r1364, %r1365, %r1366, %r1367, %r1368}, [%r442], %r361;
	wmma.load.b.sync.aligned.row.m16n16k16.shared.f16 	{%r1369, %r1370, %r1371, %r1372, %r1373, %r1374, %r1375, %r1376}, [%r451], %r361;
	wmma.load.b.sync.aligned.row.m16n16k16.shared.f16 	{%r1377, %r1378, %r1379, %r1380, %r1381, %r1382, %r1383, %r1384}, [%r460], %r361;
	wmma.load.b.sync.aligned.row.m16n16k16.shared.f16 	{%r1385, %r1386, %r1387, %r1388, %r1389, %r1390, %r1391, %r1392}, [%r469], %r361;
	wmma.load.b.sync.aligned.row.m16n16k16.shared.f16 	{%r1393, %r1394, %r1395, %r1396, %r1397, %r1398, %r1399, %r1400}, [%r478], %r361;
	wmma.load.b.sync.aligned.row.m16n16k16.shared.f16 	{%r1401, %r1402, %r1403, %r1404, %r1405, %r1406, %r1407, %r1408}, [%r487], %r361;
	wmma.load.b.sync.aligned.row.m16n16k16.shared.f16 	{%r1409, %r1410, %r1411, %r1412, %r1413, %r1414, %r1415, %r1416}, [%r496], %r361;
	wmma.load.b.sync.aligned.row.m16n16k16.shared.f16 	{%r1417, %r1418, %r1419, %r1420, %r1421, %r1422, %r1423, %r1424}, [%r769], %r361;
	wmma.load.b.sync.aligned.row.m16n16k16.shared.f16 	{%r1425, %r1426, %r1427, %r1428, %r1429, %r1430, %r1431, %r1432}, [%r778], %r361;
	wmma.load.b.sync.aligned.row.m16n16k16.shared.f16 	{%r1433, %r1434, %r1435, %r1436, %r1437, %r1438, %r1439, %r1440}, [%r787], %r361;
	wmma.load.b.sync.aligned.row.m16n16k16.shared.f16 	{%r1441, %r1442, %r1443, %r1444, %r1445, %r1446, %r1447, %r1448}, [%r796], %r361;
	wmma.load.b.sync.aligned.row.m16n16k16.shared.f16 	{%r1449, %r1450, %r1451, %r1452, %r1453, %r1454, %r1455, %r1456}, [%r805], %r361;
	wmma.load.b.sync.aligned.row.m16n16k16.shared.f16 	{%r1457, %r1458, %r1459, %r1460, %r1461, %r1462, %r1463, %r1464}, [%r814], %r361;
	wmma.load.b.sync.aligned.row.m16n16k16.shared.f16 	{%r1465, %r1466, %r1467, %r1468, %r1469, %r1470, %r1471, %r1472}, [%r823], %r361;
	wmma.load.b.sync.aligned.row.m16n16k16.shared.f16 	{%r1473, %r1474, %r1475, %r1476, %r1477, %r1478, %r1479, %r1480}, [%r832], %r361;
	wmma.mma.sync.aligned.row.row.m16n16k16.f16.f16 {%r1481, %r1482, %r1483, %r1484}, {%r1289, %r1290, %r1291, %r1292, %r1293, %r1294, %r1295, %r1296}, {%r1353, %r1354, %r1355, %r1356, %r1357, %r1358, %r1359, %r1360}, {%r1165, %r1166, %r1167, %r1168};
	wmma.mma.sync.aligned.row.row.m16n16k16.f16.f16 {%r1485, %r1486, %r1487, %r1488}, {%r1297, %r1298, %r1299, %r1300, %r1301, %r1302, %r1303, %r1304}, {%r1385, %r1386, %r1387, %r1388, %r1389, %r1390, %r1391, %r1392}, {%r1481, %r1482, %r1483, %r1484};
	wmma.mma.sync.aligned.row.row.m16n16k16.f16.f16 {%r1489, %r1490, %r1491, %r1492}, {%r1289, %r1290, %r1291, %r1292, %r1293, %r1294, %r1295, %r1296}, {%r1361, %r1362, %r1363, %r1364, %r1365, %r1366, %r1367, %r1368}, {%r1173, %r1174, %r1175, %r1176};
	wmma.mma.sync.aligned.row.row.m16n16k16.f16.f16 {%r1493, %r1494, %r1495, %r1496}, {%r1297, %r1298, %r1299, %r1300, %r1301, %r1302, %r1303, %r1304}, {%r1393, %r1394, %r1395, %r1396, %r1397, %r1398, %r1399, %r1400}, {%r1489, %r1490, %r1491, %r1492};
	wmma.mma.sync.aligned.row.row.m16n16k16.f16.f16 {%r1497, %r1498, %r1499, %r1500}, {%r1289, %r1290, %r1291, %r1292, %r1293, %r1294, %r1295, %r1296}, {%r1369, %r1370, %r1371, %r1372, %r1373, %r1374, %r1375, %r1376}, {%r1181, %r1182, %r1183, %r1184};
	wmma.mma.sync.aligned.row.row.m16n16k16.f16.f16 {%r1501, %r1502, %r1503, %r1504}, {%r1297, %r1298, %r1299, %r1300, %r1301, %r1302, %r1303, %r1304}, {%r1401, %r1402, %r1403, %r1404, %r1405, %r1406, %r1407, %r1408}, {%r1497, %r1498, %r1499, %r1500};
	wmma.mma.sync.aligned.row.row.m16n16k16.f16.f16 {%r1505, %r1506, %r1507, %r1508}, {%r1289, %r1290, %r1291, %r1292, %r1293, %r1294, %r1295, %r1296}, {%r1377, %r1378, %r1379, %r1380, %r1381, %r1382, %r1383, %r1384}, {%r1189, %r1190, %r1191, %r1192};
	wmma.mma.sync.aligned.row.row.m16n16k16.f16.f16 {%r1509, %r1510, %r1511, %r1512}, {%r1297, %r1298, %r1299, %r1300, %r1301, %r1302, %r1303, %r1304}, {%r1409, %r1410, %r1411, %r1412, %r1413, %r1414, %r1415, %r1416}, {%r1505, %r1506, %r1507, %r1508};
	wmma.mma.sync.aligned.row.row.m16n16k16.f16.f16 {%r1513, %r1514, %r1515, %r1516}, {%r1305, %r1306, %r1307, %r1308, %r1309, %r1310, %r1311, %r1312}, {%r1353, %r1354, %r1355, %r1356, %r1357, %r1358, %r1359, %r1360}, {%r1197, %r1198, %r1199, %r1200};
	wmma.mma.sync.aligned.row.row.m16n16k16.f16.f16 {%r1517, %r1518, %r1519, %r1520}, {%r1313, %r1314, %r1315, %r1316, %r1317, %r1318, %r1319, %r1320}, {%r1385, %r1386, %r1387, %r1388, %r1389, %r1390, %r1391, %r1392}, {%r1513, %r1514, %r1515, %r1516};
	wmma.mma.sync.aligned.row.row.m16n16k16.f16.f16 {%r1521, %r1522, %r1523, %r1524}, {%r1305, %r1306, %r1307, %r1308, %r1309, %r1310, %r1311, %r1312}, {%r1361, %r1362, %r1363, %r1364, %r1365, %r1366, %r1367, %r1368}, {%r1205, %r1206, %r1207, %r1208};
	wmma.mma.sync.aligned.row.row.m16n16k16.f16.f16 {%r1525, %r1526, %r1527, %r1528}, {%r1313, %r1314, %r1315, %r1316, %r1317, %r1318, %r1319, %r1320}, {%r1393, %r1394, %r1395, %r1396, %r1397, %r1398, %r1399, %r1400}, {%r1521, %r1522, %r1523, %r1524};
	wmma.mma.sync.aligned.row.row.m16n16k16.f16.f16 {%r1529, %r1530, %r1531, %r1532}, {%r1305, %r1306, %r1307, %r1308, %r1309, %r1310, %r1311, %r1312}, {%r1369, %r1370, %r1371, %r1372, %r1373, %r1374, %r1375, %r1376}, {%r1213, %r1214, %r1215, %r1216};
	wmma.mma.sync.aligned.row.row.m16n16k16.f16.f16 {%r1533, %r1534, %r1535, %r1536}, {%r1313, %r1314, %r1315, %r1316, %r1317, %r1318, %r1319, %r1320}, {%r1401, %r1402, %r1403, %r1404, %r1405, %r1406, %r1407, %r1408}, {%r1529, %r1530, %r1531, %r1532};
	wmma.mma.sync.aligned.row.row.m16n16k16.f16.f16 {%r1537, %r1538, %r1539, %r1540}, {%r1305, %r1306, %r1307, %r1308, %r1309, %r1310, %r1311, %r1312}, {%r1377, %r1378, %r1379, %r1380, %r1381, %r1382, %r1383, %r1384}, {%r1221, %r1222, %r1223, %r1224};
	wmma.mma.sync.aligned.row.row.m16n16k16.f16.f16 {%r1541, %r1542, %r1543, %r1544}, {%r1313, %r1314, %r1315, %r1316, %r1317, %r1318, %r1319, %r1320}, {%r1409, %r1410, %r1411, %r1412, %r1413, %r1414, %r1415, %r1416}, {%r1537, %r1538, %r1539, %r1540};
	wmma.mma.sync.aligned.row.row.m16n16k16.f16.f16 {%r1545, %r1546, %r1547, %r1548}, {%r1321, %r1322, %r1323, %r1324, %r1325, %r1326, %r1327, %r1328}, {%r1353, %r1354, %r1355, %r1356, %r1357, %r1358, %r1359, %r1360}, {%r1229, %r1230, %r1231, %r1232};
	wmma.mma.sync.aligned.row.row.m16n16k16.f16.f16 {%r1549, %r1550, %r1551, %r1552}, {%r1329, %r1330, %r1331, %r1332, %r1333, %r1334, %r1335, %r1336}, {%r1385, %r1386, %r1387, %r1388, %r1389, %r1390, %r1391, %r1392}, {%r1545, %r1546, %r1547, %r1548};
	wmma.mma.sync.aligned.row.row.m16n16k16.f16.f16 {%r1553, %r1554, %r1555, %r1556}, {%r1321, %r1322, %r1323, %r1324, %r1325, %r1326, %r1327, %r1328}, {%r1361, %r1362, %r1363, %r1364, %r1365, %r1366, %r1367, %r1368}, {%r1237, %r1238, %r1239, %r1240};
	wmma.mma.sync.aligned.row.row.m16n16k16.f16.f16 {%r1557, %r1558, %r1559, %r1560}, {%r1329, %r1330, %r1331, %r1332, %r1333, %r1334, %r1335, %r1336}, {%r1393, %r1394, %r1395, %r1396, %r1397, %r1398, %r1399, %r1400}, {%r1553, %r1554, %r1555, %r1556};
	wmma.mma.sync.aligned.row.row.m16n16k16.f16.f16 {%r1561, %r1562, %r1563, %r1564}, {%r1321, %r1322, %r1323, %r1324, %r1325, %r1326, %r1327, %r1328}, {%r1369, %r1370, %r1371, %r1372, %r1373, %r1374, %r1375, %r1376}, {%r1245, %r1246, %r1247, %r1248};
	wmma.mma.sync.aligned.row.row.m16n16k16.f16.f16 {%r1565, %r1566, %r1567, %r1568}, {%r1329, %r1330, %r1331, %r1332, %r1333, %r1334, %r1335, %r1336}, {%r1401, %r1402, %r1403, %r1404, %r1405, %r1406, %r1407, %r1408}, {%r1561, %r1562, %r1563, %r1564};
	wmma.mma.sync.aligned.row.row.m16n16k16.f16.f16 {%r1569, %r1570, %r1571, %r1572}, {%r1321, %r1322, %r1323, %r1324, %r1325, %r1326, %r1327, %r1328}, {%r1377, %r1378, %r1379, %r1380, %r1381, %r1382, %r1383, %r1384}, {%r1253, %r1254, %r1255, %r1256};
	wmma.mma.sync.aligned.row.row.m16n16k16.f16.f16 {%r1573, %r1574, %r1575, %r1576}, {%r1329, %r1330, %r1331, %r1332, %r1333, %r1334, %r1335, %r1336}, {%r1409, %r1410, %r1411, %r1412, %r1413, %r1414, %r1415, %r1416}, {%r1569, %r1570, %r1571, %r1572};
	wmma.mma.sync.aligned.row.row.m16n16k16.f16.f16 {%r1577, %r1578, %r1579, %r1580}, {%r1337, %r1338, %r1339, %r1340, %r1341, %r1342, %r1343, %r1344}, {%r1353, %r1354, %r1355, %r1356, %r1357, %r1358, %r1359, %r1360}, {%r1261, %r1262, %r1263, %r1264};
	wmma.mma.sync.aligned.row.row.m16n16k16.f16.f16 {%r1581, %r1582, %r1583, %r1584}, {%r1345, %r1346, %r1347, %r1348, %r1349, %r1350, %r1351, %r1352}, {%r1385, %r1386, %r1387, %r1388, %r1389, %r1390, %r1391, %r1392}, {%r1577, %r1578, %r1579, %r1580};
	wmma.mma.sync.aligned.row.row.m16n16k16.f16.f16 {%r1585, %r1586, %r1587, %r1588}, {%r1337, %r1338, %r1339, %r1340, %r1341, %r1342, %r1343, %r1344}, {%r1361, %r1362, %r1363, %r1364, %r1365, %r1366, %r1367, %r1368}, {%r1269, %r1270, %r1271, %r1272};
	wmma.mma.sync.aligned.row.row.m16n16k16.f16.f16 {%r1589, %r1590, %r1591, %r1592}, {%r1345, %r1346, %r1347, %r1348, %r1349, %r1350, %r1351, %r1352}, {%r1393, %r1394, %r1395, %r1396, %r1397, %r1398, %r1399, %r1400}, {%r1585, %r1586, %r1587, %r1588};
	wmma.mma.sync.aligned.row.row.m16n16k16.f16.f16 {%r1593, %r1594, %r1595, %r1596}, {%r1337, %r1338, %r1339, %r1340, %r1341, %r1342, %r1343, %r1344}, {%r1369, %r1370, %r1371, %r1372, %r1373, %r1374, %r1375, %r1376}, {%r1277, %r1278, %r1279, %r1280};
	wmma.mma.sync.aligned.row.row.m16n16k16.f16.f16 {%r1597, %r1598, %r1599, %r1600}, {%r1345, %r1346, %r1347, %r1348, %r1349, %r1350, %r1351, %r1352}, {%r1401, %r1402, %r1403, %r1404, %r1405, %r1406, %r1407, %r1408}, {%r1593, %r1594, %r1595, %r1596};
	wmma.mma.sync.aligned.row.row.m16n16k16.f16.f16 {%r1601, %r1602, %r1603, %r1604}, {%r1337, %r1338, %r1339, %r1340, %r1341, %r1342, %r1343, %r1344}, {%r1377, %r1378, %r1379, %r1380, %r1381, %r1382, %r1383, %r1384}, {%r1285, %r1286, %r1287, %r1288};
	wmma.mma.sync.aligned.row.row.m16n16k16.f16.f16 {%r1605, %r1606, %r1607, %r1608}, {%r1345, %r1346, %r1347, %r1348, %r1349, %r1350, %r1351, %r1352}, {%r1409, %r1410, %r1411, %r1412, %r1413, %r1414, %r1415, %r1416}, {%r1601, %r1602, %r1603, %r1604};
	// begin inline asm
	cp.async.commit_group;

	// end inline asm
	// begin inline asm
	cp.async.wait_group 0;

	// end inline asm
	bar.sync 	0;
	add.s64 	%rd41, %rd1, 320;
	// begin inline asm
	cp.async.ca.shared.global [%r9], [%rd41], 16;

	// end inline asm
	add.s64 	%rd42, %rd1, 65856;
	// begin inline asm
	cp.async.ca.shared.global [%r10], [%rd42], 16;

	// end inline asm
	add.s64 	%rd43, %rd1, 131392;
	// begin inline asm
	cp.async.ca.shared.global [%r11], [%rd43], 16;

	// end inline asm
	add.s64 	%rd44, %rd1, 196928;
	// begin inline asm
	cp.async.ca.shared.global [%r12], [%rd44], 16;

	// end inline asm
	add.s64 	%rd45, %rd5, 327680;
	// begin inline asm
	cp.async.ca.shared.global [%r13], [%rd45], 16;

	// end inline asm
	add.s64 	%rd46, %rd5, 327808;
	// begin inline asm
	cp.async.ca.shared.global [%r14], [%rd46], 16;

	// end inline asm
	add.s64 	%rd47, %rd5, 360448;
	// begin inline asm
	cp.async.ca.shared.global [%r15], [%rd47], 16;

	// end inline asm
	add.s64 	%rd48, %rd5, 360576;
	// begin inline asm
	cp.async.ca.shared.global [%r16], [%rd48], 16;

	// end inline asm
	wmma.load.a.sync.aligned.row.m16n16k16.shared.f16 	{%r1609, %r1610, %r1611, %r1612, %r1613, %r1614, %r1615, %r1616}, [%r286], %r287;
	wmma.load.a.sync.aligned.row.m16n16k16.shared.f16 	{%r1617, %r1618, %r1619, %r1620, %r1621, %r1622, %r1623, %r1624}, [%r296], %r287;
	wmma.load.a.sync.aligned.row.m16n16k16.shared.f16 	{%r1625, %r1626, %r1627, %r1628, %r1629, %r1630, %r1631, %r1632}, [%r305], %r287;
	wmma.load.a.sync.aligned.row.m16n16k16.shared.f16 	{%r1633, %r1634, %r1635, %r1636, %r1637, %r1638, %r1639, %r1640}, [%r314], %r287;
	wmma.load.a.sync.aligned.row.m16n16k16.shared.f16 	{%r1641, %r1642, %r1643, %r1644, %r1645, %r1646, %r1647, %r1648}, [%r323], %r287;
	wmma.load.a.sync.aligned.row.m16n16k16.shared.f16 	{%r1649, %r1650, %r1651, %r1652, %r1653, %r1654, %r1655, %r1656}, [%r332], %r287;
	wmma.load.a.sync.aligned.row.m16n16k16.shared.f16 	{%r1657, %r1658, %r1659, %r1660, %r1661, %r1662, %r1663, %r1664}, [%r341], %r287;
	wmma.load.a.sync.aligned.row.m16n16k16.shared.f16 	{%r1665, %r1666, %r1667, %r1668, %r1669, %r1670, %r1671, %r1672}, [%r350], %r287;
	wmma.load.b.sync.aligned.row.m16n16k16.shared.f16 	{%r1673, %r1674, %r1675, %r1676, %r1677, %r1678, %r1679, %r1680}, [%r360], %r361;
	wmma.load.b.sync.aligned.row.m16n16k16.shared.f16 	{%r1681, %r1682, %r1683, %r1684, %r1685, %r1686, %r1687, %r1688}, [%r370], %r361;
	wmma.load.b.sync.aligned.row.m16n16k16.shared.f16 	{%r1689, %r1690, %r1691, %r1692, %r1693, %r1694, %r1695, %r1696}, [%r379], %r361;
	wmma.load.b.sync.aligned.row.m16n16k16.shared.f16 	{%r1697, %r1698, %r1699, %r1700, %r1701, %r1702, %r1703, %r1704}, [%r388], %r361;
	wmma.load.b.sync.aligned.row.m16n16k16.shared.f16 	{%r1705, %r1706, %r1707, %r1708, %r1709, %r1710, %r1711, %r1712}, [%r397], %r361;
	wmma.load.b.sync.aligned.row.m16n16k16.shared.f16 	{%r1713, %r1714, %r1715, %r1716, %r1717, %r1718, %r1719, %r1720}, [%r406], %r361;
	wmma.load.b.sync.aligned.row.m16n16k16.shared.f16 	{%r1721, %r1722, %r1723, %r1724, %r1725, %r1726, %r1727, %r1728}, [%r415], %r361;
	wmma.load.b.sync.aligned.row.m16n16k16.shared.f16 	{%r1729, %r1730, %r1731, %r1732, %r1733, %r1734, %r1735, %r1736}, [%r424], %r361;
	wmma.load.b.sync.aligned.row.m16n16k16.shared.f16 	{%r1737, %r1738, %r1739, %r1740, %r1741, %r1742, %r1743, %r1744}, [%r433], %r361;
	wmma.load.b.sync.aligned.row.m16n16k16.shared.f16 	{%r1745, %r1746, %r1747, %r1748, %r1749, %r1750, %r1751, %r1752}, [%r442], %r361;
	wmma.load.b.sync.aligned.row.m16n16k16.shared.f16 	{%r1753, %r1754, %r1755, %r1756, %r1757, %r1758, %r1759, %r1760}, [%r451], %r361;
	wmma.load.b.sync.aligned.row.m16n16k16.shared.f16 	{%r1761, %r1762, %r1763, %r1764, %r1765, %r1766, %r1767, %r1768}, [%r460], %r361;
	wmma.load.b.sync.aligned.row.m16n16k16.shared.f16 	{%r1769, %r1770, %r1771, %r1772, %r1773, %r1774, %r1775, %r1776}, [%r469], %r361;
	wmma.load.b.sync.aligned.row.m16n16k16.shared.f16 	{%r1777, %r1778, %r1779, %r1780, %r1781, %r1782, %r1783, %r1784}, [%r478], %r361;
	wmma.load.b.sync.aligned.row.m16n16k16.shared.f16 	{%r1785, %r1786, %r1787, %r1788, %r1789, %r1790, %r1791, %r1792}, [%r487], %r361;
	wmma.load.b.sync.aligned.row.m16n16k16.shared.f16 	{%r1793, %r1794, %r1795, %r1796, %r1797, %r1798, %r1799, %r1800}, [%r496], %r361;
	wmma.mma.sync.aligned.row.row.m16n16k16.f16.f16 {%r1801, %r1802, %r1803, %r1804}, {%r1609, %r1610, %r1611, %r1612, %r1613, %r1614, %r1615, %r1616}, {%r1673, %r1674, %r1675, %r1676, %r1677, %r1678, %r1679, %r1680}, {%r1485, %r1486, %r1487, %r1488};
	wmma.mma.sync.aligned.row.row.m16n16k16.f16.f16 {%r1805, %r1806, %r1807, %r1808}, {%r1617, %r1618, %r1619, %r1620, %r1621, %r1622, %r1623, %r1624}, {%r1705, %r1706, %r1707, %r1708, %r1709, %r1710, %r1711, %r1712}, {%r1801, %r1802, %r1803, %r1804};
	wmma.mma.sync.aligned.row.row.m16n16k16.f16.f16 {%r1809, %r1810, %r1811, %r1812}, {%r1609, %r1610, %r1611, %r1612, %r1613, %r1614, %r1615, %r1616}, {%r1681, %r1682, %r1683, %r1684, %r1685, %r1686, %r1687, %r1688}, {%r1493, %r1494, %r1495, %r1496};
	wmma.mma.sync.aligned.row.row.m16n16k16.f16.f16 {%r1813, %r1814, %r1815, %r1816}, {%r1617, %r1618, %r1619, %r1620, %r1621, %r1622, %r1623, %r1624}, {%r1713, %r1714, %r1715, %r1716, %r1717, %r1718, %r1719, %r1720}, {%r1809, %r1810, %r1811, %r1812};
	wmma.mma.sync.aligned.row.row.m16n16k16.f16.f16 {%r1817, %r1818, %r1819, %r1820}, {%r1609, %r1610, %r1611, %r1612, %r1613, %r1614, %r1615, %r1616}, {%r1689, %r1690, %r1691, %r1692, %r1693, %r1694, %r1695, %r1696}, {%r1501, %r1502, %r1503, %r1504};
	wmma.mma.sync.aligned.row.row.m16n16k16.f16.f16 {%r1821, %r1822, %r1823, %r1824}, {%r1617, %r1618, %r1619, %r1620, %r1621, %r1622, %r1623, %r1624}, {%r1721, %r1722, %r1723, %r1724, %r1725, %r1726, %r1727, %r1728}, {%r1817, %r1818, %r1819, %r1820};
	wmma.mma.sync.aligned.row.row.m16n16k16.f16.f16 {%r1825, %r1826, %r1827, %r1828}, {%r1609, %r1610, %r1611, %r1612, %r1613, %r1614, %r1615, %r1616}, {%r1697, %r1698, %r1699, %r1700, %r1701, %r1702, %r1703, %r1704}, {%r1509, %r1510, %r1511, %r1512};
	wmma.mma.sync.aligned.row.row.m16n16k16.f16.f16 {%r1829, %r1830, %r1831, %r1832}, {%r1617, %r1618, %r1619, %r1620, %r1621, %r1622, %r1623, %r1624}, {%r1729, %r1730, %r1731, %r1732, %r1733, %r1734, %r1735, %r1736}, {%r1825, %r1826, %r1827, %r1828};
	wmma.mma.sync.aligned.row.row.m16n16k16.f16.f16 {%r1833, %r1834, %r1835, %r1836}, {%r1625, %r1626, %r1627, %r1628, %r1629, %r1630, %r1631, %r1632}, {%r1673, %r1674, %r1675, %r1676, %r1677, %r1678, %r1679, %r1680}, {%r1517, %r1518, %r1519, %r1520};
	wmma.mma.sync.aligned.row.row.m16n16k16.f16.f16 {%r1837, %r1838, %r1839, %r1840}, {%r1633, %r1634, %r1635, %r1636, %r1637, %r1638, %r1639, %r1640}, {%r1705, %r1706, %r1707, %r1708, %r1709, %r1710, %r1711, %r1712}, {%r1833, %r1834, %r1835, %r1836};
	wmma.mma.sync.aligned.row.row.m16n16k16.f16.f16 {%r1841, %r1842, %r1843, %r1844}, {%r1625, %r1626, %r1627, %r1628, %r1629, %r1630, %r1631, %r1632}, {%r1681, %r1682, %r1683, %r1684, %r1685, %r1686, %r1687, %r1688}, {%r1525, %r1526, %r1527, %r1528};
	wmma.mma.sync.aligned.row.row.m16n16k16.f16.f16 {%r1845, %r1846, %r1847, %r1848}, {%r1633, %r1634, %r1635, %r1636, %r1637, %r1638, %r1639, %r1640}, {%r1713, %r1714, %r1715, %r1716, %r1717, %r1718, %r1719, %r1720}, {%r1841, %r1842, %r1843, %r1844};
	wmma.mma.sync.aligned.row.row.m16n16k16.f16.f16 {%r1849, %r1850, %r1851, %r1852}, {%r1625, %r1626, %r1627, %r1628, %r1629, %r1630, %r1631, %r1632}, {%r1689, %r1690, %r1691, %r1692, %r1693, %r1694, %r1695, %r1696}, {%r1533, %r1534, %r1535, %r1536};
	wmma.mma.sync.aligned.row.row.m16n16k16.f16.f16 {%r1853, %r1854, %r1855, %r1856}, {%r1633, %r1634, %r1635, %r1636, %r1637, %r1638, %r1639, %r1640}, {%r1721, %r1722, %r1723, %r1724, %r1725, %r1726, %r1727, %r1728}, {%r1849, %r1850, %r1851, %r1852};
	wmma.mma.sync.aligned.row.row.m16n16k16.f16.f16 {%r1857, %r1858, %r1859, %r1860}, {%r1625, %r1626, %r1627, %r1628, %r1629, %r1630, %r1631, %r1632}, {%r1697, %r1698, %r1699, %r1700, %r1701, %r1702, %r1703, %r1704}, {%r1541, %r1542, %r1543, %r1544};
	wmma.mma.sync.aligned.row.row.m16n16k16.f16.f16 {%r1861, %r1862, %r1863, %r1864}, {%r1633, %r1634, %r1635, %r1636, %r1637, %r1638, %r1639, %r1640}, {%r1729, %r1730, %r1731, %r1732, %r1733, %r1734, %r1735, %r1736}, {%r1857, %r1858, %r1859, %r1860};
	wmma.mma.sync.aligned.row.row.m16n16k16.f16.f16 {%r1865, %r1866, %r1867, %r1868}, {%r1641, %r1642, %r1643, %r1644, %r1645, %r1646, %r1647, %r1648}, {%r1673, %r1674, %r1675, %r1676, %r1677, %r1678, %r1679, %r1680}, {%r1549, %r1550, %r1551, %r1552};
	wmma.mma.sync.aligned.row.row.m16n16k16.f16.f16 {%r1869, %r1870, %r1871, %r1872}, {%r1649, %r1650, %r1651, %r1652, %r1653, %r1654, %r1655, %r1656}, {%r1705, %r1706, %r1707, %r1708, %r1709, %r1710, %r1711, %r1712}, {%r1865, %r1866, %r1867, %r1868};
	wmma.mma.sync.aligned.row.row.m16n16k16.f16.f16 {%r1873, %r1874, %r1875, %r1876}, {%r1641, %r1642, %r1643, %r1644, %r1645, %r1646, %r1647, %r1648}, {%r1681, %r1682, %r1683, %r1684, %r1685, %r1686, %r1687, %r1688}, {%r1557, %r1558, %r1559, %r1560};
	wmma.mma.sync.aligned.row.row.m16n16k16.f16.f16 {%r1877, %r1878, %r1879, %r1880}, {%r1649, %r1650, %r1651, %r1652, %r1653, %r1654, %r1655, %r1656}, {%r1713, %r1714, %r1715, %r1716, %r1717, %r1718, %r1719, %r1720}, {%r1873, %r1874, %r1875, %r1876};
	wmma.mma.sync.aligned.row.row.m16n16k16.f16.f16 {%r1881, %r1882, %r1883, %r1884}, {%r1641, %r1642, %r1643, %r1644, %r1645, %r1646, %r1647, %r1648}, {%r1689, %r1690, %r1691, %r1692, %r1693, %r1694, %r1695, %r1696}, {%r1565, %r1566, %r1567, %r1568};
	wmma.mma.sync.aligned.row.row.m16n16k16.f16.f16 {%r1885, %r1886, %r1887, %r1888}, {%r1649, %r1650, %r1651, %r1652, %r1653, %r1654, %r1655, %r1656}, {%r1721, %r1722, %r1723, %r1724, %r1725, %r1726, %r1727, %r1728}, {%r1881, %r1882, %r1883, %r1884};
	wmma.mma.sync.aligned.row.row.m16n16k16.f16.f16 {%r1889, %r1890, %r1891, %r1892}, {%r1641, %r1642, %r1643, %r1644, %r1645, %r1646, %r1647, %r1648}, {%r1697, %r1698, %r1699, %r1700, %r1701, %r1702, %r1703, %r1704}, {%r1573, %r1574, %r1575, %r1576};
	wmma.mma.sync.aligned.row.row.m16n16k16.f16.f16 {%r1893, %r1894, %r1895, %r1896}, {%r1649, %r1650, %r1651, %r1652, %r1653, %r1654, %r1655, %r1656}, {%r1729, %r1730, %r1731, %r1732, %r1733, %r1734, %r1735, %r1736}, {%r1889, %r1890, %r1891, %r1892};
	wmma.mma.sync.aligned.row.row.m16n16k16.f16.f16 {%r1897, %r1898, %r1899, %r1900}, {%r1657, %r1658, %r1659, %r1660, %r1661, %r1662, %r1663, %r1664}, {%r1673, %r1674, %r1675, %r1676, %r1677, %r1678, %r1679, %r1680}, {%r1581, %r1582, %r1583, %r1584};
	wmma.mma.sync.aligned.row.row.m16n16k16.f16.f16 {%r1901, %r1902, %r1903, %r1904}, {%r1665, %r1666, %r1667, %r1668, %r1669, %r1670, %r1671, %r1672}, {%r1705, %r1706, %r1707, %r1708, %r1709, %r1710, %r1711, %r1712}, {%r1897, %r1898, %r1899, %r1900};
	wmma.mma.sync.aligned.row.row.m16n16k16.f16.f16 {%r1905, %r1906, %r1907, %r1908}, {%r1657, %r1658, %r1659, %r1660, %r1661, %r1662, %r1663, %r1664}, {%r1681, %r1682, %r1683, %r1684, %r1685, %r1686, %r1687, %r1688}, {%r1589, %r1590, %r1591, %r1592};
	wmma.mma.sync.aligned.row.row.m16n16k16.f16.f16 {%r1909, %r1910, %r1911, %r1912}, {%r1665, %r1666, %r1667, %r1668, %r1669, %r1670, %r1671, %r1672}, {%r1713, %r1714, %r1715, %r1716, %r1717, %r1718, %r1719, %r1720}, {%r1905, %r1906, %r1907, %r1908};
	wmma.mma.sync.aligned.row.row.m16n16k16.f16.f16 {%r1913, %r1914, %r1915, %r1916}, {%r1657, %r1658, %r1659, %r1660, %r1661, %r1662, %r1663, %r1664}, {%r1689, %r1690, %r1691, %r1692, %r1693, %r1694, %r1695, %r1696}, {%r1597, %r1598, %r1599, %r1600};
	wmma.mma.sync.aligned.row.row.m16n16k16.f16.f16 {%r1917, %r1918, %r1919, %r1920}, {%r1665, %r1666, %r1667, %r1668, %r1669, %r1670, %r1671, %r1672}, {%r1721, %r1722, %r1723, %r1724, %r1725, %r1726, %r1727, %r1728}, {%r1913, %r1914, %r1915, %r1916};
	wmma.mma.sync.aligned.row.row.m16n16k16.f16.f16 {%r1921, %r1922, %r1923, %r1924}, {%r1657, %r1658, %r1659, %r1660, %r1661, %r1662, %r1663, %r1664}, {%r1697, %r1698, %r1699, %r1700, %r1701, %r1702, %r1703, %r1704}, {%r1605, %r1606, %r1607, %r1608};
	wmma.mma.sync.aligned.row.row.m16n16k16.f16.f16 {%r1925, %r1926, %r1927, %r1928}, {%r1665, %r1666, %r1667, %r1668, %r1669, %r1670, %r1671, %r1672}, {%r1729, %r1730, %r1731, %r1732, %r1733, %r1734, %r1735, %r1736}, {%r1921, %r1922, %r1923, %r1924};
	// begin inline asm
	cp.async.commit_group;

	// end inline asm
	// begin inline asm
	cp.async.wait_group 0;

	// end inline asm
	bar.sync 	0;
	add.s64 	%rd49, %rd1, 384;
	// begin inline asm
	cp.async.ca.shared.global [%r17], [%rd49], 16;

	// end inline asm
	add.s64 	%rd50, %rd1, 65920;
	// begin inline asm
	cp.async.ca.shared.global [%r2], [%rd50], 16;

	// end inline asm
	add.s64 	%rd51, %rd1, 131456;
	// begin inline asm
	cp.async.ca.shared.global [%r3], [%rd51], 16;

	// end inline asm
	add.s64 	%rd52, %rd1, 196992;
	// begin inline asm
	cp.async.ca.shared.global [%r4], [%rd52], 16;

	// end inline asm
	add.s64 	%rd53, %rd5, 393216;
	// begin inline asm
	cp.async.ca.shared.global [%r21], [%rd53], 16;

	// end inline asm
	add.s64 	%rd54, %rd5, 393344;
	// begin inline asm
	cp.async.ca.shared.global [%r6], [%rd54], 16;

	// end inline asm
	add.s64 	%rd55, %rd5, 425984;
	// begin inline asm
	cp.async.ca.shared.global [%r7], [%rd55], 16;

	// end inline asm
	add.s64 	%rd56, %rd5, 426112;
	// begin inline asm
	cp.async.ca.shared.global [%r8], [%rd56], 16;

	// end inline asm
	wmma.load.a.sync.aligned.row.m16n16k16.shared.f16 	{%r1929, %r1930, %r1931, %r1932, %r1933, %r1934, %r1935, %r1936}, [%r633], %r287;
	wmma.load.a.sync.aligned.row.m16n16k16.shared.f16 	{%r1937, %r1938, %r1939, %r1940, %r1941, %r1942, %r1943, %r1944}, [%r642], %r287;
	wmma.load.a.sync.aligned.row.m16n16k16.shared.f16 	{%r1945, %r1946, %r1947, %r1948, %r1949, %r1950, %r1951, %r1952}, [%r651], %r287;
	wmma.load.a.sync.aligned.row.m16n16k16.shared.f16 	{%r1953, %r1954, %r1955, %r1956, %r1957, %r1958, %r1959, %r1960}, [%r660], %r287;
	wmma.load.a.sync.aligned.row.m16n16k16.shared.f16 	{%r1961, %r1962, %r1963, %r1964, %r1965, %r1966, %r1967, %r1968}, [%r669], %r287;
	wmma.load.a.sync.aligned.row.m16n16k16.shared.f16 	{%r1969, %r1970, %r1971, %r1972, %r1973, %r1974, %r1975, %r1976}, [%r678], %r287;
	wmma.load.a.sync.aligned.row.m16n16k16.shared.f16 	{%r1977, %r1978, %r1979, %r1980, %r1981, %r1982, %r1983, %r1984}, [%r687], %r287;
	wmma.load.a.sync.aligned.row.m16n16k16.shared.f16 	{%r1985, %r1986, %r1987, %r1988, %r1989, %r1990, %r1991, %r1992}, [%r696], %r287;
	wmma.load.b.sync.aligned.row.m16n16k16.shared.f16 	{%r1993, %r1994, %r1995, %r1996, %r1997, %r1998, %r1999, %r2000}, [%r433], %r361;
	wmma.load.b.sync.aligned.row.m16n16k16.shared.f16 	{%r2001, %r2002, %r2003, %r2004, %r2005, %r2006, %r2007, %r2008}, [%r442], %r361;
	wmma.load.b.sync.aligned.row.m16n16k16.shared.f16 	{%r2009, %r2010, %r2011, %r2012, %r2013, %r2014, %r2015, %r2016}, [%r451], %r361;
	wmma.load.b.sync.aligned.row.m16n16k16.shared.f16 	{%r2017, %r2018, %r2019, %r2020, %r2021, %r2022, %r2023, %r2024}, [%r460], %r361;
	wmma.load.b.sync.aligned.row.m16n16k16.shared.f16 	{%r2025, %r2026, %r2027, %r2028, %r2029, %r2030, %r2031, %r2032}, [%r469], %r361;
	wmma.load.b.sync.aligned.row.m16n16k16.shared.f16 	{%r2033, %r2034, %r2035, %r2036, %r2037, %r2038, %r2039, %r2040}, [%r478], %r361;
	wmma.load.b.sync.aligned.row.m16n16k16.shared.f16 	{%r2041, %r2042, %r2043, %r2044, %r2045, %r2046, %r2047, %r2048}, [%r487], %r361;
	wmma.load.b.sync.aligned.row.m16n16k16.shared.f16 	{%r2049, %r2050, %r2051, %r2052, %r2053, %r2054, %r2055, %r2056}, [%r496], %r361;
	wmma.load.b.sync.aligned.row.m16n16k16.shared.f16 	{%r2057, %r2058, %r2059, %r2060, %r2061, %r2062, %r2063, %r2064}, [%r769], %r361;
	wmma.load.b.sync.aligned.row.m16n16k16.shared.f16 	{%r2065, %r2066, %r2067, %r2068, %r2069, %r2070, %r2071, %r2072}, [%r778], %r361;
	wmma.load.b.sync.aligned.row.m16n16k16.shared.f16 	{%r2073, %r2074, %r2075, %r2076, %r2077, %r2078, %r2079, %r2080}, [%r787], %r361;
	wmma.load.b.sync.aligned.row.m16n16k16.shared.f16 	{%r2081, %r2082, %r2083, %r2084, %r2085, %r2086, %r2087, %r2088}, [%r796], %r361;
	wmma.load.b.sync.aligned.row.m16n16k16.shared.f16 	{%r2089, %r2090, %r2091, %r2092, %r2093, %r2094, %r2095, %r2096}, [%r805], %r361;
	wmma.load.b.sync.aligned.row.m16n16k16.shared.f16 	{%r2097, %r2098, %r2099, %r2100, %r2101, %r2102, %r2103, %r2104}, [%r814], %r361;
	wmma.load.b.sync.aligned.row.m16n16k16.shared.f16 	{%r2105, %r2106, %r2107, %r2108, %r2109, %r2110, %r2111, %r2112}, [%r823], %r361;
	wmma.load.b.sync.aligned.row.m16n16k16.shared.f16 	{%r2113, %r2114, %r2115, %r2116, %r2117, %r2118, %r2119, %r2120}, [%r832], %r361;
	wmma.mma.sync.aligned.row.row.m16n16k16.f16.f16 {%r2121, %r2122, %r2123, %r2124}, {%r1929, %r1930, %r1931, %r1932, %r1933, %r1934, %r1935, %r1936}, {%r1993, %r1994, %r1995, %r1996, %r1997, %r1998, %r1999, %r2000}, {%r1805, %r1806, %r1807, %r1808};
	wmma.mma.sync.aligned.row.row.m16n16k16.f16.f16 {%r2125, %r2126, %r2127, %r2128}, {%r1937, %r1938, %r1939, %r1940, %r1941, %r1942, %r1943, %r1944}, {%r2025, %r2026, %r2027, %r2028, %r2029, %r2030, %r2031, %r2032}, {%r2121, %r2122, %r2123, %r2124};
	wmma.mma.sync.aligned.row.row.m16n16k16.f16.f16 {%r2129, %r2130, %r2131, %r2132}, {%r1929, %r1930, %r1931, %r1932, %r1933, %r1934, %r1935, %r1936}, {%r2001, %r2002, %r2003, %r2004, %r2005, %r2006, %r2007, %r2008}, {%r1813, %r1814, %r1815, %r1816};
	wmma.mma.sync.aligned.row.row.m16n16k16.f16.f16 {%r2133, %r2134, %r2135, %r2136}, {%r1937, %r1938, %r1939, %r1940, %r1941, %r1942, %r1943, %r1944}, {%r2033, %r2034, %r2035, %r2036, %r2037, %r2038, %r2039, %r2040}, {%r2129, %r2130, %r2131, %r2132};
	wmma.mma.sync.aligned.row.row.m16n16k16.f16.f16 {%r2137, %r2138, %r2139, %r2140}, {%r1929, %r1930, %r1931, %r1932, %r1933, %r1934, %r1935, %r1936}, {%r2009, %r2010, %r2011, %r2012, %r2013, %r2014, %r2015, %r2016}, {%r1821, %r1822, %r1823, %r1824};
	wmma.mma.sync.aligned.row.row.m16n16k16.f16.f16 {%r2141, %r2142, %r2143, %r2144}, {%r1937, %r1938, %r1939, %r1940, %r1941, %r1942, %r1943, %r1944}, {%r2041, %r2042, %r2043, %r2044, %r2045, %r2046, %r2047, %r2048}, {%r2137, %r2138, %r2139, %r2140};
	wmma.mma.sync.aligned.row.row.m16n16k16.f16.f16 {%r2145, %r2146, %r2147, %r2148}, {%r1929, %r1930, %r1931, %r1932, %r1933, %r1934, %r1935, %r1936}, {%r2017, %r2018, %r2019, %r2020, %r2021, %r2022, %r2023, %r2024}, {%r1829, %r1830, %r1831, %r1832};
	wmma.mma.sync.aligned.row.row.m16n16k16.f16.f16 {%r2149, %r2150, %r2151, %r2152}, {%r1937, %r1938, %r1939, %r1940, %r1941, %r1942, %r1943, %r1944}, {%r2049, %r2050, %r2051, %r2052, %r2053, %r2054, %r2055, %r2056}, {%r2145, %r2146, %r2147, %r2148};
	wmma.mma.sync.aligned.row.row.m16n16k16.f16.f16 {%r2153, %r2154, %r2155, %r2156}, {%r1945, %r1946, %r1947, %r1948, %r1949, %r1950, %r1951, %r1952}, {%r1993, %r1994, %r1995, %r1996, %r1997, %r1998, %r1999, %r2000}, {%r1837, %r1838, %r1839, %r1840};
	wmma.mma.sync.aligned.row.row.m16n16k16.f16.f16 {%r2157, %r2158, %r2159, %r2160}, {%r1953, %r1954, %r1955, %r1956, %r1957, %r1958, %r1959, %r1960}, {%r2025, %r2026, %r2027, %r2028, %r2029, %r2030, %r2031, %r2032}, {%r2153, %r2154, %r2155, %r2156};
	wmma.mma.sync.aligned.row.row.m16n16k16.f16.f16 {%r2161, %r2162, %r2163, %r2164}, {%r1945, %r1946, %r1947, %r1948, %r1949, %r1950, %r1951, %r1952}, {%r2001, %r2002, %r2003, %r2004, %r2005, %r2006, %r2007, %r2008}, {%r1845, %r1846, %r1847, %r1848};
	wmma.mma.sync.aligned.row.row.m16n16k16.f16.f16 {%r2165, %r2166, %r2167, %r2168}, {%r1953, %r1954, %r1955, %r1956, %r1957, %r1958, %r1959, %r1960}, {%r2033, %r2034, %r2035, %r2036, %r2037, %r2038, %r2039, %r2040}, {%r2161, %r2162, %r2163, %r2164};
	wmma.mma.sync.aligned.row.row.m16n16k16.f16.f16 {%r2169, %r2170, %r2171, %r2172}, {%r1945, %r1946, %r1947, %r1948, %r1949, %r1950, %r1951, %r1952}, {%r2009, %r2010, %r2011, %r2012, %r2013, %r2014, %r2015, %r2016}, {%r1853, %r1854, %r1855, %r1856};
	wmma.mma.sync.aligned.row.row.m16n16k16.f16.f16 {%r2173, %r2174, %r2175, %r2176}, {%r1953, %r1954, %r1955, %r1956, %r1957, %r1958, %r1959, %r1960}, {%r2041, %r2042, %r2043, %r2044, %r2045, %r2046, %r2047, %r2048}, {%r2169, %r2170, %r2171, %r2172};
	wmma.mma.sync.aligned.row.row.m16n16k16.f16.f16 {%r2177, %r2178, %r2179, %r2180}, {%r1945, %r1946, %r1947, %r1948, %r1949, %r1950, %r1951, %r1952}, {%r2017, %r2018, %r2019, %r2020, %r2021, %r2022, %r2023, %r2024}, {%r1861, %r1862, %r1863, %r1864};
	wmma.mma.sync.aligned.row.row.m16n16k16.f16.f16 {%r2181, %r2182, %r2183, %r2184}, {%r1953, %r1954, %r1955, %r1956, %r1957, %r1958, %r1959, %r1960}, {%r2049, %r2050, %r2051, %r2052, %r2053, %r2054, %r2055, %r2056}, {%r2177, %r2178, %r2179, %r2180};
	wmma.mma.sync.aligned.row.row.m16n16k16.f16.f16 {%r2185, %r2186, %r2187, %r2188}, {%r1961, %r1962, %r1963, %r1964, %r1965, %r1966, %r1967, %r1968}, {%r1993, %r1994, %r1995, %r1996, %r1997, %r1998, %r1999, %r2000}, {%r1869, %r1870, %r1871, %r1872};
	wmma.mma.sync.aligned.row.row.m16n16k16.f16.f16 {%r2189, %r2190, %r2191, %r2192}, {%r1969, %r1970, %r1971, %r1972, %r1973, %r1974, %r1975, %r1976}, {%r2025, %r2026, %r2027, %r2028, %r2029, %r2030, %r2031, %r2032}, {%r2185, %r2186, %r2187, %r2188};
	wmma.mma.sync.aligned.row.row.m16n16k16.f16.f16 {%r2193, %r2194, %r2195, %r2196}, {%r1961, %r1962, %r1963, %r1964, %r1965, %r1966, %r1967, %r1968}, {%r2001, %r2002, %r2003, %r2004, %r2005, %r2006, %r2007, %r2008}, {%r1877, %r1878, %r1879, %r1880};
	wmma.mma.sync.aligned.row.row.m16n16k16.f16.f16 {%r2197, %r2198, %r2199, %r2200}, {%r1969, %r1970, %r1971, %r1972, %r1973, %r1974, %r1975, %r1976}, {%r2033, %r2034, %r2035, %r2036, %r2037, %r2038, %r2039, %r2040}, {%r2193, %r2194, %r2195, %r2196};
	wmma.mma.sync.aligned.row.row.m16n16k16.f16.f16 {%r2201, %r2202, %r2203, %r2204}, {%r1961, %r1962, %r1963, %r1964, %r1965, %r1966, %r1967, %r1968}, {%r2009, %r2010, %r2011, %r2012, %r2013, %r2014, %r2015, %r2016}, {%r1885, %r1886, %r1887, %r1888};
	wmma.mma.sync.aligned.row.row.m16n16k16.f16.f16 {%r2205, %r2206, %r2207, %r2208}, {%r1969, %r1970, %r1971, %r1972, %r1973, %r1974, %r1975, %r1976}, {%r2041, %r2042, %r2043, %r2044, %r2045, %r2046, %r2047, %r2048}, {%r2201, %r2202, %r2203, %r2204};
	wmma.mma.sync.aligned.row.row.m16n16k16.f16.f16 {%r2209, %r2210, %r2211, %r2212}, {%r1961, %r1962, %r1963, %r1964, %r1965, %r1966, %r1967, %r1968}, {%r2017, %r2018, %r2019, %r2020, %r2021, %r2022, %r2023, %r2024}, {%r1893, %r1894, %r1895, %r1896};
	wmma.mma.sync.aligned.row.row.m16n16k16.f16.f16 {%r2213, %r2214, %r2215, %r2216}, {%r1969, %r1970, %r1971, %r1972, %r1973, %r1974, %r1975, %r1976}, {%r2049, %r2050, %r2051, %r2052, %r2053, %r2054, %r2055, %r2056}, {%r2209, %r2210, %r2211, %r2212};
	wmma.mma.sync.aligned.row.row.m16n16k16.f16.f16 {%r2217, %r2218, %r2219, %r2220}, {%r1977, %r1978, %r1979, %r1980, %r1981, %r1982, %r1983, %r1984}, {%r1993, %r1994, %r1995, %r1996, %r1997, %r1998, %r1999, %r2000}, {%r1901, %r1902, %r1903, %r1904};
	wmma.mma.sync.aligned.row.row.m16n16k16.f16.f16 {%r2221, %r2222, %r2223, %r2224}, {%r1985, %r1986, %r1987, %r1988, %r1989, %r1990, %r1991, %r1992}, {%r2025, %r2026, %r2027, %r2028, %r2029, %r2030, %r2031, %r2032}, {%r2217, %r2218, %r2219, %r2220};
	wmma.mma.sync.aligned.row.row.m16n16k16.f16.f16 {%r2225, %r2226, %r2227, %r2228}, {%r1977, %r1978, %r1979, %r1980, %r1981, %r1982, %r1983, %r1984}, {%r2001, %r2002, %r2003, %r2004, %r2005, %r2006, %r2007, %r2008}, {%r1909, %r1910, %r1911, %r1912};
	wmma.mma.sync.aligned.row.row.m16n16k16.f16.f16 {%r2229, %r2230, %r2231, %r2232}, {%r1985, %r1986, %r1987, %r1988, %r1989, %r1990, %r1991, %r1992}, {%r2033, %r2034, %r2035, %r2036, %r2037, %r2038, %r2039, %r2040}, {%r2225, %r2226, %r2227, %r2228};
	wmma.mma.sync.aligned.row.row.m16n16k16.f16.f16 {%r2233, %r2234, %r2235, %r2236}, {%r1977, %r1978, %r1979, %r1980, %r1981, %r1982, %r1983, %r1984}, {%r2009, %r2010, %r2011, %r2012, %r2013, %r2014, %r2015, %r2016}, {%r1917, %r1918, %r1919, %r1920};
	wmma.mma.sync.aligned.row.row.m16n16k16.f16.f16 {%r2237, %r2238, %r2239, %r2240}, {%r1985, %r1986, %r1987, %r1988, %r1989, %r1990, %r1991, %r1992}, {%r2041, %r2042, %r2043, %r2044, %r2045, %r2046, %r2047, %r2048}, {%r2233, %r2234, %r2235, %r2236};
	wmma.mma.sync.aligned.row.row.m16n16k16.f16.f16 {%r2241, %r2242, %r2243, %r2244}, {%r1977, %r1978, %r1979, %r1980, %r1981, %r1982, %r1983, %r1984}, {%r2017, %r2018, %r2019, %r2020, %r2021, %r2022, %r2023, %r2024}, {%r1925, %r1926, %r1927, %r1928};
	wmma.mma.sync.aligned.row.row.m16n16k16.f16.f16 {%r2245, %r2246, %r2247, %r2248}, {%r1985, %r1986, %r1987, %r1988, %r1989, %r1990, %r1991, %r1992}, {%r2049, %r2050, %r2051, %r2052, %r2053, %r2054, %r2055, %r2056}, {%r2241, %r2242, %r2243, %r2244};
	// begin inline asm
	cp.async.commit_group;

	// end inline asm
	// begin inline asm
	cp.async.wait_group 0;

	// end inline asm
	bar.sync 	0;
	add.s64 	%rd57, %rd1, 448;
	// begin inline asm
	cp.async.ca.shared.global [%r9], [%rd57], 16;

	// end inline asm
	add.s64 	%rd58, %rd1, 65984;
	// begin inline asm
	cp.async.ca.shared.global [%r10], [%rd58], 16;

	// end inline asm
	add.s64 	%rd59, %rd1, 131520;
	// begin inline asm
	cp.async.ca.shared.global [%r11], [%rd59], 16;

	// end inline asm
	add.s64 	%rd60, %rd1, 197056;
	// begin inline asm
	cp.async.ca.shared.global [%r12], [%rd60], 16;

	// end inline asm
	add.s64 	%rd61, %rd5, 458752;
	// begin inline asm
	cp.async.ca.shared.global [%r13], [%rd61], 16;

	// end inline asm
	add.s64 	%rd62, %rd5, 458880;
	// begin inline asm
	cp.async.ca.shared.global [%r14], [%rd62], 16;

	// end inline asm
	add.s64 	%rd63, %rd5, 491520;
	// begin inline asm
	cp.async.ca.shared.global [%r15], [%rd63], 16;

	// end inline asm
	add.s64 	%rd64, %rd5, 491648;
	// begin inline asm
	cp.async.ca.shared.global [%r16], [%rd64], 16;

	// end inline asm
	wmma.load.a.sync.aligned.row.m16n16k16.shared.f16 	{%r2249, %r2250, %r2251, %r2252, %r2253, %r2254, %r2255, %r2256}, [%r286], %r287;
	wmma.load.a.sync.aligned.row.m16n16k16.shared.f16 	{%r2257, %r2258, %r2259, %r2260, %r2261, %r2262, %r2263, %r2264}, [%r296], %r287;
	wmma.load.a.sync.aligned.row.m16n16k16.shared.f16 	{%r2265, %r2266, %r2267, %r2268, %r2269, %r2270, %r2271, %r2272}, [%r305], %r287;
	wmma.load.a.sync.aligned.row.m16n16k16.shared.f16 	{%r2273, %r2274, %r2275, %r2276, %r2277, %r2278, %r2279, %r2280}, [%r314], %r287;
	wmma.load.a.sync.aligned.row.m16n16k16.shared.f16 	{%r2281, %r2282, %r2283, %r2284, %r2285, %r2286, %r2287, %r2288}, [%r323], %r287;
	wmma.load.a.sync.aligned.row.m16n16k16.shared.f16 	{%r2289, %r2290, %r2291, %r2292, %r2293, %r2294, %r2295, %r2296}, [%r332], %r287;
	wmma.load.a.sync.aligned.row.m16n16k16.shared.f16 	{%r2297, %r2298, %r2299, %r2300, %r2301, %r2302, %r2303, %r2304}, [%r341], %r287;
	wmma.load.a.sync.aligned.row.m16n16k16.shared.f16 	{%r2305, %r2306, %r2307, %r2308, %r2309, %r2310, %r2311, %r2312}, [%r350], %r287;
	wmma.load.b.sync.aligned.row.m16n16k16.shared.f16 	{%r2313, %r2314, %r2315, %r2316, %r2317, %r2318, %r2319, %r2320}, [%r360], %r361;
	wmma.load.b.sync.aligned.row.m16n16k16.shared.f16 	{%r2321, %r2322, %r2323, %r2324, %r2325, %r2326, %r2327, %r2328}, [%r370], %r361;
	wmma.load.b.sync.aligned.row.m16n16k16.shared.f16 	{%r2329, %r2330, %r2331, %r2332, %r2333, %r2334, %r2335, %r2336}, [%r379], %r361;
	wmma.load.b.sync.aligned.row.m16n16k16.shared.f16 	{%r2337, %r2338, %r2339, %r2340, %r2341, %r2342, %r2343, %r2344}, [%r388], %r361;
	wmma.load.b.sync.aligned.row.m16n16k16.shared.f16 	{%r2345, %r2346, %r2347, %r2348, %r2349, %r2350, %r2351, %r2352}, [%r397], %r361;
	wmma.load.b.sync.aligned.row.m16n16k16.shared.f16 	{%r2353, %r2354, %r2355, %r2356, %r2357, %r2358, %r2359, %r2360}, [%r406], %r361;
	wmma.load.b.sync.aligned.row.m16n16k16.shared.f16 	{%r2361, %r2362, %r2363, %r2364, %r2365, %r2366, %r2367, %r2368}, [%r415], %r361;
	wmma.load.b.sync.aligned.row.m16n16k16.shared.f16 	{%r2369, %r2370, %r2371, %r2372, %r2373, %r2374, %r2375, %r2376}, [%r424], %r361;
	wmma.load.b.sync.aligned.row.m16n16k16.shared.f16 	{%r2377, %r2378, %r2379, %r2380, %r2381, %r2382, %r2383, %r2384}, [%r433], %r361;
	wmma.load.b.sync.aligned.row.m16n16k16.shared.f16 	{%r2385, %r2386, %r2387, %r2388, %r2389, %r2390, %r2391, %r2392}, [%r442], %r361;
	wmma.load.b.sync.aligned.row.m16n16k16.shared.f16 	{%r2393, %r2394, %r2395, %r2396, %r2397, %r2398, %r2399, %r2400}, [%r451], %r361;
	wmma.load.b.sync.aligned.row.m16n16k16.shared.f16 	{%r2401, %r2402, %r2403, %r2404, %r2405, %r2406, %r2407, %r2408}, [%r460], %r361;
	wmma.load.b.sync.aligned.row.m16n16k16.shared.f16 	{%r2409, %r2410, %r2411, %r2412, %r2413, %r2414, %r2415, %r2416}, [%r469], %r361;
	wmma.load.b.sync.aligned.row.m16n16k16.shared.f16 	{%r2417, %r2418, %r2419, %r2420, %r2421, %r2422, %r2423, %r2424}, [%r478], %r361;
	wmma.load.b.sync.aligned.row.m16n16k16.shared.f16 	{%r2425, %r2426, %r2427, %r2428, %r2429, %r2430, %r2431, %r2432}, [%r487], %r361;
	wmma.load.b.sync.aligned.row.m16n16k16.shared.f16 	{%r2433, %r2434, %r2435, %r2436, %r2437, %r2438, %r2439, %r2440}, [%r496], %r361;
	wmma.mma.sync.aligned.row.row.m16n16k16.f16.f16 {%r2441, %r2442, %r2443, %r2444}, {%r2249, %r2250, %r2251, %r2252, %r2253, %r2254, %r2255, %r2256}, {%r2313, %r2314, %r2315, %r2316, %r2317, %r2318, %r2319, %r2320}, {%r2125, %r2126, %r2127, %r2128};
	wmma.mma.sync.aligned.row.row.m16n16k16.f16.f16 {%r2445, %r2446, %r2447, %r2448}, {%r2257, %r2258, %r2259, %r2260, %r2261, %r2262, %r2263, %r2264}, {%r2345, %r2346, %r2347, %r2348, %r2349, %r2350, %r2351, %r2352}, {%r2441, %r2442, %r2443, %r2444};
	wmma.mma.sync.aligned.row.row.m16n16k16.f16.f16 {%r2449, %r2450, %r2451, %r2452}, {%r2249, %r2250, %r2251, %r2252, %r2253, %r2254, %r2255, %r2256}, {%r2321, %r2322, %r2323, %r2324, %r2325, %r2326, %r2327, %r2328}, {%r2133, %r2134, %r2135, %r2136};
	wmma.mma.sync.aligned.row.row.m16n16k16.f16.f16 {%r2453, %r2454, %r2455, %r2456}, {%r2257, %r2258, %r2259, %r2260, %r2261, %r2262, %r2263, %r2264}, {%r2353, %r2354, %r2355, %r2356, %r2357, %r2358, %r2359, %r2360}, {%r2449, %r2450, %r2451, %r2452};
	wmma.mma.sync.aligned.row.row.m16n16k16.f16.f16 {%r2457, %r2458, %r2459, %r2460}, {%r2249, %r2250, %r2251, %r2252, %r2253, %r2254, %r2255, %r2256}, {%r2329, %r2330, %r2331, %r2332, %r2333, %r2334, %r2335, %r2336}, {%r2141, %r2142, %r2143, %r2144};
	wmma.mma.sync.aligned.row.row.m16n16k16.f16.f16 {%r2461, %r2462, %r2463, %r2464}, {%r2257, %r2258, %r2259, %r2260, %r2261, %r2262, %r2263, %r2264}, {%r2361, %r2362, %r2363, %r2364, %r2365, %r2366, %r2367, %r2368}, {%r2457, %r2458, %r2459, %r2460};
	wmma.mma.sync.aligned.row.row.m16n16k16.f16.f16 {%r2465, %r2466, %r2467, %r2468}, {%r2249, %r2250, %r2251, %r2252, %r2253, %r2254, %r2255, %r2256}, {%r2337, %r2338, %r2339, %r2340, %r2341, %r2342, %r2343, %r2344}, {%r2149, %r2150, %r2151, %r2152};
	wmma.mma.sync.aligned.row.row.m16n16k16.f16.f16 {%r2469, %r2470, %r2471, %r2472}, {%r2257, %r2258, %r2259, %r2260, %r2261, %r2262, %r2263, %r2264}, {%r2369, %r2370, %r2371, %r2372, %r2373, %r2374, %r2375, %r2376}, {%r2465, %r2466, %r2467, %r2468};
	wmma.mma.sync.aligned.row.row.m16n16k16.f16.f16 {%r2473, %r2474, %r2475, %r2476}, {%r2265, %r2266, %r2267, %r2268, %r2269, %r2270, %r2271, %r2272}, {%r2313, %r2314, %r2315, %r2316, %r2317, %r2318, %r2319, %r2320}, {%r2157, %r2158, %r2159, %r2160};
	wmma.mma.sync.aligned.row.row.m16n16k16.f16.f16 {%r2477, %r2478, %r2479, %r2480}, {%r2273, %r2274, %r2275, %r2276, %r2277, %r2278, %r2279, %r2280}, {%r2345, %r2346, %r2347, %r2348, %r2349, %r2350, %r2351, %r2352}, {%r2473, %r2474, %r2475, %r2476};
	wmma.mma.sync.aligned.row.row.m16n16k16.f16.f16 {%r2481, %r2482, %r2483, %r2484}, {%r2265, %r2266, %r2267, %r2268, %r2269, %r2270, %r2271, %r2272}, {%r2321, %r2322, %r2323, %r2324, %r2325, %r2326, %r2327, %r2328}, {%r2165, %r2166, %r2167, %r2168};
	wmma.mma.sync.aligned.row.row.m16n16k16.f16.f16 {%r2485, %r2486, %r2487, %r2488}, {%r2273, %r2274, %r2275, %r2276, %r2277, %r2278, %r2279, %r2280}, {%r2353, %r2354, %r2355, %r2356, %r2357, %r2358, %r2359, %r2360}, {%r2481, %r2482, %r2483, %r2484};
	wmma.mma.sync.aligned.row.row.m16n16k16.f16.f16 {%r2489, %r2490, %r2491, %r2492}, {%r2265, %r2266, %r2267, %r2268, %r2269, %r2270, %r2271, %r2272}, {%r2329, %r2330, %r2331, %r2332, %r2333, %r2334, %r2335, %r2336}, {%r2173, %r2174, %r2175, %r2176};
	wmma.mma.sync.aligned.row.row.m16n16k16.f16.f16 {%r2493, %r2494, %r2495, %r2496}, {%r2273, %r2274, %r2275, %r2276, %r2277, %r2278, %r2279, %r2280}, {%r2361, %r2362, %r2363, %r2364, %r2365, %r2366, %r2367, %r2368}, {%r2489, %r2490, %r2491, %r2492};
	wmma.mma.sync.aligned.row.row.m16n16k16.f16.f16 {%r2497, %r2498, %r2499, %r2500}, {%r2265, %r2266, %r2267, %r2268, %r2269, %r2270, %r2271, %r2272}, {%r2337, %r2338, %r2339, %r2340, %r2341, %r2342, %r2343, %r2344}, {%r2181, %r2182, %r2183, %r2184};
	wmma.mma.sync.aligned.row.row.m16n16k16.f16.f16 {%r2501, %r2502, %r2503, %r2504}, {%r2273, %r2274, %r2275, %r2276, %r2277, %r2278, %r2279, %r2280}, {%r2369, %r2370, %r2371, %r2372, %r2373, %r2374, %r2375, %r2376}, {%r2497, %r2498, %r2499, %r2500};
	wmma.mma.sync.aligned.row.row.m16n16k16.f16.f16 {%r2505, %r2506, %r2507, %r2508}, {%r2281, %r2282, %r2283, %r2284, %r2285, %r2286, %r2287, %r2288}, {%r2313, %r2314, %r2315, %r2316, %r2317, %r2318, %r2319, %r2320}, {%r2189, %r2190, %r2191, %r2192};
	wmma.mma.sync.aligned.row.row.m16n16k16.f16.f16 {%r2509, %r2510, %r2511, %r2512}, {%r2289, %r2290, %r2291, %r2292, %r2293, %r2294, %r2295, %r2296}, {%r2345, %r2346, %r2347, %r2348, %r2349, %r2350, %r2351, %r2352}, {%r2505, %r2506, %r2507, %r2508};
	wmma.mma.sync.aligned.row.row.m16n16k16.f16.f16 {%r2513, %r2514, %r2515, %r2516}, {%r2281, %r2282, %r2283, %r2284, %r2285, %r2286, %r2287, %r2288}, {%r2321, %r2322, %r2323, %r2324, %r2325, %r2326, %r2327, %r2328}, {%r2197, %r2198, %r2199, %r2200};
	wmma.mma.sync.aligned.row.row.m16n16k16.f16.f16 {%r2517, %r2518, %r2519, %r2520}, {%r2289, %r2290, %r2291, %r2292, %r2293, %r2294, %r2295, %r2296}, {%r2353, %r2354, %r2355, %r2356, %r2357, %r2358, %r2359, %r2360}, {%r2513, %r2514, %r2515, %r2516};
	wmma.mma.sync.aligned.row.row.m16n16k16.f16.f16 {%r2521, %r2522, %r2523, %r2524}, {%r2281, %r2282, %r2283, %r2284, %r2285, %r2286, %r2287, %r2288}, {%r2329, %r2330, %r2331, %r2332, %r2333, %r2334, %r2335, %r2336}, {%r2205, %r2206, %r2207, %r2208};
	wmma.mma.sync.aligned.row.row.m16n16k16.f16.f16 {%r2525, %r2526, %r2527, %r2528}, {%r2289, %r2290, %r2291, %r2292, %r2293, %r2294, %r2295, %r2296}, {%r2361, %r2362, %r2363, %r2364, %r2365, %r2366, %r2367, %r2368}, {%r2521, %r2522, %r2523, %r2524};
	wmma.mma.sync.aligned.row.row.m16n16k16.f16.f16 {%r2529, %r2530, %r2531, %r2532}, {%r2281, %r2282, %r2283, %r2284, %r2285, %r2286, %r2287, %r2288}, {%r2337, %r2338, %r2339, %r2340, %r2341, %r2342, %r2343, %r2344}, {%r2213, %r2214, %r2215, %r2216};
	wmma.mma.sync.aligned.row.row.m16n16k16.f16.f16 {%r2533, %r2534, %r2535, %r2536}, {%r2289, %r2290, %r2291, %r2292, %r2293, %r2294, %r2295, %r2296}, {%r2369, %r2370, %r2371, %r2372, %r2373, %r2374, %r2375, %r2376}, {%r2529, %r2530, %r2531, %r2532};
	wmma.mma.sync.aligned.row.row.m16n16k16.f16.f16 {%r2537, %r2538, %r2539, %r2540}, {%r2297, %r2298, %r2299, %r2300, %r2301, %r2302, %r2303, %r2304}, {%r2313, %r2314, %r2315, %r2316, %r2317, %r2318, %r2319, %r2320}, {%r2221, %r2222, %r2223, %r2224};
	wmma.mma.sync.aligned.row.row.m16n16k16.f16.f16 {%r2541, %r2542, %r2543, %r2544}, {%r2305, %r2306, %r2307, %r2308, %r2309, %r2310, %r2311, %r2312}, {%r2345, %r2346, %r2347, %r2348, %r2349, %r2350, %r2351, %r2352}, {%r2537, %r2538, %r2539, %r2540};
	wmma.mma.sync.aligned.row.row.m16n16k16.f16.f16 {%r2545, %r2546, %r2547, %r2548}, {%r2297, %r2298, %r2299, %r2300, %r2301, %r2302, %r2303, %r2304}, {%r2321, %r2322, %r2323, %r2324, %r2325, %r2326, %r2327, %r2328}, {%r2229, %r2230, %r2231, %r2232};
	wmma.mma.sync.aligned.row.row.m16n16k16.f16.f16 {%r2549, %r2550, %r2551, %r2552}, {%r2305, %r2306, %r2307, %r2308, %r2309, %r2310, %r2311, %r2312}, {%r2353, %r2354, %r2355, %r2356, %r2357, %r2358, %r2359, %r2360}, {%r2545, %r2546, %r2547, %r2548};
	wmma.mma.sync.aligned.row.row.m16n16k16.f16.f16 {%r2553, %r2554, %r2555, %r2556}, {%r2297, %r2298, %r2299, %r2300, %r2301, %r2302, %r2303, %r2304}, {%r2329, %r2330, %r2331, %r2332, %r2333, %r2334, %r2335, %r2336}, {%r2237, %r2238, %r2239, %r2240};
	wmma.mma.sync.aligned.row.row.m16n16k16.f16.f16 {%r2557, %r2558, %r2559, %r2560}, {%r2305, %r2306, %r2307, %r2308, %r2309, %r2310, %r2311, %r2312}, {%r2361, %r2362, %r2363, %r2364, %r2365, %r2366, %r2367, %r2368}, {%r2553, %r2554, %r2555, %r2556};
	wmma.mma.sync.aligned.row.row.m16n16k16.f16.f16 {%r2561, %r2562, %r2563, %r2564}, {%r2297, %r2298, %r2299, %r2300, %r2301, %r2302, %r2303, %r2304}, {%r2337, %r2338, %r2339, %r2340, %r2341, %r2342, %r2343, %r2344}, {%r2245, %r2246, %r2247, %r2248};
	wmma.mma.sync.aligned.row.row.m16n16k16.f16.f16 {%r2565, %r2566, %r2567, %r2568}, {%r2305, %r2306, %r2307, %r2308, %r2309, %r2310, %r2311, %r2312}, {%r2369, %r2370, %r2371, %r2372, %r2373, %r2374, %r2375, %r2376}, {%r2561, %r2562, %r2563, %r2564};
	// begin inline asm
	cp.async.commit_group;

	// end inline asm
	// begin inline asm
	cp.async.wait_group 0;

	// end inline asm
	bar.sync 	0;
	add.s64 	%rd65, %rd1, 512;
	// begin inline asm
	cp.async.ca.shared.global [%r17], [%rd65], 16;

	// end inline asm
	add.s64 	%rd66, %rd1, 66048;
	// begin inline asm
	cp.async.ca.shared.global [%r2], [%rd66], 16;

	// end inline asm
	add.s64 	%rd67, %rd1, 131584;
	// begin inline asm
	cp.async.ca.shared.global [%r3], [%rd67], 16;

	// end inline asm
	add.s64 	%rd68, %rd1, 197120;
	// begin inline asm
	cp.async.ca.shared.global [%r4], [%rd68], 16;

	// end inline asm
	add.s64 	%rd69, %rd5, 524288;
	// begin inline asm
	cp.async.ca.shared.global [%r21], [%rd69], 16;

	// end inline asm
	add.s64 	%rd70, %rd5, 524416;
	// begin inline asm
	cp.async.ca.shared.global [%r6], [%rd70], 16;

	// end inline asm
	add.s64 	%rd71, %rd5, 557056;
	// begin inline asm
	cp.async.ca.shared.global [%r7], [%rd71], 16;

	// end inline asm
	add.s64 	%rd72, %rd5, 557184;
	// begin inline asm
	cp.async.ca.shared.global [%r8], [%rd72], 16;

	// end inline asm
	wmma.load.a.sync.aligned.row.m16n16k16.shared.f16 	{%r2569, %r2570, %r2571, %r2572, %r2573, %r2574, %r2575, %r2576}, [%r633], %r287;
	wmma.load.a.sync.aligned.row.m16n16k16.shared.f16 	{%r2577, %r2578, %r2579, %r2580, %r2581, %r2582, %r2583, %r2584}, [%r642], %r287;
	wmma.load.a.sync.aligned.row.m16n16k16.shared.f16 	{%r2585, %r2586, %r2587, %r2588, %r2589, %r2590, %r2591, %r2592}, [%r651], %r287;
	wmma.load.a.sync.aligned.row.m16n16k16.shared.f16 	{%r2593, %r2594, %r2595, %r2596, %r2597, %r2598, %r2599, %r2600}, [%r660], %r287;
	wmma.load.a.sync.aligned.row.m16n16k16.shared.f16 	{%r2601, %r2602, %r2603, %r2604, %r2605, %r2606, %r2607, %r2608}, [%r669], %r287;
	wmma.load.a.sync.aligned.row.m16n16k16.shared.f16 	{%r2609, %r2610, %r2611, %r2612, %r2613, %r2614, %r2615, %r2616}, [%r678], %r287;
	wmma.load.a.sync.aligned.row.m16n16k16.shared.f16 	{%r2617, %r2618, %r2619, %r2620, %r2621, %r2622, %r2623, %r2624}, [%r687], %r287;
	wmma.load.a.sync.aligned.row.m16n16k16.shared.f16 	{%r2625, %r2626, %r2627, %r2628, %r2629, %r2630, %r2631, %r2632}, [%r696], %r287;
	wmma.load.b.sync.aligned.row.m16n16k16.shared.f16 	{%r2633, %r2634, %r2635, %r2636, %r2637, %r2638, %r2639, %r2640}, [%r433], %r361;
	wmma.load.b.sync.aligned.row.m16n16k16.shared.f16 	{%r2641, %r2642, %r2643, %r2644, %r2645, %r2646, %r2647, %r2648}, [%r442], %r361;
	wmma.load.b.sync.aligned.row.m16n16k16.shared.f16 	{%r2649, %r2650, %r2651, %r2652, %r2653, %r2654, %r2655, %r2656}, [%r451], %r361;
	wmma.load.b.sync.aligned.row.m16n16k16.shared.f16 	{%r2657, %r2658, %r2659, %r2660, %r2661, %r2662, %r2663, %r2664}, [%r460], %r361;
	wmma.load.b.sync.aligned.row.m16n16k16.shared.f16 	{%r2665, %r2666, %r2667, %r2668, %r2669, %r2670, %r2671, %r2672}, [%r469], %r361;
	wmma.load.b.sync.aligned.row.m16n16k16.shared.f16 	{%r2673, %r2674, %r2675, %r2676, %r2677, %r2678, %r2679, %r2680}, [%r478], %r361;
	wmma.load.b.sync.aligned.row.m16n16k16.shared.f16 	{%r2681, %r2682, %r2683, %r2684, %r2685, %r2686, %r2687, %r2688}, [%r487], %r361;
	wmma.load.b.sync.aligned.row.m16n16k16.shared.f16 	{%r2689, %r2690, %r2691, %r2692, %r2693, %r2694, %r2695, %r2696}, [%r496], %r361;
	wmma.load.b.sync.aligned.row.m16n16k16.shared.f16 	{%r2697, %r2698, %r2699, %r2700, %r2701, %r2702, %r2703, %r2704}, [%r769], %r361;
	wmma.load.b.sync.aligned.row.m16n16k16.shared.f16 	{%r2705, %r2706, %r2707, %r2708, %r2709, %r2710, %r2711, %r2712}, [%r778], %r361;
	wmma.load.b.sync.aligned.row.m16n16k16.shared.f16 	{%r2713, %r2714, %r2715, %r2716, %r2717, %r2718, %r2719, %r2720}, [%r787], %r361;
	wmma.load.b.sync.aligned.row.m16n16k16.shared.f16 	{%r2721, %r2722, %r2723, %r2724, %r2725, %r2726, %r2727, %r2728}, [%r796], %r361;
	wmma.load.b.sync.aligned.row.m16n16k16.shared.f16 	{%r2729, %r2730, %r2731, %r2732, %r2733, %r2734, %r2735, %r2736}, [%r805], %r361;
	wmma.load.b.sync.aligned.row.m16n16k16.shared.f16 	{%r2737, %r2738, %r2739, %r2740, %r2741, %r2742, %r2743, %r2744}, [%r814], %r361;
	wmma.load.b.sync.aligned.row.m16n16k16.shared.f16 	{%r2745, %r2746, %r2747, %r2748, %r2749, %r2750, %r2751, %r2752}, [%r823], %r361;
	wmma.load.b.sync.aligned.row.m16n16k16.shared.f16 	{%r2753, %r2754, %r2755, %r2756, %r2757, %r2758, %r2759, %r2760}, [%r832], %r361;
	wmma.mma.sync.aligned.row.row.m16n16k16.f16.f16 {%r2761, %r2762, %r2763, %r2764}, {%r2569, %r2570, %r2571, %r2572, %r2573, %r2574, %r2575, %r2576}, {%r2633, %r2634, %r2635, %r2636, %r2637, %r2638, %r2639, %r2640}, {%r2445, %r2446, %r2447, %r2448};
	wmma.mma.sync.aligned.row.row.m16n16k16.f16.f16 {%r2765, %r2766, %r2767, %r2768}, {%r2577, %r2578, %r2579, %r2580, %r2581, %r2582, %r2583, %r2584}, {%r2665, %r2666, %r2667, %r2668, %r2669, %r2670, %r2671, %r2672}, {%r2761, %r2762, %r2763, %r2764};
	wmma.mma.sync.aligned.row.row.m16n16k16.f16.f16 {%r2769, %r2770, %r2771, %r2772}, {%r2569, %r2570, %r2571, %r2572, %r2573, %r2574, %r2575, %r2576}, {%r2641, %r2642, %r2643, %r2644, %r2645, %r2646, %r2647, %r2648}, {%r2453, %r2454, %r2455, %r2456};
	wmma.mma.sync.aligned.row.row.m16n16k16.f16.f16 {%r2773, %r2774, %r2775, %r2776}, {%r2577, %r2578, %r2579, %r2580, %r2581, %r2582, %r2583, %r2584}, {%r2673, %r2674, %r2675, %r2676, %r2677, %r2678, %r2679, %r2680}, {%r2769, %r2770, %r2771, %r2772};
	wmma.mma.sync.aligned.row.row.m16n16k16.f16.f16 {%r2777, %r2778, %r2779, %r2780}, {%r2569, %r2570, %r2571, %r2572, %r2573, %r2574, %r2575, %r2576}, {%r2649, %r2650, %r2651, %r2652, %r2653, %r2654, %r2655, %r2656}, {%r2461, %r2462, %r2463, %r2464};
	wmma.mma.sync.aligned.row.row.m16n16k16.f16.f16 {%r2781, %r2782, %r2783, %r2784}, {%r2577, %r2578, %r2579, %r2580, %r2581, %r2582, %r2583, %r2584}, {%r2681, %r2682, %r2683, %r2684, %r2685, %r2686, %r2687, %r2688}, {%r2777, %r2778, %r2779, %r2780};
	wmma.mma.sync.aligned.row.row.m16n16k16.f16.f16 {%r2785, %r2786, %r2787, %r2788}, {%r2569, %r2570, %r2571, %r2572, %r2573, %r2574, %r2575, %r2576}, {%r2657, %r2658, %r2659, %r2660, %r2661, %r2662, %r2663, %r2664}, {%r2469, %r2470, %r2471, %r2472};
	wmma.mma.sync.aligned.row.row.m16n16k16.f16.f16 {%r2789, %r2790, %r2791, %r2792}, {%r2577, %r2578, %r2579, %r2580, %r2581, %r2582, %r2583, %r2584}, {%r2689, %r2690, %r2691, %r2692, %r2693, %r2694, %r2695, %r2696}, {%r2785, %r2786, %r2787, %r2788};
	wmma.mma.sync.aligned.row.row.m16n16k16.f16.f16 {%r2793, %r2794, %r2795, %r2796}, {%r2585, %r2586, %r2587, %r2588, %r2589, %r2590, %r2591, %r2592}, {%r2633, %r2634, %r2635, %r2636, %r2637, %r2638, %r2639, %r2640}, {%r2477, %r2478, %r2479, %r2480};
	wmma.mma.sync.aligned.row.row.m16n16k16.f16.f16 {%r2797, %r2798, %r2799, %r2800}, {%r2593, %r2594, %r2595, %r2596, %r2597, %r2598, %r2599, %r2600}, {%r2665, %r2666, %r2667, %r2668, %r2669, %r2670, %r2671, %r2672}, {%r2793, %r2794, %r2795, %r2796};
	wmma.mma.sync.aligned.row.row.m16n16k16.f16.f16 {%r2801, %r2802, %r2803, %r2804}, {%r2585, %r2586, %r2587, %r2588, %r2589, %r2590, %r2591, %r2592}, {%r2641, %r2642, %r2643, %r2644, %r2645, %r2646, %r2647, %r2648}, {%r2485, %r2486, %r2487, %r2488};
	wmma.mma.sync.aligned.row.row.m16n16k16.f16.f16 {%r2805, %r2806, %r2807, %r2808}, {%r2593, %r2594, %r2595, %r2596, %r2597, %r2598, %r2599, %r2600}, {%r2673, %r2674, %r2675, %r2676, %r2677, %r2678, %r2679, %r2680}, {%r2801, %r2802, %r2803, %r2804};
	wmma.mma.sync.aligned.row.row.m16n16k16.f16.f16 {%r2809, %r2810, %r2811, %r2812}, {%r2585, %r2586, %r2587, %r2588, %r2589, %r2590, %r2591, %r2592}, {%r2649, %r2650, %r2651, %r2652, %r2653, %r2654, %r2655, %r2656}, {%r2493, %r2494, %r2495, %r2496};
	wmma.mma.sync.aligned.row.row.m16n16k16.f16.f16 {%r2813, %r2814, %r2815, %r2816}, {%r2593, %r2594, %r2595, %r2596, %r2597, %r2598, %r2599, %r2600}, {%r2681, %r2682, %r2683, %r2684, %r2685, %r2686, %r2687, %r2688}, {%r2809, %r2810, %r2811, %r2812};
	wmma.mma.sync.aligned.row.row.m16n16k16.f16.f16 {%r2817, %r2818, %r2819, %r2820}, {%r2585, %r2586, %r2587, %r2588, %r2589, %r2590, %r2591, %r2592}, {%r2657, %r2658, %r2659, %r2660, %r2661, %r2662, %r2663, %r2664}, {%r2501, %r2502, %r2503, %r2504};
	wmma.mma.sync.aligned.row.row.m16n16k16.f16.f16 {%r2821, %r2822, %r2823, %r2824}, {%r2593, %r2594, %r2595, %r2596, %r2597, %r2598, %r2599, %r2600}, {%r2689, %r2690, %r2691, %r2692, %r2693, %r2694, %r2695, %r2696}, {%r2817, %r2818, %r2819, %r2820};
	wmma.mma.sync.aligned.row.row.m16n16k16.f16.f16 {%r2825, %r2826, %r2827, %r2828}, {%r2601, %r2602, %r2603, %r2604, %r2605, %r2606, %r2607, %r2608}, {%r2633, %r2634, %r2635, %r2636, %r2637, %r2638, %r2639, %r2640}, {%r2509, %r2510, %r2511, %r2512};
	wmma.mma.sync.aligned.row.row.m16n16k16.f16.f16 {%r2829, %r2830, %r2831, %r2832}, {%r2609, %r2610, %r2611, %r2612, %r2613, %r2614, %r2615, %r2616}, {%r2665, %r2666, %r2667, %r2668, %r2669, %r2670, %r2671, %r2672}, {%r2825, %r2826, %r2827, %r2828};
	wmma.mma.sync.aligned.row.row.m16n16k16.f16.f16 {%r2833, %r2834, %r2835, %r2836}, {%r2601, %r2602, %r2603, %r2604, %r2605, %r2606, %r2607, %r2608}, {%r2641, %r2642, %r2643, %r2644, %r2645, %r2646, %r2647, %r2648}, {%r2517, %r2518, %r2519, %r2520};
	wmma.mma.sync.aligned.row.row.m16n16k16.f16.f16 {%r2837, %r2838, %r2839, %r2840}, {%r2609, %r2610, %r2611, %r2612, %r2613, %r2614, %r2615, %r2616}, {%r2673, %r2674, %r2675, %r2676, %r2677, %r2678, %r2679, %r2680}, {%r2833, %r2834, %r2835, %r2836};
	wmma.mma.sync.aligned.row.row.m16n16k16.f16.f16 {%r2841, %r2842, %r2843, %r2844}, {%r2601, %r2602, %r2603, %r2604, %r2605, %r2606, %r2607, %r2608}, {%r2649, %r2650, %r2651, %r2652, %r2653, %r2654, %r2655, %r2656}, {%r2525, %r2526, %r2527, %r2528};
	wmma.mma.sync.aligned.row.row.m16n16k16.f16.f16 {%r2845, %r2846, %r2847, %r2848}, {%r2609, %r2610, %r2611, %r2612, %r2613, %r2614, %r2615, %r2616}, {%r2681, %r2682, %r2683, %r2684, %r2685, %r2686, %r2687, %r2688}, {%r2841, %r2842, %r2843, %r2844};
	wmma.mma.sync.aligned.row.row.m16n16k16.f16.f16 {%r2849, %r2850, %r2851, %r2852}, {%r2601, %r2602, %r2603, %r2604, %r2605, %r2606, %r2607, %r2608}, {%r2657, %r2658, %r2659, %r2660, %r2661, %r2662, %r2663, %r2664}, {%r2533, %r2534, %r2535, %r2536};
	wmma.mma.sync.aligned.row.row.m16n16k16.f16.f16 {%r2853, %r2854, %r2855, %r2856}, {%r2609, %r2610, %r2611, %r2612, %r2613, %r2614, %r2615, %r2616}, {%r2689, %r2690, %r2691, %r2692, %r2693, %r2694, %r2695, %r2696}, {%r2849, %r2850, %r2851, %r2852};
	wmma.mma.sync.aligned.row.row.m16n16k16.f16.f16 {%r2857, %r2858, %r2859, %r2860}, {%r2617, %r2618, %r2619, %r2620, %r2621, %r2622, %r2623, %r2624}, {%r2633, %r2634, %r2635, %r2636, %r2637, %r2638, %r2639, %r2640}, {%r2541, %r2542, %r2543, %r2544};
	wmma.mma.sync.aligned.row.row.m16n16k16.f16.f16 {%r2861, %r2862, %r2863, %r2864}, {%r2625, %r2626, %r2627, %r2628, %r2629, %r2630, %r2631, %r2632}, {%r2665, %r2666, %r2667, %r2668, %r2669, %r2670, %r2671, %r2672}, {%r2857, %r2858, %r2859, %r2860};
	wmma.mma.sync.aligned.row.row.m16n16k16.f16.f16 {%r2865, %r2866, %r2867, %r2868}, {%r2617, %r2618, %r2619, %r2620, %r2621, %r2622, %r2623, %r2624}, {%r2641, %r2642, %r2643, %r2644, %r2645, %r2646, %r2647, %r2648}, {%r2549, %r2550, %r2551, %r2552};
	wmma.mma.sync.aligned.row.row.m16n16k16.f16.f16 {%r2869, %r2870, %r2871, %r2872}, {%r2625, %r2626, %r2627, %r2628, %r2629, %r2630, %r2631, %r2632}, {%r2673, %r2674, %r2675, %r2676, %r2677, %r2678, %r2679, %r2680}, {%r2865, %r2866, %r2867, %r2868};
	wmma.mma.sync.aligned.row.row.m16n16k16.f16.f16 {%r2873, %r2874, %r2875, %r2876}, {%r2617, %r2618, %r2619, %r2620, %r2621, %r2622, %r2623, %r2624}, {%r2649, %r2650, %r2651, %r2652, %r2653, %r2654, %r2655, %r2656}, {%r2557, %r2558, %r2559, %r2560};
	wmma.mma.sync.aligned.row.row.m16n16k16.f16.f16 {%r2877, %r2878, %r2879, %r2880}, {%r2625, %r2626, %r2627, %r2628, %r2629, %r2630, %r2631, %r2632}, {%r2681, %r2682, %r2683, %r2684, %r2685, %r2686, %r2687, %r2688}, {%r2873, %r2874, %r2875, %r2876};
	wmma.mma.sync.aligned.row.row.m16n16k16.f16.f16 {%r2881, %r2882, %r2883, %r2884}, {%r2617, %r2618, %r2619, %r2620, %r2621, %r2622, %r2623, %r2624}, {%r2657, %r2658, %r2659, %r2660, %r2661, %r2662, %r2663, %r2664}, {%r2565, %r2566, %r2567, %r2568};
	wmma.mma.sync.aligned.row.row.m16n16k16.f16.f16 {%r2885, %r2886, %r2887, %r2888}, {%r2625, %r2626, %r2627, %r2628, %r2629, %r2630, %r2631, %r2632}, {%r2689, %r2690, %r2691, %r2692, %r2693, %r2694, %r2695, %r2696}, {%r2881, %r2882, %r2883, %r2884};
	// begin inline asm
	cp.async.commit_group;

	// end inline asm
	// begin inline asm
	cp.async.wait_group 0;

	// end inline asm
	bar.sync 	0;
	add.s64 	%rd73, %rd1, 576;
	// begin inline asm
	cp.async.ca.shared.global [%r9], [%rd73], 16;

	// end inline asm
	add.s64 	%rd74, %rd1, 66112;
	// begin inline asm
	cp.async.ca.shared.global [%r10], [%rd74], 16;

	// end inline asm
	add.s64 	%rd75, %rd1, 131648;
	// begin inline asm
	cp.async.ca.shared.global [%r11], [%rd75], 16;

	// end inline asm
	add.s64 	%rd76, %rd1, 197184;
	// begin inline asm
	cp.async.ca.shared.global [%r12], [%rd76], 16;

	// end inline asm
	add.s64 	%rd77, %rd5, 589824;
	// begin inline asm
	cp.async.ca.shared.global [%r13], [%rd77], 16;

	// end inline asm
	add.s64 	%rd78, %rd5, 589952;
	// begin inline asm
	cp.async.ca.shared.global [%r14], [%rd78], 16;

	// end inline asm
	add.s64 	%rd79, %rd5, 622592;
	// begin inline asm
	cp.async.ca.shared.global [%r15], [%rd79], 16;

	// end inline asm
	add.s64 	%rd80, %rd5, 622720;
	// begin inline asm
	cp.async.ca.shared.global [%r16], [%rd80], 16;

	// end inline asm
	wmma.load.a.sync.aligned.row.m16n16k16.shared.f16 	{%r2889, %r2890, %r2891, %r2892, %r2893, %r2894, %r2895, %r2896}, [%r286], %r287;
	wmma.load.a.sync.aligned.row.m16n16k16.shared.f16 	{%r2897, %r2898, %r2899, %r2900, %r2901, %r2902, %r2903, %r2904}, [%r296], %r287;
	wmma.load.a.sync.aligned.row.m16n16k16.shared.f16 	{%r2905, %r2906, %r2907, %r2908, %r2909, %r2910, %r2911, %r2912}, [%r305], %r287;
	wmma.load.a.sync.aligned.row.m16n16k16.shared.f16 	{%r2913, %r2914, %r2915, %r2916, %r2917, %r2918, %r2919, %r2920}, [%r314], %r287;
	wmma.load.a.sync.aligned.row.m16n16k16.shared.f16 	{%r2921, %r2922, %r2923, %r2924, %r2925, %r2926, %r2927, %r2928}, [%r323], %r287;
	wmma.load.a.sync.aligned.row.m16n16k16.shared.f16 	{%r2929, %r2930, %r2931, %r2932, %r2933, %r2934, %r2935, %r2936}, [%r332], %r287;
	wmma.load.a.sync.aligned.row.m16n16k16.shared.f16 	{%r2937, %r2938, %r2939, %r2940, %r2941, %r2942, %r2943, %r2944}, [%r341], %r287;
	wmma.load.a.sync.aligned.row.m16n16k16.shared.f16 	{%r2945, %r2946, %r2947, %r2948, %r2949, %r2950, %r2951, %r2952}, [%r350], %r287;
	wmma.load.b.sync.aligned.row.m16n16k16.shared.f16 	{%r2953, %r2954, %r2955, %r2956, %r2957, %r2958, %r2959, %r2960}, [%r360], %r361;
	wmma.load.b.sync.aligned.row.m16n16k16.shared.f16 	{%r2961, %r2962, %r2963, %r2964, %r2965, %r2966, %r2967, %r2968}, [%r370], %r361;
	wmma.load.b.sync.aligned.row.m16n16k16.shared.f16 	{%r2969, %r2970, %r2971, %r2972, %r2973, %r2974, %r2975, %r2976}, [%r379], %r361;
	wmma.load.b.sync.aligned.row.m16n16k16.shared.f16 	{%r2977, %r2978, %r2979, %r2980, %r2981, %r2982, %r2983, %r2984}, [%r388], %r361;
	wmma.load.b.sync.aligned.row.m16n16k16.shared.f16 	{%r2985, %r2986, %r2987, %r2988, %r2989, %r2990, %r2991, %r2992}, [%r397], %r361;
	wmma.load.b.sync.aligned.row.m16n16k16.shared.f16 	{%r2993, %r2994, %r2995, %r2996, %r2997, %r2998, %r2999, %r3000}, [%r406], %r361;
	wmma.load.b.sync.aligned.row.m16n16k16.shared.f16 	{%r3001, %r3002, %r3003, %r3004, %r3005, %r3006, %r3007, %r3008}, [%r415], %r361;
	wmma.load.b.sync.aligned.row.m16n16k16.shared.f16 	{%r3009, %r3010, %r3011, %r3012, %r3013, %r3014, %r3015, %r3016}, [%r424], %r361;
	wmma.load.b.sync.aligned.row.m16n16k16.shared.f16 	{%r3017, %r3018, %r3019, %r3020, %r3021, %r3022, %r3023, %r3024}, [%r433], %r361;
	wmma.load.b.sync.aligned.row.m16n16k16.shared.f16 	{%r3025, %r3026, %r3027, %r3028, %r3029, %r3030, %r3031, %r3032}, [%r442], %r361;
	wmma.load.b.sync.aligned.row.m16n16k16.shared.f16 	{%r3033, %r3034, %r3035, %r3036, %r3037, %r3038, %r3039, %r3040}, [%r451], %r361;
	wmma.load.b.sync.aligned.row.m16n16k16.shared.f16 	{%r3041, %r3042, %r3043, %r3044, %r3045, %r3046, %r3047, %r3048}, [%r460], %r361;
	wmma.load.b.sync.aligned.row.m16n16k16.shared.f16 	{%r3049, %r3050, %r3051, %r3052, %r3053, %r3054, %r3055, %r3056}, [%r469], %r361;
	wmma.load.b.sync.aligned.row.m16n16k16.shared.f16 	{%r3057, %r3058, %r3059, %r3060, %r3061, %r3062, %r3063, %r3064}, [%r478], %r361;
	wmma.load.b.sync.aligned.row.m16n16k16.shared.f16 	{%r3065, %r3066, %r3067, %r3068, %r3069, %r3070, %r3071, %r3072}, [%r487], %r361;
	wmma.load.b.sync.aligned.row.m16n16k16.shared.f16 	{%r3073, %r3074, %r3075, %r3076, %r3077, %r3078, %r3079, %r3080}, [%r496], %r361;
	wmma.mma.sync.aligned.row.row.m16n16k16.f16.f16 {%r3081, %r3082, %r3083, %r3084}, {%r2889, %r2890, %r2891, %r2892, %r2893, %r2894, %r2895, %r2896}, {%r2953, %r2954, %r2955, %r2956, %r2957, %r2958, %r2959, %r2960}, {%r2765, %r2766, %r2767, %r2768};
	wmma.mma.sync.aligned.row.row.m16n16k16.f16.f16 {%r3085, %r3086, %r3087, %r3088}, {%r2897, %r2898, %r2899, %r2900, %r2901, %r2902, %r2903, %r2904}, {%r2985, %r2986, %r2987, %r2988, %r2989, %r2990, %r2991, %r2992}, {%r3081, %r3082, %r3083, %r3084};
	wmma.mma.sync.aligned.row.row.m16n16k16.f16.f16 {%r3089, %r3090, %r3091, %r3092}, {%r2889, %r2890, %r2891, %r2892, %r2893, %r2894, %r2895, %r2896}, {%r2961, %r2962, %r2963, %r2964, %r2965, %r2966, %r2967, %r2968}, {%r2773, %r2774, %r2775, %r2776};
	wmma.mma.sync.aligned.row.row.m16n16k16.f16.f16 {%r3093, %r3094, %r3095, %r3096}, {%r2897, %r2898, %r2899, %r2900, %r2901, %r2902, %r2903, %r2904}, {%r2993, %r2994, %r2995, %r2996, %r2997, %r2998, %r2999, %r3000}, {%r3089, %r3090, %r3091, %r3092};
	wmma.mma.sync.aligned.row.row.m16n16k16.f16.f16 {%r3097, %r3098, %r3099, %r3100}, {%r2889, %r2890, %r2891, %r2892, %r2893, %r2894, %r2895, %r2896}, {%r2969, %r2970, %r2971, %r2972, %r2973, %r2974, %r2975, %r2976}, {%r2781, %r2782, %r2783, %r2784};
	wmma.mma.sync.aligned.row.row.m16n16k16.f16.f16 {%r3101, %r3102, %r3103, %r3104}, {%r2897, %r2898, %r2899, %r2900, %r2901, %r2902, %r2903, %r2904}, {%r3001, %r3002, %r3003, %r3004, %r3005, %r3006, %r3007, %r3008}, {%r3097, %r3098, %r3099, %r3100};
	wmma.mma.sync.aligned.row.row.m16n16k16.f16.f16 {%r3105, %r3106, %r3107, %r3108}, {%r2889, %r2890, %r2891, %r2892, %r2893, %r2894, %r2895, %r2896}, {%r2977, %r2978, %r2979, %r2980, %r2981, %r2982, %r2983, %r2984}, {%r2789, %r2790, %r2791, %r2792};
	wmma.mma.sync.aligned.row.row.m16n16k16.f16.f16 {%r3109, %r3110, %r3111, %r3112}, {%r2897, %r2898, %r2899, %r2900, %r2901, %r2902, %r2903, %r2904}, {%r3009, %r3010, %r3011, %r3012, %r3013, %r3014, %r3015, %r3016}, {%r3105, %r3106, %r3107, %r3108};
	wmma.mma.sync.aligned.row.row.m16n16k16.f16.f16 {%r3113, %r3114, %r3115, %r3116}, {%r2905, %r2906, %r2907, %r2908, %r2909, %r2910, %r2911, %r2912}, {%r2953, %r2954, %r2955, %r2956, %r2957, %r2958, %r2959, %r2960}, {%r2797, %r2798, %r2799, %r2800};
	wmma.mma.sync.aligned.row.row.m16n16k16.f16.f16 {%r3117, %r3118, %r3119, %r3120}, {%r2913, %r2914, %r2915, %r2916, %r2917, %r2918, %r2919, %r2920}, {%r2985, %r2986, %r2987, %r2988, %r2989, %r2990, %r2991, %r2992}, {%r3113, %r3114, %r3115, %r3116};
	wmma.mma.sync.aligned.row.row.m16n16k16.f16.f16 {%r3121, %r3122, %r3123, %r3124}, {%r2905, %r2906, %r2907, %r2908, %r2909, %r2910, %r2911, %r2912}, {%r2961, %r2962, %r2963, %r2964, %r2965, %r2966, %r2967, %r2968}, {%r2805, %r2806, %r2807, %r2808};
	wmma.mma.sync.aligned.row.row.m16n16k16.f16.f16 {%r3125, %r3126, %r3127, %r3128}, {%r2913, %r2914, %r2915, %r2916, %r2917, %r2918, %r2919, %r2920}, {%r2993, %r2994, %r2995, %r2996, %r2997, %r2998, %r2999, %r3000}, {%r3121, %r3122, %r3123, %r3124};
	wmma.mma.sync.aligned.row.row.m16n16k16.f16.f16 {%r3129, %r3130, %r3131, %r3132}, {%r2905, %r2906, %r2907, %r2908, %r2909, %r2910, %r2911, %r2912}, {%r2969, %r2970, %r2971, %r2972, %r2973, %r2974, %r2975, %r2976}, {%r2813, %r2814, %r2815, %r2816};
	wmma.mma.sync.aligned.row.row.m16n16k16.f16.f16 {%r3133, %r3134, %r3135, %r3136}, {%r2913, %r2914, %r2915, %r2916, %r2917, %r2918, %r2919, %r2920}, {%r3001, %r3002, %r3003, %r3004, %r3005, %r3006, %r3007, %r3008}, {%r3129, %r3130, %r3131, %r3132};
	wmma.mma.sync.aligned.row.row.m16n16k16.f16.f16 {%r3137, %r3138, %r3139, %r3140}, {%r2905, %r2906, %r2907, %r2908, %r2909, %r2910, %r2911, %r2912}, {%r2977, %r2978, %r2979, %r2980, %r2981, %r2982, %r2983, %r2984}, {%r2821, %r2822, %r2823, %r2824};
	wmma.mma.sync.aligned.row.row.m16n16k16.f16.f16 {%r3141, %r3142, %r3143, %r3144}, {%r2913, %r2914, %r2915, %r2916, %r2917, %r2918, %r2919, %r2920}, {%r3009, %r3010, %r3011, %r3012, %r3013, %r3014, %r3015, %r3016}, {%r3137, %r3138, %r3139, %r3140};
	wmma.mma.sync.aligned.row.row.m16n16k16.f16.f16 {%r3145, %r3146, %r3147, %r3148}, {%r2921, %r2922, %r2923, %r2924, %r2925, %r2926, %r2927, %r2928}, {%r2953, %r2954, %r2955, %r2956, %r2957, %r2958, %r2959, %r2960}, {%r2829, %r2830, %r2831, %r2832};
	wmma.mma.sync.aligned.row.row.m16n16k16.f16.f16 {%r3149, %r3150, %r3151, %r3152}, {%r2929, %r2930, %r2931, %r2932, %r2933, %r2934, %r2935, %r2936}, {%r2985, %r2986, %r2987, %r2988, %r2989, %r2990, %r2991, %r2992}, {%r3145, %r3146, %r3147, %r3148};
	wmma.mma.sync.aligned.row.row.m16n16k16.f16.f16 {%r3153, %r3154, %r3155, %r3156}, {%r2921, %r2922, %r2923, %r2924, %r2925, %r2926, %r2927, %r2928}, {%r2961, %r2962, %r2963, %r2964, %r2965, %r2966, %r2967, %r2968}, {%r2837, %r2838, %r2839, %r2840};
	wmma.mma.sync.aligned.row.row.m16n16k16.f16.f16 {%r3157, %r3158, %r3159, %r3160}, {%r2929, %r2930, %r2931, %r2932, %r2933, %r2934, %r2935, %r2936}, {%r2993, %r2994, %r2995, %r2996, %r2997, %r2998, %r2999, %r3000}, {%r3153, %r3154, %r3155, %r3156};
	wmma.mma.sync.aligned.row.row.m16n16k16.f16.f16 {%r3161, %r3162, %r3163, %r3164}, {%r2921, %r2922, %r2923, %r2924, %r2925, %r2926, %r2927, %r2928}, {%r2969, %r2970, %r2971, %r2972, %r2973, %r2974, %r2975, %r2976}, {%r2845, %r2846, %r2847, %r2848};
	wmma.mma.sync.aligned.row.row.m16n16k16.f16.f16 {%r3165, %r3166, %r3167, %r3168}, {%r2929, %r2930, %r2931, %r2932, %r2933, %r2934, %r2935, %r2936}, {%r3001, %r3002, %r3003, %r3004, %r3005, %r3006, %r3007, %r3008}, {%r3161, %r3162, %r3163, %r3164};
	wmma.mma.sync.aligned.row.row.m16n16k16.f16.f16 {%r3169, %r3170, %r3171, %r3172}, {%r2921, %r2922, %r2923, %r2924, %r2925, %r2926, %r2927, %r2928}, {%r2977, %r2978, %r2979, %r2980, %r2981, %r2982, %r2983, %r2984}, {%r2853, %r2854, %r2855, %r2856};
	wmma.mma.sync.aligned.row.row.m16n16k16.f16.f16 {%r3173, %r3174, %r3175, %r3176}, {%r2929, %r2930, %r2931, %r2932, %r2933, %r2934, %r2935, %r2936}, {%r3009, %r3010, %r3011, %r3012, %r3013, %r3014, %r3015, %r3016}, {%r3169, %r3170, %r3171, %r3172};
	wmma.mma.sync.aligned.row.row.m16n16k16.f16.f16 {%r3177, %r3178, %r3179, %r3180}, {%r2937, %r2938, %r2939, %r2940, %r2941, %r2942, %r2943, %r2944}, {%r2953, %r2954, %r2955, %r2956, %r2957, %r2958, %r2959, %r2960}, {%r2861, %r2862, %r2863, %r2864};
	wmma.mma.sync.aligned.row.row.m16n16k16.f16.f16 {%r3181, %r3182, %r3183, %r3184}, {%r2945, %r2946, %r2947, %r2948, %r2949, %r2950, %r2951, %r2952}, {%r2985, %r2986, %r2987, %r2988, %r2989, %r2990, %r2991, %r2992}, {%r3177, %r3178, %r3179, %r3180};
	wmma.mma.sync.aligned.row.row.m16n16k16.f16.f16 {%r3185, %r3186, %r3187, %r3188}, {%r2937, %r2938, %r2939, %r2940, %r2941, %r2942, %r2943, %r2944}, {%r2961, %r2962, %r2963, %r2964, %r2965, %r2966, %r2967, %r2968}, {%r2869, %r2870, %r2871, %r2872};
	wmma.mma.sync.aligned.row.row.m16n16k16.f16.f16 {%r3189, %r3190, %r3191, %r3192}, {%r2945, %r2946, %r2947, %r2948, %r2949, %r2950, %r2951, %r2952}, {%r2993, %r2994, %r2995, %r2996, %r2997, %r2998, %r2999, %r3000}, {%r3185, %r3186, %r3187, %r3188};
	wmma.mma.sync.aligned.row.row.m16n16k16.f16.f16 {%r3193, %r3194, %r3195, %r3196}, {%r2937, %r2938, %r2939, %r2940, %r2941, %r2942, %r2943, %r2944}, {%r2969, %r2970, %r2971, %r2972, %r2973, %r2974, %r2975, %r2976}, {%r2877, %r2878, %r2879, %r2880};
	wmma.mma.sync.aligned.row.row.m16n16k16.f16.f16 {%r3197, %r3198, %r3199, %r3200}, {%r2945, %r2946, %r2947, %r2948, %r2949, %r2950, %r2951, %r2952}, {%r3001, %r3002, %r3003, %r3004, %r3005, %r3006, %r3007, %r3008}, {%r3193, %r3194, %r3195, %r3196};
	wmma.mma.sync.aligned.row.row.m16n16k16.f16.f16 {%r3201, %r3202, %r3203, %r3204}, {%r2937, %r2938, %r2939, %r2940, %r2941, %r2942, %r2943, %r2944}, {%r2977, %r2978, %r2979, %r2980, %r2981, %r2982, %r2983, %r2984}, {%r2885, %r2886, %r2887, %r2888};
	wmma.mma.sync.aligned.row.row.m16n16k16.f16.f16 {%r3205, %r3206, %r3207, %r3208}, {%r2945, %r2946, %r2947, %r2948, %r2949, %r2950, %r2951, %r2952}, {%r3009, %r3010, %r3011, %r3012, %r3013, %r3014, %r3015, %r3016}, {%r3201, %r3202, %r3203, %r3204};
	// begin inline asm
	cp.async.commit_group;

	// end inline asm
	// begin inline asm
	cp.async.wait_group 0;

	// end inline asm
	bar.sync 	0;
	add.s64 	%rd81, %rd1, 640;
	// begin inline asm
	cp.async.ca.shared.global [%r17], [%rd81], 16;

	// end inline asm
	add.s64 	%rd82, %rd1, 66176;
	// begin inline asm
	cp.async.ca.shared.global [%r2], [%rd82], 16;

	// end inline asm
	add.s64 	%rd83, %rd1, 131712;
	// begin inline asm
	cp.async.ca.shared.global [%r3], [%rd83], 16;

	// end inline asm
	add.s64 	%rd84, %rd1, 197248;
	// begin inline asm
	cp.async.ca.shared.global [%r4], [%rd84], 16;

	// end inline asm
	add.s64 	%rd85, %rd5, 655360;
	// begin inline asm
	cp.async.ca.shared.global [%r21], [%rd85], 16;

	// end inline asm
	add.s64 	%rd86, %rd5, 655488;
	// begin inline asm
	cp.async.ca.shared.global [%r6], [%rd86], 16;

	// end inline asm
	add.s64 	%rd87, %rd5, 688128;
	// begin inline asm
	cp.async.ca.shared.global [%r7], [%rd87], 16;

	// end inline asm
	add.s64 	%rd88, %rd5, 688256;
	// begin inline asm
	cp.async.ca.shared.global [%r8], [%rd88], 16;

	// end inline asm
	wmma.load.a.sync.aligned.row.m16n16k16.shared.f16 	{%r3209, %r3210, %r3211, %r3212, %r3213, %r3214, %r3215, %r3216}, [%r633], %r287;
	wmma.load.a.sync.aligned.row.m16n16k16.shared.f16 	{%r3217, %r3218, %r3219, %r3220, %r3221, %r3222, %r3223, %r3224}, [%r642], %r287;
	wmma.load.a.sync.aligned.row.m16n16k16.shared.f16 	{%r3225, %r3226, %r3227, %r3228, %r3229, %r3230, %r3231, %r3232}, [%r651], %r287;
	wmma.load.a.sync.aligned.row.m16n16k16.shared.f16 	{%r3233, %r3234, %r3235, %r3236, %r3237, %r3238, %r3239, %r3240}, [%r660], %r287;
	wmma.load.a.sync.aligned.row.m16n16k16.shared.f16 	{%r3241, %r3242, %r3243, %r3244, %r3245, %r3246, %r3247, %r3248}, [%r669], %r287;
	wmma.load.a.sync.aligned.row.m16n16k16.shared.f16 	{%r3249, %r3250, %r3251, %r3252, %r3253, %r3254, %r3255, %r3256}, [%r678], %r287;
	wmma.load.a.sync.aligned.row.m16n16k16.shared.f16 	{%r3257, %r3258, %r3259, %r3260, %r3261, %r3262, %r3263, %r3264}, [%r687], %r287;
	wmma.load.a.sync.aligned.row.m16n16k16.shared.f16 	{%r3265, %r3266, %r3267, %r3268, %r3269, %r3270, %r3271, %r3272}, [%r696], %r287;
	wmma.load.b.sync.aligned.row.m16n16k16.shared.f16 	{%r3273, %r3274, %r3275, %r3276, %r3277, %r3278, %r3279, %r3280}, [%r433], %r361;
	wmma.load.b.sync.aligned.row.m16n16k16.shared.f16 	{%r3281, %r3282, %r3283, %r3284, %r3285, %r3286, %r3287, %r3288}, [%r442], %r361;
	wmma.load.b.sync.aligned.row.m16n16k16.shared.f16 	{%r3289, %r3290, %r3291, %r3292, %r3293, %r3294, %r3295, %r3296}, [%r451], %r361;
	wmma.load.b.sync.aligned.row.m16n16k16.shared.f16 	{%r3297, %r3298, %r3299, %r3300, %r3301, %r3302, %r3303, %r3304}, [%r460], %r361;
	wmma.load.b.sync.aligned.row.m16n16k16.shared.f16 	{%r3305, %r3306, %r3307, %r3308, %r3309, %r3310, %r3311, %r3312}, [%r469], %r361;
	wmma.load.b.sync.aligned.row.m16n16k16.shared.f16 	{%r3313, %r3314, %r3315, %r3316, %r3317, %r3318, %r3319, %r3320}, [%r478], %r361;
	wmma.load.b.sync.aligned.row.m16n16k16.shared.f16 	{%r3321, %r3322, %r3323, %r3324, %r3325, %r3326, %r3327, %r3328}, [%r487], %r361;
	wmma.load.b.sync.aligned.row.m16n16k16.shared.f16 	{%r3329, %r3330, %r3331, %r3332, %r3333, %r3334, %r3335, %r3336}, [%r496], %r361;
	wmma.load.b.sync.aligned.row.m16n16k16.shared.f16 	{%r3337, %r3338, %r3339, %r3340, %r3341, %r3342, %r3343, %r3344}, [%r769], %r361;
	wmma.load.b.sync.aligned.row.m16n16k16.shared.f16 	{%r3345, %r3346, %r3347, %r3348, %r3349, %r3350, %r3351, %r3352}, [%r778], %r361;
	wmma.load.b.sync.aligned.row.m16n16k16.shared.f16 	{%r3353, %r3354, %r3355, %r3356, %r3357, %r3358, %r3359, %r3360}, [%r787], %r361;
	wmma.load.b.sync.aligned.row.m16n16k16.shared.f16 	{%r3361, %r3362, %r3363, %r3364, %r3365, %r3366, %r3367, %r3368}, [%r796], %r361;
	wmma.load.b.sync.aligned.row.m16n16k16.shared.f16 	{%r3369, %r3370, %r3371, %r3372, %r3373, %r3374, %r3375, %r3376}, [%r805], %r361;
	wmma.load.b.sync.aligned.row.m16n16k16.shared.f16 	{%r3377, %r3378, %r3379, %r3380, %r3381, %r3382, %r3383, %r3384}, [%r814], %r361;
	wmma.load.b.sync.aligned.row.m16n16k16.shared.f16 	{%r3385, %r3386, %r3387, %r3388, %r3389, %r3390, %r3391, %r3392}, [%r823], %r361;
	wmma.load.b.sync.aligned.row.m16n16k16.shared.f16 	{%r3393, %r3394, %r3395, %r3396, %r3397, %r3398, %r3399, %r3400}, [%r832], %r361;
	wmma.mma.sync.aligned.row.row.m16n16k16.f16.f16 {%r3401, %r3402, %r3403, %r3404}, {%r3209, %r3210, %r3211, %r3212, %r3213, %r3214, %r3215, %r3216}, {%r3273, %r3274, %r3275, %r3276, %r3277, %r3278, %r3279, %r3280}, {%r3085, %r3086, %r3087, %r3088};
	wmma.mma.sync.aligned.row.row.m16n16k16.f16.f16 {%r3405, %r3406, %r3407, %r3408}, {%r3217, %r3218, %r3219, %r3220, %r3221, %r3222, %r3223, %r3224}, {%r3305, %r3306, %r3307, %r3308, %r3309, %r3310, %r3311, %r3312}, {%r3401, %r3402, %r3403, %r3404};
	wmma.mma.sync.aligned.row.row.m16n16k16.f16.f16 {%r3409, %r3410, %r3411, %r3412}, {%r3209, %r3210, %r3211, %r3212, %r3213, %r3214, %r3215, %r3216}, {%r3281, %r3282, %r3283, %r3284, %r3285, %r3286, %r3287, %r3288}, {%r3093, %r3094, %r3095, %r3096};
	wmma.mma.sync.aligned.row.row.m16n16k16.f16.f16 {%r3413, %r3414, %r3415, %r3416}, {%r3217, %r3218, %r3219, %r3220, %r3221, %r3222, %r3223, %r3224}, {%r3313, %r3314, %r3315, %r3316, %r3317, %r3318, %r3319, %r3320}, {%r3409, %r3410, %r3411, %r3412};
	wmma.mma.sync.aligned.row.row.m16n16k16.f16.f16 {%r3417, %r3418, %r3419, %r3420}, {%r3209, %r3210, %r3211, %r3212, %r3213, %r3214, %r3215, %r3216}, {%r3289, %r3290, %r3291, %r3292, %r3293, %r3294, %r3295, %r3296}, {%r3101, %r3102, %r3103, %r3104};
	wmma.mma.sync.aligned.row.row.m16n16k16.f16.f16 {%r3421, %r3422, %r3423, %r3424}, {%r3217, %r3218, %r3219, %r3220, %r3221, %r3222, %r3223, %r3224}, {%r3321, %r3322, %r3323, %r3324, %r3325, %r3326, %r3327, %r3328}, {%r3417, %r3418, %r3419, %r3420};
	wmma.mma.sync.aligned.row.row.m16n16k16.f16.f16 {%r3425, %r3426, %r3427, %r3428}, {%r3209, %r3210, %r3211, %r3212, %r3213, %r3214, %r3215, %r3216}, {%r3297, %r3298, %r3299, %r3300, %r3301, %r3302, %r3303, %r3304}, {%r3109, %r3110, %r3111, %r3112};
	wmma.mma.sync.aligned.row.row.m16n16k16.f16.f16 {%r3429, %r3430, %r3431, %r3432}, {%r3217, %r3218, %r3219, %r3220, %r3221, %r3222, %r3223, %r3224}, {%r3329, %r3330, %r3331, %r3332, %r3333, %r3334, %r3335, %r3336}, {%r3425, %r3426, %r3427, %r3428};
	wmma.mma.sync.aligned.row.row.m16n16k16.f16.f16 {%r3433, %r3434, %r3435, %r3436}, {%r3225, %r3226, %r3227, %r3228, %r3229, %r3230, %r3231, %r3232}, {%r3273, %r3274, %r3275, %r3276, %r3277, %r3278, %r3279, %r3280}, {%r3117, %r3118, %r3119, %r3120};
	wmma.mma.sync.aligned.row.row.m16n16k16.f16.f16 {%r3437, %r3438, %r3439, %r3440}, {%r3233, %r3234, %r3235, %r3236, %r3237, %r3238, %r3239, %r3240}, {%r3305, %r3306, %r3307, %r3308, %r3309, %r3310, %r3311, %r3312}, {%r3433, %r3434, %r3435, %r3436};
	wmma.mma.sync.aligned.row.row.m16n16k16.f16.f16 {%r3441, %r3442, %r3443, %r3444}, {%r3225, %r3226, %r3227, %r3228, %r3229, %r3230, %r3231, %r3232}, {%r3281, %r3282, %r3283, %r3284, %r3285, %r3286, %r3287, %r3288}, {%r3125, %r3126, %r3127, %r3128};
	wmma.mma.sync.aligned.row.row.m16n16k16.f16.f16 {%r3445, %r3446, %r3447, %r3448}, {%r3233, %r3234, %r3235, %r3236, %r3237, %r3238, %r3239, %r3240}, {%r3313, %r3314, %r3315, %r3316, %r3317, %r3318, %r3319, %r3320}, {%r3441, %r3442, %r3443, %r3444};
	wmma.mma.sync.aligned.row.row.m16n16k16.f16.f16 {%r3449, %r3450, %r3451, %r3452}, {%r3225, %r3226, %r3227, %r3228, %r3229, %r3230, %r3231, %r3232}, {%r3289, %r3290, %r3291, %r3292, %r3293, %r3294, %r3295, %r3296}, {%r3133, %r3134, %r3135, %r3136};
	wmma.mma.sync.aligned.row.row.m16n16k16.f16.f16 {%r3453, %r3454, %r3455, %r3456}, {%r3233, %r3234, %r3235, %r3236, %r3237, %r3238, %r3239, %r3240}, {%r3321, %r3322, %r3323, %r3324, %r3325, %r3326, %r3327, %r3328}, {%r3449, %r3450, %r3451, %r3452};
	wmma.mma.sync.aligned.row.row.m16n16k16.f16.f16 {%r3457, %r3458, %r3459, %r3460}, {%r3225, %r3226, %r3227, %r3228, %r3229, %r3230, %r3231, %r3232}, {%r3297, %r3298, %r3299, %r3300, %r3301, %r3302, %r3303, %r3304}, {%r3141, %r3142, %r3143, %r3144};
	wmma.mma.sync.aligned.row.row.m16n16k16.f16.f16 {%r3461, %r3462, %r3463, %r3464}, {%r3233, %r3234, %r3235, %r3236, %r3237, %r3238, %r3239, %r3240}, {%r3329, %r3330, %r3331, %r3332, %r3333, %r3334, %r3335, %r3336}, {%r3457, %r3458, %r3459, %r3460};
	wmma.mma.sync.aligned.row.row.m16n16k16.f16.f16 {%r3465, %r3466, %r3467, %r3468}, {%r3241, %r3242, %r3243, %r3244, %r3245, %r3246, %r3247, %r3248}, {%r3273, %r3274, %r3275, %r3276, %r3277, %r3278, %r3279, %r3280}, {%r3149, %r3150, %r3151, %r3152};
	wmma.mma.sync.aligned.row.row.m16n16k16.f16.f16 {%r3469, %r3470, %r3471, %r3472}, {%r3249, %r3250, %r3251, %r3252, %r3253, %r3254, %r3255, %r3256}, {%r3305, %r3306, %r3307, %r3308, %r3309, %r3310, %r3311, %r3312}, {%r3465, %r3466, %r3467, %r3468};
	wmma.mma.sync.aligned.row.row.m16n16k16.f16.f16 {%r3473, %r3474, %r3475, %r3476}, {%r3241, %r3242, %r3243, %r3244, %r3245, %r3246, %r3247, %r3248}, {%r3281, %r3282, %r3283, %r3284, %r3285, %r3286, %r3287, %r3288}, {%r3157, %r3158, %r3159, %r3160};
	wmma.mma.sync.aligned.row.row.m16n16k16.f16.f16 {%r3477, %r3478, %r3479, %r3480}, {%r3249, %r3250, %r3251, %r3252, %r3253, %r3254, %r3255, %r3256}, {%r3313, %r3314, %r3315, %r3316, %r3317, %r3318, %r3319, %r3320}, {%r3473, %r3474, %r3475, %r3476};
	wmma.mma.sync.aligned.row.row.m16n16k16.f16.f16 {%r3481, %r3482, %r3483, %r3484}, {%r3241, %r3242, %r3243, %r3244, %r3245, %r3246, %r3247, %r3248}, {%r3289, %r3290, %r3291, %r3292, %r3293, %r3294, %r3295, %r3296}, {%r3165, %r3166, %r3167, %r3168};
	wmma.mma.sync.aligned.row.row.m16n16k16.f16.f16 {%r3485, %r3486, %r3487, %r3488}, {%r3249, %r3250, %r3251, %r3252, %r3253, %r3254, %r3255, %r3256}, {%r3321, %r3322, %r3323, %r3324, %r3325, %r3326, %r3327, %r3328}, {%r3481, %r3482, %r3483, %r3484};
	wmma.mma.sync.aligned.row.row.m16n16k16.f16.f16 {%r3489, %r3490, %r3491, %r3492}, {%r3241, %r3242, %r3243, %r3244, %r3245, %r3246, %r3247, %r3248}, {%r3297, %r3298, %r3299, %r3300, %r3301, %r3302, %r3303, %r3304}, {%r3173, %r3174, %r3175, %r3176};
	wmma.mma.sync.aligned.row.row.m16n16k16.f16.f16 {%r3493, %r3494, %r3495, %r3496}, {%r3249, %r3250, %r3251, %r3252, %r3253, %r3254, %r3255, %r3256}, {%r3329, %r3330, %r3331, %r3332, %r3333, %r3334, %r3335, %r3336}, {%r3489, %r3490, %r3491, %r3492};
	wmma.mma.sync.aligned.row.row.m16n16k16.f16.f16 {%r3497, %r3498, %r3499, %r3500}, {%r3257, %r3258, %r3259, %r3260, %r3261, %r3262, %r3263, %r3264}, {%r3273, %r3274, %r3275, %r3276, %r3277, %r3278, %r3279, %r3280}, {%r3181, %r3182, %r3183, %r3184};
	wmma.mma.sync.aligned.row.row.m16n16k16.f16.f16 {%r3501, %r3502, %r3503, %r3504}, {%r3265, %r3266, %r3267, %r3268, %r3269, %r3270, %r3271, %r3272}, {%r3305, %r3306, %r3307, %r3308, %r3309, %r3310, %r3311, %r3312}, {%r3497, %r3498, %r3499, %r3500};
	wmma.mma.sync.aligned.row.row.m16n16k16.f16.f16 {%r3505, %r3506, %r3507, %r3508}, {%r3257, %r3258, %r3259, %r3260, %r3261, %r3262, %r3263, %r3264}, {%r3281, %r3282, %r3283, %r3284, %r3285, %r3286, %r3287, %r3288}, {%r3189, %r3190, %r3191, %r3192};
	wmma.mma.sync.aligned.row.row.m16n16k16.f16.f16 {%r3509, %r3510, %r3511, %r3512}, {%r3265, %r3266, %r3267, %r3268, %r3269, %r3270, %r3271, %r3272}, {%r3313, %r3314, %r3315, %r3316, %r3317, %r3318, %r3319, %r3320}, {%r3505, %r3506, %r3507, %r3508};
	wmma.mma.sync.aligned.row.row.m16n16k16.f16.f16 {%r3513, %r3514, %r3515, %r3516}, {%r3257, %r3258, %r3259, %r3260, %r3261, %r3262, %r3263, %r3264}, {%r3289, %r3290, %r3291, %r3292, %r3293, %r3294, %r3295, %r3296}, {%r3197, %r3198, %r3199, %r3200};
	wmma.mma.sync.aligned.row.row.m16n16k16.f16.f16 {%r3517, %r3518, %r3519, %r3520}, {%r3265, %r3266, %r3267, %r3268, %r3269, %r3270, %r3271, %r3272}, {%r3321, %r3322, %r3323, %r3324, %r3325, %r3326, %r3327, %r3328}, {%r3513, %r3514, %r3515, %r3516};
	wmma.mma.sync.aligned.row.row.m16n16k16.f16.f16 {%r3521, %r3522, %r3523, %r3524}, {%r3257, %r3258, %r3259, %r3260, %r3261, %r3262, %r3263, %r3264}, {%r3297, %r3298, %r3299, %r3300, %r3301, %r3302, %r3303, %r3304}, {%r3205, %r3206, %r3207, %r3208};
	wmma.mma.sync.aligned.row.row.m16n16k16.f16.f16 {%r3525, %r3526, %r3527, %r3528}, {%r3265, %r3266, %r3267, %r3268, %r3269, %r3270, %r3271, %r3272}, {%r3329, %r3330, %r3331, %r3332, %r3333, %r3334, %r3335, %r3336}, {%r3521, %r3522, %r3523, %r3524};
	// begin inline asm
	cp.async.commit_group;

	// end inline asm
	// begin inline asm
	cp.async.wait_group 0;

	// end inline asm
	bar.sync 	0;
	add.s64 	%rd89, %rd1, 704;
	// begin inline asm
	cp.async.ca.shared.global [%r9], [%rd89], 16;

	// end inline asm
	add.s64 	%rd90, %rd1, 66240;
	// begin inline asm
	cp.async.ca.shared.global [%r10], [%rd90], 16;

	// end inline asm
	add.s64 	%rd91, %rd1, 131776;
	// begin inline asm
	cp.async.ca.shared.global [%r11], [%rd91], 16;

	// end inline asm
	add.s64 	%rd92, %rd1, 197312;
	// begin inline asm
	cp.async.ca.shared.global [%r12], [%rd92], 16;

	// end inline asm
	add.s64 	%rd93, %rd5, 720896;
	// begin inline asm
	cp.async.ca.shared.global [%r13], [%rd93], 16;

	// end inline asm
	add.s64 	%rd94, %rd5, 721024;
	// begin inline asm
	cp.async.ca.shared.global [%r14], [%rd94], 16;

	// end inline asm
	add.s64 	%rd95, %rd5, 753664;
	// begin inline asm
	cp.async.ca.shared.global [%r15], [%rd95], 16;

	// end inline asm
	add.s64 	%rd96, %rd5, 753792;
	// begin inline asm
	cp.async.ca.shared.global [%r16], [%rd96], 16;

	// end inline asm
	wmma.load.a.sync.aligned.row.m16n16k16.shared.f16 	{%r3529, %r3530, %r3531, %r3532, %r3533, %r3534, %r3535, %r3536}, [%r286], %r287;
	wmma.load.a.sync.aligned.row.m16n16k16.shared.f16 	{%r3537, %r3538, %r3539, %r3540, %r3541, %r3542, %r3543, %r3544}, [%r296], %r287;
	wmma.load.a.sync.aligned.row.m16n16k16.shared.f16 	{%r3545, %r3546, %r3547, %r3548, %r3549, %r3550, %r3551, %r3552}, [%r305], %r287;
	wmma.load.a.sync.aligned.row.m16n16k16.shared.f16 	{%r3553, %r3554, %r3555, %r3556, %r3557, %r3558, %r3559, %r3560}, [%r314], %r287;
	wmma.load.a.sync.aligned.row.m16n16k16.shared.f16 	{%r3561, %r3562, %r3563, %r3564, %r3565, %r3566, %r3567, %r3568}, [%r323], %r287;
	wmma.load.a.sync.aligned.row.m16n16k16.shared.f16 	{%r3569, %r3570, %r3571, %r3572, %r3573, %r3574, %r3575, %r3576}, [%r332], %r287;
	wmma.load.a.sync.aligned.row.m16n16k16.shared.f16 	{%r3577, %r3578, %r3579, %r3580, %r3581, %r3582, %r3583, %r3584}, [%r341], %r287;
	wmma.load.a.sync.aligned.row.m16n16k16.shared.f16 	{%r3585, %r3586, %r3587, %r3588, %r3589, %r3590, %r3591, %r3592}, [%r350], %r287;
	wmma.load.b.sync.aligned.row.m16n16k16.shared.f16 	{%r3593, %r3594, %r3595, %r3596, %r3597, %r3598, %r3599, %r3600}, [%r360], %r361;
	wmma.load.b.sync.aligned.row.m16n16k16.shared.f16 	{%r3601, %r3602, %r3603, %r3604, %r3605, %r3606, %r3607, %r3608}, [%r370], %r361;
	wmma.load.b.sync.aligned.row.m16n16k16.shared.f16 	{%r3609, %r3610, %r3611, %r3612, %r3613, %r3614, %r3615, %r3616}, [%r379], %r361;
	wmma.load.b.sync.aligned.row.m16n16k16.shared.f16 	{%r3617, %r3618, %r3619, %r3620, %r3621, %r3622, %r3623, %r3624}, [%r388], %r361;
	wmma.load.b.sync.aligned.row.m16n16k16.shared.f16 	{%r3625, %r3626, %r3627, %r3628, %r3629, %r3630, %r3631, %r3632}, [%r397], %r361;
	wmma.load.b.sync.aligned.row.m16n16k16.shared.f16 	{%r3633, %r3634, %r3635, %r3636, %r3637, %r3638, %r3639, %r3640}, [%r406], %r361;
	wmma.load.b.sync.aligned.row.m16n16k16.shared.f16 	{%r3641, %r3642, %r3643, %r3644, %r3645, %r3646, %r3647, %r3648}, [%r415], %r361;
	wmma.load.b.sync.aligned.row.m16n16k16.shared.f16 	{%r3649, %r3650, %r3651, %r3652, %r3653, %r3654, %r3655, %r3656}, [%r424], %r361;
	wmma.load.b.sync.aligned.row.m16n16k16.shared.f16 	{%r3657, %r3658, %r3659, %r3660, %r3661, %r3662, %r3663, %r3664}, [%r433], %r361;
	wmma.load.b.sync.aligned.row.m16n16k16.shared.f16 	{%r3665, %r3666, %r3667, %r3668, %r3669, %r3670, %r3671, %r3672}, [%r442], %r361;
	wmma.load.b.sync.aligned.row.m16n16k16.shared.f16 	{%r3673, %r3674, %r3675, %r3676, %r3677, %r3678, %r3679, %r3680}, [%r451], %r361;
	wmma.load.b.sync.aligned.row.m16n16k16.shared.f16 	{%r3681, %r3682, %r3683, %r3684, %r3685, %r3686, %r3687, %r3688}, [%r460], %r361;
	wmma.load.b.sync.aligned.row.m16n16k16.shared.f16 	{%r3689, %r3690, %r3691, %r3692, %r3693, %r3694, %r3695, %r3696}, [%r469], %r361;
	wmma.load.b.sync.aligned.row.m16n16k16.shared.f16 	{%r3697, %r3698, %r3699, %r3700, %r3701, %r3702, %r3703, %r3704}, [%r478], %r361;
	wmma.load.b.sync.aligned.row.m16n16k16.shared.f16 	{%r3705, %r3706, %r3707, %r3708, %r3709, %r3710, %r3711, %r3712}, [%r487], %r361;
	wmma.load.b.sync.aligned.row.m16n16k16.shared.f16 	{%r3713, %r3714, %r3715, %r3716, %r3717, %r3718, %r3719, %r3720}, [%r496], %r361;
	wmma.mma.sync.aligned.row.row.m16n16k16.f16.f16 {%r3721, %r3722, %r3723, %r3724}, {%r3529, %r3530, %r3531, %r3532, %r3533, %r3534, %r3535, %r3536}, {%r3593, %r3594, %r3595, %r3596, %r3597, %r3598, %r3599, %r3600}, {%r3405, %r3406, %r3407, %r3408};
	wmma.mma.sync.aligned.row.row.m16n16k16.f16.f16 {%r3725, %r3726, %r3727, %r3728}, {%r3537, %r3538, %r3539, %r3540, %r3541, %r3542, %r3543, %r3544}, {%r3625, %r3626, %r3627, %r3628, %r3629, %r3630, %r3631, %r3632}, {%r3721, %r3722, %r3723, %r3724};
	wmma.mma.sync.aligned.row.row.m16n16k16.f16.f16 {%r3729, %r3730, %r3731, %r3732}, {%r3529, %r3530, %r3531, %r3532, %r3533, %r3534, %r3535, %r3536}, {%r3601, %r3602, %r3603, %r3604, %r3605, %r3606, %r3607, %r3608}, {%r3413, %r3414, %r3415, %r3416};
	wmma.mma.sync.aligned.row.row.m16n16k16.f16.f16 {%r3733, %r3734, %r3735, %r3736}, {%r3537, %r3538, %r3539, %r3540, %r3541, %r3542, %r3543, %r3544}, {%r3633, %r3634, %r3635, %r3636, %r3637, %r3638, %r3639, %r3640}, {%r3729, %r3730, %r3731, %r3732};
	wmma.mma.sync.aligned.row.row.m16n16k16.f16.f16 {%r3737, %r3738, %r3739, %r3740}, {%r3529, %r3530, %r3531, %r3532, %r3533, %r3534, %r3535, %r3536}, {%r3609, %r3610, %r3611, %r3612, %r3613, %r3614, %r3615, %r3616}, {%r3421, %r3422, %r3423, %r3424};
	wmma.mma.sync.aligned.row.row.m16n16k16.f16.f16 {%r3741, %r3742, %r3743, %r3744}, {%r3537, %r3538, %r3539, %r3540, %r3541, %r3542, %r3543, %r3544}, {%r3641, %r3642, %r3643, %r3644, %r3645, %r3646, %r3647, %r3648}, {%r3737, %r3738, %r3739, %r3740};
	wmma.mma.sync.aligned.row.row.m16n16k16.f16.f16 {%r3745, %r3746, %r3747, %r3748}, {%r3529, %r3530, %r3531, %r3532, %r3533, %r3534, %r3535, %r3536}, {%r3617, %r3618, %r3619, %r3620, %r3621, %r3622, %r3623, %r3624}, {%r3429, %r3430, %r3431, %r3432};
	wmma.mma.sync.aligned.row.row.m16n16k16.f16.f16 {%r3749, %r3750, %r3751, %r3752}, {%r3537, %r3538, %r3539, %r3540, %r3541, %r3542, %r3543, %r3544}, {%r3649, %r3650, %r3651, %r3652, %r3653, %r3654, %r3655, %r3656}, {%r3745, %r3746, %r3747, %r3748};
	wmma.mma.sync.aligned.row.row.m16n16k16.f16.f16 {%r3753, %r3754, %r3755, %r3756}, {%r3545, %r3546, %r3547, %r3548, %r3549, %r3550, %r3551, %r3552}, {%r3593, %r3594, %r3595, %r3596, %r3597, %r3598, %r3599, %r3600}, {%r3437, %r3438, %r3439, %r3440};
	wmma.mma.sync.aligned.row.row.m16n16k16.f16.f16 {%r3757, %r3758, %r3759, %r3760}, {%r3553, %r3554, %r3555, %r3556, %r3557, %r3558, %r3559, %r3560}, {%r3625, %r3626, %r3627, %r3628, %r3629, %r3630, %r3631, %r3632}, {%r3753, %r3754, %r3755, %r3756};
	wmma.mma.sync.aligned.row.row.m16n16k16.f16.f16 {%r3761, %r3762, %r3763, %r3764}, {%r3545, %r3546, %r3547, %r3548, %r3549, %r3550, %r3551, %r3552}, {%r3601, %r3602, %r3603, %r3604, %r3605, %r3606, %r3607, %r3608}, {%r3445, %r3446, %r3447, %r3448};
	wmma.mma.sync.aligned.row.row.m16n16k16.f16.f16 {%r3765, %r3766, %r3767, %r3768}, {%r3553, %r3554, %r3555, %r3556, %r3557, %r3558, %r3559, %r3560}, {%r3633, %r3634, %r3635, %r3636, %r3637, %r3638, %r3639, %r3640}, {%r3761, %r3762, %r3763, %r3764};
	wmma.mma.sync.aligned.row.row.m16n16k16.f16.f16 {%r3769, %r3770, %r3771, %r3772}, {%r3545, %r3546, %r3547, %r3548, %r3549, %r3550, %r3551, %r3552}, {%r3609, %r3610, %r3611, %r3612, %r3613, %r3614, %r3615, %r3616}, {%r3453, %r3454, %r3455, %r3456};
	wmma.mma.sync.aligned.row.row.m16n16k16.f16.f16 {%r3773, %r3774, %r3775, %r3776}, {%r3553, %r3554, %r3555, %r3556, %r3557, %r3558, %r3559, %r3560}, {%r3641, %r3642, %r3643, %r3644, %r3645, %r3646, %r3647, %r3648}, {%r3769, %r3770, %r3771, %r3772};
	wmma.mma.sync.aligned.row.row.m16n16k16.f16.f16 {%r3777, %r3778, %r3779, %r3780}, {%r3545, %r3546, %r3547, %r3548, %r3549, %r3550, %r3551, %r3552}, {%r3617, %r3618, %r3619, %r3620, %r3621, %r3622, %r3623, %r3624}, {%r3461, %r3462, %r3463, %r3464};
	wmma.mma.sync.aligned.row.row.m16n16k16.f16.f16 {%r3781, %r3782, %r3783, %r3784}, {%r3553, %r3554, %r3555, %r3556, %r3557, %r3558, %r3559, %r3560}, {%r3649, %r3650, %r3651, %r3652, %r3653, %r3654, %r3655, %r3656}, {%r3777, %r3778, %r3779, %r3780};
	wmma.mma.sync.aligned.row.row.m16n16k16.f16.f16 {%r3785, %r3786, %r3787, %r3788}, {%r3561, %r3562, %r3563, %r3564, %r3565, %r3566, %r3567, %r3568}, {%r3593, %r3594, %r3595, %r3596, %r3597, %r3598, %r3599, %r3600}, {%r3469, %r3470, %r3471, %r3472};
	wmma.mma.sync.aligned.row.row.m16n16k16.f16.f16 {%r3789, %r3790, %r3791, %r3792}, {%r3569, %r3570, %r3571, %r3572, %r3573, %r3574, %r3575, %r3576}, {%r3625, %r3626, %r3627, %r3628, %r3629, %r3630, %r3631, %r3632}, {%r3785, %r3786, %r3787, %r3788};
	wmma.mma.sync.aligned.row.row.m16n16k16.f16.f16 {%r3793, %r3794, %r3795, %r3796}, {%r3561, %r3562, %r3563, %r3564, %r3565, %r3566, %r3567, %r3568}, {%r3601, %r3602, %r3603, %r3604, %r3605, %r3606, %r3607, %r3608}, {%r3477, %r3478, %r3479, %r3480};
	wmma.mma.sync.aligned.row.row.m16n16k16.f16.f16 {%r3797, %r3798, %r3799, %r3800}, {%r3569, %r3570, %r3571, %r3572, %r3573, %r3574, %r3575, %r3576}, {%r3633, %r3634, %r3635, %r3636, %r3637, %r3638, %r3639, %r3640}, {%r3793, %r3794, %r3795, %r3796};
	wmma.mma.sync.aligned.row.row.m16n16k16.f16.f16 {%r3801, %r3802, %r3803, %r3804}, {%r3561, %r3562, %r3563, %r3564, %r3565, %r3566, %r3567, %r3568}, {%r3609, %r3610, %r3611, %r3612, %r3613, %r3614, %r3615, %r3616}, {%r3485, %r3486, %r3487, %r3488};
	wmma.mma.sync.aligned.row.row.m16n16k16.f16.f16 {%r3805, %r3806, %r3807, %r3808}, {%r3569, %r3570, %r3571, %r3572, %r3573, %r3574, %r3575, %r3576}, {%r3641, %r3642, %r3643, %r3644, %r3645, %r3646, %r3647, %r3648}, {%r3801, %r3802, %r3803, %r3804};
	wmma.mma.sync.aligned.row.row.m16n16k16.f16.f16 {%r3809, %r3810, %r3811, %r3812}, {%r3561, %r3562, %r3563, %r3564, %r3565, %r3566, %r3567, %r3568}, {%r3617, %r3618, %r3619, %r3620, %r3621, %r3622, %r3623, %r3624}, {%r3493, %r3494, %r3495, %r3496};
	wmma.mma.sync.aligned.row.row.m16n16k16.f16.f16 {%r3813, %r3814, %r3815, %r3816}, {%r3569, %r3570, %r3571, %r3572, %r3573, %r3574, %r3575, %r3576}, {%r3649, %r3650, %r3651, %r3652, %r3653, %r3654, %r3655, %r3656}, {%r3809, %r3810, %r3811, %r3812};
	wmma.mma.sync.aligned.row.row.m16n16k16.f16.f16 {%r3817, %r3818, %r3819, %r3820}, {%r3577, %r3578, %r3579, %r3580, %r3581, %r3582, %r3583, %r3584}, {%r3593, %r3594, %r3595, %r3596, %r3597, %r3598, %r3599, %r3600}, {%r3501, %r3502, %r3503, %r3504};
	wmma.mma.sync.aligned.row.row.m16n16k16.f16.f16 {%r3821, %r3822, %r3823, %r3824}, {%r3585, %r3586, %r3587, %r3588, %r3589, %r3590, %r3591, %r3592}, {%r3625, %r3626, %r3627, %r3628, %r3629, %r3630, %r3631, %r3632}, {%r3817, %r3818, %r3819, %r3820};
	wmma.mma.sync.aligned.row.row.m16n16k16.f16.f16 {%r3825, %r3826, %r3827, %r3828}, {%r3577, %r3578, %r3579, %r3580, %r3581, %r3582, %r3583, %r3584}, {%r3601, %r3602, %r3603, %r3604, %r3605, %r3606, %r3607, %r3608}, {%r3509, %r3510, %r3511, %r3512};
	wmma.mma.sync.aligned.row.row.m16n16k16.f16.f16 {%r3829, %r3830, %r3831, %r3832}, {%r3585, %r3586, %r3587, %r3588, %r3589, %r3590, %r3591, %r3592}, {%r3633, %r3634, %r3635, %r3636, %r3637, %r3638, %r3639, %r3640}, {%r3825, %r3826, %r3827, %r3828};
	wmma.mma.sync.aligned.row.row.m16n16k16.f16.f16 {%r3833, %r3834, %r3835, %r3836}, {%r3577, %r3578, %r3579, %r3580, %r3581, %r3582, %r3583, %r3584}, {%r3609, %r3610, %r3611, %r3612, %r3613, %r3614, %r3615, %r3616}, {%r3517, %r3518, %r3519, %r3520};
	wmma.mma.sync.aligned.row.row.m16n16k16.f16.f16 {%r3837, %r3838, %r3839, %r3840}, {%r3585, %r3586, %r3587, %r3588, %r3589, %r3590, %r3591, %r3592}, {%r3641, %r3642, %r3643, %r3644, %r3645, %r3646, %r3647, %r3648}, {%r3833, %r3834, %r3835, %r3836};
	wmma.mma.sync.aligned.row.row.m16n16k16.f16.f16 {%r3841, %r3842, %r3843, %r3844}, {%r3577, %r3578, %r3579, %r3580, %r3581, %r3582, %r3583, %r3584}, {%r3617, %r3618, %r3619, %r3620, %r3621, %r3622, %r3623, %r3624}, {%r3525, %r3526, %r3527, %r3528};
	wmma.mma.sync.aligned.row.row.m16n16k16.f16.f16 {%r3845, %r3846, %r3847, %r3848}, {%r3585, %r3586, %r3587, %r3588, %r3589, %r3590, %r3591, %r3592}, {%r3649, %r3650, %r3651, %r3652, %r3653, %r3654, %r3655, %r3656}, {%r3841, %r3842, %r3843, %r3844};
	// begin inline asm
	cp.async.commit_group;

	// end inline asm
	// begin inline asm
	cp.async.wait_group 0;

	// end inline asm
	bar.sync 	0;
	add.s64 	%rd97, %rd1, 768;
	// begin inline asm
	cp.async.ca.shared.global [%r17], [%rd97], 16;

	// end inline asm
	add.s64 	%rd98, %rd1, 66304;
	// begin inline asm
	cp.async.ca.shared.global [%r2], [%rd98], 16;

	// end inline asm
	add.s64 	%rd99, %rd1, 131840;
	// begin inline asm
	cp.async.ca.shared.global [%r3], [%rd99], 16;

	// end inline asm
	add.s64 	%rd100, %rd1, 197376;
	// begin inline asm
	cp.async.ca.shared.global [%r4], [%rd100], 16;

	// end inline asm
	add.s64 	%rd101, %rd5, 786432;
	// begin inline asm
	cp.async.ca.shared.global [%r21], [%rd101], 16;

	// end inline asm
	add.s64 	%rd102, %rd5, 786560;
	// begin inline asm
	cp.async.ca.shared.global [%r6], [%rd102], 16;

	// end inline asm
	add.s64 	%rd103, %rd5, 819200;
	// begin inline asm
	cp.async.ca.shared.global [%r7], [%rd103], 16;

	// end inline asm
	add.s64 	%rd104, %rd5, 819328;
	// begin inline asm
	cp.async.ca.shared.global [%r8], [%rd104], 16;

	// end inline asm
	wmma.load.a.sync.aligned.row.m16n16k16.shared.f16 	{%r3849, %r3850, %r3851, %r3852, %r3853, %r3854, %r3855, %r3856}, [%r633], %r287;
	wmma.load.a.sync.aligned.row.m16n16k16.shared.f16 	{%r3857, %r3858, %r3859, %r3860, %r3861, %r3862, %r3863, %r3864}, [%r642], %r287;
	wmma.load.a.sync.aligned.row.m16n16k16.shared.f16 	{%r3865, %r3866, %r3867, %r3868, %r3869, %r3870, %r3871, %r3872}, [%r651], %r287;
	wmma.load.a.sync.aligned.row.m16n16k16.shared.f16 	{%r3873, %r3874, %r3875, %r3876, %r3877, %r3878, %r3879, %r3880}, [%r660], %r287;
	wmma.load.a.sync.aligned.row.m16n16k16.shared.f16 	{%r3881, %r3882, %r3883, %r3884, %r3885, %r3886, %r3887, %r3888}, [%r669], %r287;
	wmma.load.a.sync.aligned.row.m16n16k16.shared.f16 	{%r3889, %r3890, %r3891, %r3892, %r3893, %r3894, %r3895, %r3896}, [%r678], %r287;
	wmma.load.a.sync.aligned.row.m16n16k16.shared.f16 	{%r3897, %r3898, %r3899, %r3900, %r3901, %r3902, %r3903, %r3904}, [%r687], %r287;
	wmma.load.a.sync.aligned.row.m16n16k16.shared.f16 	{%r3905, %r3906, %r3907, %r3908, %r3909, %r3910, %r3911, %r3912}, [%r696], %r287;
	wmma.load.b.sync.aligned.row.m16n16k16.shared.f16 	{%r3913, %r3914, %r3915, %r3916, %r3917, %r3918, %r3919, %r3920}, [%r433], %r361;
	wmma.load.b.sync.aligned.row.m16n16k16.shared.f16 	{%r3921, %r3922, %r3923, %r3924, %r3925, %r3926, %r3927, %r3928}, [%r442], %r361;
	wmma.load.b.sync.aligned.row.m16n16k16.shared.f16 	{%r3929, %r3930, %r3931, %r3932, %r3933, %r3934, %r3935, %r3936}, [%r451], %r361;
	wmma.load.b.sync.aligned.row.m16n16k16.shared.f16 	{%r3937, %r3938, %r3939, %r3940, %r3941, %r3942, %r3943, %r3944}, [%r460], %r361;
	wmma.load.b.sync.aligned.row.m16n16k16.shared.f16 	{%r3945, %r3946, %r3947, %r3948, %r3949, %r3950, %r3951, %r3952}, [%r469], %r361;
	wmma.load.b.sync.aligned.row.m16n16k16.shared.f16 	{%r3953, %r3954, %r3955, %r3956, %r3957, %r3958, %r3959, %r3960}, [%r478], %r361;
	wmma.load.b.sync.aligned.row.m16n16k16.shared.f16 	{%r3961, %r3962, %r3963, %r3964, %r3965, %r3966, %r3967, %r3968}, [%r487], %r361;
	wmma.load.b.sync.aligned.row.m16n16k16.shared.f16 	{%r3969, %r3970, %r3971, %r3972, %r3973, %r3974, %r3975, %r3976}, [%r496], %r361;
	wmma.load.b.sync.aligned.row.m16n16k16.shared.f16 	{%r3977, %r3978, %r3979, %r3980, %r3981, %r3982, %r3983, %r3984}, [%r769], %r361;
	wmma.load.b.sync.aligned.row.m16n16k16.shared.f16 	{%r3985, %r3986, %r3987, %r3988, %r3989, %r3990, %r3991, %r3992}, [%r778], %r361;
	wmma.load.b.sync.aligned.row.m16n16k16.shared.f16 	{%r3993, %r3994, %r3995, %r3996, %r3997, %r3998, %r3999, %r4000}, [%r787], %r361;
	wmma.load.b.sync.aligned.row.m16n16k16.shared.f16 	{%r4001, %r4002, %r4003, %r4004, %r4005, %r4006, %r4007, %r4008}, [%r796], %r361;
	wmma.load.b.sync.aligned.row.m16n16k16.shared.f16 	{%r4009, %r4010, %r4011, %r4012, %r4013, %r4014, %r4015, %r4016}, [%r805], %r361;
	wmma.load.b.sync.aligned.row.m16n16k16.shared.f16 	{%r4017, %r4018, %r4019, %r4020, %r4021, %r4022, %r4023, %r4024}, [%r814], %r361;
	wmma.load.b.sync.aligned.row.m16n16k16.shared.f16 	{%r4025, %r4026, %r4027, %r4028, %r4029, %r4030, %r4031, %r4032}, [%r823], %r361;
	wmma.load.b.sync.aligned.row.m16n16k16.shared.f16 	{%r4033, %r4034, %r4035, %r4036, %r4037, %r4038, %r4039, %r4040}, [%r832], %r361;
	wmma.mma.sync.aligned.row.row.m16n16k16.f16.f16 {%r4041, %r4042, %r4043, %r4044}, {%r3849, %r3850, %r3851, %r3852, %r3853, %r3854, %r3855, %r3856}, {%r3913, %r3914, %r3915, %r3916, %r3917, %r3918, %r3919, %r3920}, {%r3725, %r3726, %r3727, %r3728};
	wmma.mma.sync.aligned.row.row.m16n16k16.f16.f16 {%r4045, %r4046, %r4047, %r4048}, {%r3857, %r3858, %r3859, %r3860, %r3861, %r3862, %r3863, %r3864}, {%r3945, %r3946, %r3947, %r3948, %r3949, %r3950, %r3951, %r3952}, {%r4041, %r4042, %r4043, %r4044};
	wmma.mma.sync.aligned.row.row.m16n16k16.f16.f16 {%r4049, %r4050, %r4051, %r4052}, {%r3849, %r3850, %r3851, %r3852, %r3853, %r3854, %r3855, %r3856}, {%r3921, %r3922, %r3923, %r3924, %r3925, %r3926, %r3927, %r3928}, {%r3733, %r3734, %r3735, %r3736};
	wmma.mma.sync.aligned.row.row.m16n16k16.f16.f16 {%r4053, %r4054, %r4055, %r4056}, {%r3857, %r3858, %r3859, %r3860, %r3861, %r3862, %r3863, %r3864}, {%r3953, %r3954, %r3955, %r3956, %r3957, %r3958, %r3959, %r3960}, {%r4049, %r4050, %r4051, %r4052};
	wmma.mma.sync.aligned.row.row.m16n16k16.f16.f16 {%r4057, %r4058, %r4059, %r4060}, {%r3849, %r3850, %r3851, %r3852, %r3853, %r3854, %r3855, %r3856}, {%r3929, %r3930, %r3931, %r3932, %r3933, %r3934, %r3935, %r3936}, {%r3741, %r3742, %r3743, %r3744};
	wmma.mma.sync.aligned.row.row.m16n16k16.f16.f16 {%r4061, %r4062, %r4063, %r4064}, {%r3857, %r3858, %r3859, %r3860, %r3861, %r3862, %r3863, %r3864}, {%r3961, %r3962, %r3963, %r3964, %r3965, %r3966, %r3967, %r3968}, {%r4057, %r4058, %r4059, %r4060};
	wmma.mma.sync.aligned.row.row.m16n16k16.f16.f16 {%r4065, %r4066, %r4067, %r4068}, {%r3849, %r3850, %r3851, %r3852, %r3853, %r3854, %r3855, %r3856}, {%r3937, %r3938, %r3939, %r3940, %r3941, %r3942, %r3943, %r3944}, {%r3749, %r3750, %r3751, %r3752};
	wmma.mma.sync.aligned.row.row.m16n16k16.f16.f16 {%r4069, %r4070, %r4071, %r4072}, {%r3857, %r3858, %r3859, %r3860, %r3861, %r3862, %r3863, %r3864}, {%r3969, %r3970, %r3971, %r3972, %r3973, %r3974, %r3975, %r3976}, {%r4065, %r4066, %r4067, %r4068};
	wmma.mma.sync.aligned.row.row.m16n16k16.f16.f16 {%r4073, %r4074, %r4075, %r4076}, {%r3865, %r3866, %r3867, %r3868, %r3869, %r3870, %r3871, %r3872}, {%r3913, %r3914, %r3915, %r3916, %r3917, %r3918, %r3919, %r3920}, {%r3757, %r3758, %r3759, %r3760};
	wmma.mma.sync.aligned.row.row.m16n16k16.f16.f16 {%r4077, %r4078, %r4079, %r4080}, {%r3873, %r3874, %r3875, %r3876, %r3877, %r3878, %r3879, %r3880}, {%r3945, %r3946, %r3947, %r3948, %r3949, %r3950, %r3951, %r3952}, {%r4073, %r4074, %r4075, %r4076};
	wmma.mma.sync.aligned.row.row.m16n16k16.f16.f16 {%r4081, %r4082, %r4083, %r4084}, {%r3865, %r3866, %r3867, %r3868, %r3869, %r3870, %r3871, %r3872}, {%r3921, %r3922, %r3923, %r3924, %r3925, %r3926, %r3927, %r3928}, {%r3765, %r3766, %r3767, %r3768};
	wmma.mma.sync.aligned.row.row.m16n16k16.f16.f16 {%r4085, %r4086, %r4087, %r4088}, {%r3873, %r3874, %r3875, %r3876, %r3877, %r3878, %r3879, %r3880}, {%r3953, %r3954, %r3955, %r3956, %r3957, %r3958, %r3959, %r3960}, {%r4081, %r4082, %r4083, %r4084};
	wmma.mma.sync.aligned.row.row.m16n16k16.f16.f16 {%r4089, %r4090, %r4091, %r4092}, {%r3865, %r3866, %r3867, %r3868, %r3869, %r3870, %r3871, %r3872}, {%r3929, %r3930, %r3931, %r3932, %r3933, %r3934, %r3935, %r3936}, {%r3773, %r3774, %r3775, %r3776};
	wmma.mma.sync.aligned.row.row.m16n16k16.f16.f16 {%r4093, %r4094, %r4095, %r4096}, {%r3873, %r3874, %r3875, %r3876, %r3877, %r3878, %r3879, %r3880}, {%r3961, %r3962, %r3963, %r3964, %r3965, %r3966, %r3967, %r3968}, {%r4089, %r4090, %r4091, %r4092};
	wmma.mma.sync.aligned.row.row.m16n16k16.f16.f16 {%r4097, %r4098, %r4099, %r4100}, {%r3865, %r3866, %r3867, %r3868, %r3869, %r3870, %r3871, %r3872}, {%r3937, %r3938, %r3939, %r3940, %r3941, %r3942, %r3943, %r3944}, {%r3781, %r3782, %r3783, %r3784};
	wmma.mma.sync.aligned.row.row.m16n16k16.f16.f16 {%r4101, %r4102, %r4103, %r4104}, {%r3873, %r3874, %r3875, %r3876, %r3877, %r3878, %r3879, %r3880}, {%r3969, %r3970, %r3971, %r3972, %r3973, %r3974, %r3975, %r3976}, {%r4097, %r4098, %r4099, %r4100};
	wmma.mma.sync.aligned.row.row.m16n16k16.f16.f16 {%r4105, %r4106, %r4107, %r4108}, {%r3881, %r3882, %r3883, %r3884, %r3885, %r3886, %r3887, %r3888}, {%r3913, %r3914, %r3915, %r3916, %r3917, %r3918, %r3919, %r3920}, {%r3789, %r3790, %r3791, %r3792};
	wmma.mma.sync.aligned.row.row.m16n16k16.f16.f16 {%r4109, %r4110, %r4111, %r4112}, {%r3889, %r3890, %r3891, %r3892, %r3893, %r3894, %r3895, %r3896}, {%r3945, %r3946, %r3947, %r3948, %r3949, %r3950, %r3951, %r3952}, {%r4105, %r4106, %r4107, %r4108};
	wmma.mma.sync.aligned.row.row.m16n16k16.f16.f16 {%r4113, %r4114, %r4115, %r4116}, {%r3881, %r3882, %r3883, %r3884, %r3885, %r3886, %r3887, %r3888}, {%r3921, %r3922, %r3923, %r3924, %r3925, %r3926, %r3927, %r3928}, {%r3797, %r3798, %r3799, %r3800};
	wmma.mma.sync.aligned.row.row.m16n16k16.f16.f16 {%r4117, %r4118, %r4119, %r4120}, {%r3889, %r3890, %r3891, %r3892, %r3893, %r3894, %r3895, %r3896}, {%r3953, %r3954, %r3955, %r3956, %r3957, %r3958, %r3959, %r3960}, {%r4113, %r4114, %r4115, %r4116};
	wmma.mma.sync.aligned.row.row.m16n16k16.f16.f16 {%r4121, %r4122, %r4123, %r4124}, {%r3881, %r3882, %r3883, %r3884, %r3885, %r3886, %r3887, %r3888}, {%r3929, %r3930, %r3931, %r3932, %r3933, %r3934, %r3935, %r3936}, {%r3805, %r3806, %r3807, %r3808};
	wmma.mma.sync.aligned.row.row.m16n16k16.f16.f16 {%r4125, %r4126, %r4127, %r4128}, {%r3889, %r3890, %r3891, %r3892, %r3893, %r3894, %r3895, %r3896}, {%r3961, %r3962, %r3963, %r3964, %r3965, %r3966, %r3967, %r3968}, {%r4121, %r4122, %r4123, %r4124};
	wmma.mma.sync.aligned.row.row.m16n16k16.f16.f16 {%r4129, %r4130, %r4131, %r4132}, {%r3881, %r3882, %r3883, %r3884, %r3885, %r3886, %r3887, %r3888}, {%r3937, %r3938, %r3939, %r3940, %r3941, %r3942, %r3943, %r3944}, {%r3813, %r3814, %r3815, %r3816};
	wmma.mma.sync.aligned.row.row.m16n16k16.f16.f16 {%r4133, %r4134, %r4135, %r4136}, {%r3889, %r3890, %r3891, %r3892, %r3893, %r3894, %r3895, %r3896}, {%r3969, %r3970, %r3971, %r3972, %r3973, %r3974, %r3975, %r3976}, {%r4129, %r4130, %r4131, %r4132};
	wmma.mma.sync.aligned.row.row.m16n16k16.f16.f16 {%r4137, %r4138, %r4139, %r4140}, {%r3897, %r3898, %r3899, %r3900, %r3901, %r3902, %r3903, %r3904}, {%r3913, %r3914, %r3915, %r3916, %r3917, %r3918, %r3919, %r3920}, {%r3821, %r3822, %r3823, %r3824};
	wmma.mma.sync.aligned.row.row.m16n16k16.f16.f16 {%r4141, %r4142, %r4143, %r4144}, {%r3905, %r3906, %r3907, %r3908, %r3909, %r3910, %r3911, %r3912}, {%r3945, %r3946, %r3947, %r3948, %r3949, %r3950, %r3951, %r3952}, {%r4137, %r4138, %r4139, %r4140};
	wmma.mma.sync.aligned.row.row.m16n16k16.f16.f16 {%r4145, %r4146, %r4147, %r4148}, {%r3897, %r3898, %r3899, %r3900, %r3901, %r3902, %r3903, %r3904}, {%r3921, %r3922, %r3923, %r3924, %r3925, %r3926, %r3927, %r3928}, {%r3829, %r3830, %r3831, %r3832};
	wmma.mma.sync.aligned.row.row.m16n16k16.f16.f16 {%r4149, %r4150, %r4151, %r4152}, {%r3905, %r3906, %r3907, %r3908, %r3909, %r3910, %r3911, %r3912}, {%r3953, %r3954, %r3955, %r3956, %r3957, %r3958, %r3959, %r3960}, {%r4145, %r4146, %r4147, %r4148};
	wmma.mma.sync.aligned.row.row.m16n16k16.f16.f16 {%r4153, %r4154, %r4155, %r4156}, {%r3897, %r3898, %r3899, %r3900, %r3901, %r3902, %r3903, %r3904}, {%r3929, %r3930, %r3931, %r3932, %r3933, %r3934, %r3935, %r3936}, {%r3837, %r3838, %r3839, %r3840};
	wmma.mma.sync.aligned.row.row.m16n16k16.f16.f16 {%r4157, %r4158, %r4159, %r4160}, {%r3905, %r3906, %r3907, %r3908, %r3909, %r3910, %r3911, %r3912}, {%r3961, %r3962, %r3963, %r3964, %r3965, %r3966, %r3967, %r3968}, {%r4153, %r4154, %r4155, %r4156};
	wmma.mma.sync.aligned.row.row.m16n16k16.f16.f16 {%r4161, %r4162, %r4163, %r4164}, {%r3897, %r3898, %r3899, %r3900, %r3901, %r3902, %r3903, %r3904}, {%r3937, %r3938, %r3939, %r3940, %r3941, %r3942, %r3943, %r3944}, {%r3845, %r3846, %r3847, %r3848};
	wmma.mma.sync.aligned.row.row.m16n16k16.f16.f16 {%r4165, %r4166, %r4167, %r4168}, {%r3905, %r3906, %r3907, %r3908, %r3909, %r3910, %r3911, %r3912}, {%r3969, %r3970, %r3971, %r3972, %r3973, %r3974, %r3975, %r3976}, {%r4161, %r4162, %r4163, %r4164};
	// begin inline asm
	cp.async.commit_group;

	// end inline asm
	// begin inline asm
	cp.async.wait_group 0;

	// end inline asm
	bar.sync 	0;
	add.s64 	%rd105, %rd1, 832;
	// begin inline asm
	cp.async.ca.shared.global [%r9], [%rd105], 16;

	// end inline asm
	add.s64 	%rd106, %rd1, 66368;
	// begin inline asm
	cp.async.ca.shared.global [%r10], [%rd106], 16;

	// end inline asm
	add.s64 	%rd107, %rd1, 131904;
	// begin inline asm
	cp.async.ca.shared.global [%r11], [%rd107], 16;

	// end inline asm
	add.s64 	%rd108, %rd1, 197440;
	// begin inline asm
	cp.async.ca.shared.global [%r12], [%rd108], 16;

	// end inline asm
	add.s64 	%rd109, %rd5, 851968;
	// begin inline asm
	cp.async.ca.shared.global [%r13], [%rd109], 16;

	// end inline asm
	add.s64 	%rd110, %rd5, 852096;
	// begin inline asm
	cp.async.ca.shared.global [%r14], [%rd110], 16;

	// end inline asm
	add.s64 	%rd111, %rd5, 884736;
	// begin inline asm
	cp.async.ca.shared.global [%r15], [%rd111], 16;

	// end inline asm
	add.s64 	%rd112, %rd5, 884864;
	// begin inline asm
	cp.async.ca.shared.global [%r16], [%rd112], 16;

	// end inline asm
	wmma.load.a.sync.aligned.row.m16n16k16.shared.f16 	{%r4169, %r4170, %r4171, %r4172, %r4173, %r4174, %r4175, %r4176}, [%r286], %r287;
	wmma.load.a.sync.aligned.row.m16n16k16.shared.f16 	{%r4177, %r4178, %r4179, %r4180, %r4181, %r4182, %r4183, %r4184}, [%r296], %r287;
	wmma.load.a.sync.aligned.row.m16n16k16.shared.f16 	{%r4185, %r4186, %r4187, %r4188, %r4189, %r4190, %r4191, %r4192}, [%r305], %r287;
	wmma.load.a.sync.aligned.row.m16n16k16.shared.f16 	{%r4193, %r4194, %r4195, %r4196, %r4197, %r4198, %r4199, %r4200}, [%r314], %r287;
	wmma.load.a.sync.aligned.row.m16n16k16.shared.f16 	{%r4201, %r4202, %r4203, %r4204, %r4205, %r4206, %r4207, %r4208}, [%r323], %r287;
	wmma.load.a.sync.aligned.row.m16n16k16.shared.f16 	{%r4209, %r4210, %r4211, %r4212, %r4213, %r4214, %r4215, %r4216}, [%r332], %r287;
	wmma.load.a.sync.aligned.row.m16n16k16.shared.f16 	{%r4217, %r4218, %r4219, %r4220, %r4221, %r4222, %r4223, %r4224}, [%r341], %r287;
	wmma.load.a.sync.aligned.row.m16n16k16.shared.f16 	{%r4225, %r4226, %r4227, %r4228, %r4229, %r4230, %r4231, %r4232}, [%r350], %r287;
	wmma.load.b.sync.aligned.row.m16n16k16.shared.f16 	{%r4233, %r4234, %r4235, %r4236, %r4237, %r4238, %r4239, %r4240}, [%r360], %r361;
	wmma.load.b.sync.aligned.row.m16n16k16.shared.f16 	{%r4241, %r4242, %r4243, %r4244, %r4245, %r4246, %r4247, %r4248}, [%r370], %r361;
	wmma.load.b.sync.aligned.row.m16n16k16.shared.f16 	{%r4249, %r4250, %r4251, %r4252, %r4253, %r4254, %r4255, %r4256}, [%r379], %r361;
	wmma.load.b.sync.aligned.row.m16n16k16.shared.f16 	{%r4257, %r4258, %r4259, %r4260, %r4261, %r4262, %r4263, %r4264}, [%r388], %r361;
	wmma.load.b.sync.aligned.row.m16n16k16.shared.f16 	{%r4265, %r4266, %r4267, %r4268, %r4269, %r4270, %r4271, %r4272}, [%r397], %r361;
	wmma.load.b.sync.aligned.row.m16n16k16.shared.f16 	{%r4273, %r4274, %r4275, %r4276, %r4277, %r4278, %r4279, %r4280}, [%r406], %r361;
	wmma.load.b.sync.aligned.row.m16n16k16.shared.f16 	{%r4281, %r4282, %r4283, %r4284, %r4285, %r4286, %r4287, %r4288}, [%r415], %r361;
	wmma.load.b.sync.aligned.row.m16n16k16.shared.f16 	{%r4289, %r4290, %r4291, %r4292, %r4293, %r4294, %r4295, %r4296}, [%r424], %r361;
	wmma.load.b.sync.aligned.row.m16n16k16.shared.f16 	{%r4297, %r4298, %r4299, %r4300, %r4301, %r4302, %r4303, %r4304}, [%r433], %r361;
	wmma.load.b.sync.aligned.row.m16n16k16.shared.f16 	{%r4305, %r4306, %r4307, %r4308, %r4309, %r4310, %r4311, %r4312}, [%r442], %r361;
	wmma.load.b.sync.aligned.row.m16n16k16.shared.f16 	{%r4313, %r4314, %r4315, %r4316, %r4317, %r4318, %r4319, %r4320}, [%r451], %r361;
	wmma.load.b.sync.aligned.row.m16n16k16.shared.f16 	{%r4321, %r4322, %r4323, %r4324, %r4325, %r4326, %r4327, %r4328}, [%r460], %r361;
	wmma.load.b.sync.aligned.row.m16n16k16.shared.f16 	{%r4329, %r4330, %r4331, %r4332, %r4333, %r4334, %r4335, %r4336}, [%r469], %r361;
	wmma.load.b.sync.aligned.row.m16n16k16.shared.f16 	{%r4337, %r4338, %r4339, %r4340, %r4341, %r4342, %r4343, %r4344}, [%r478], %r361;
	wmma.load.b.sync.aligned.row.m16n16k16.shared.f16 	{%r4345, %r4346, %r4347, %r4348, %r4349, %r4350, %r4351, %r4352}, [%r487], %r361;
	wmma.load.b.sync.aligned.row.m16n16k16.shared.f16 	{%r4353, %r4354, %r4355, %r4356, %r4357, %r4358, %r4359, %r4360}, [%r496], %r361;
	wmma.mma.sync.aligned.row.row.m16n16k16.f16.f16 {%r4361, %r4362, %r4363, %r4364}, {%r4169, %r4170, %r4171, %r4172, %r4173, %r4174, %r4175, %r4176}, {%r4233, %r4234, %r4235, %r4236, %r4237, %r4238, %r4239, %r4240}, {%r4045, %r4046, %r4047, %r4048};
	wmma.mma.sync.aligned.row.row.m16n16k16.f16.f16 {%r4365, %r4366, %r4367, %r4368}, {%r4177, %r4178, %r4179, %r4180, %r4181, %r4182, %r4183, %r4184}, {%r4265, %r4266, %r4267, %r4268, %r4269, %r4270, %r4271, %r4272}, {%r4361, %r4362, %r4363, %r4364};
	wmma.mma.sync.aligned.row.row.m16n16k16.f16.f16 {%r4369, %r4370, %r4371, %r4372}, {%r4169, %r4170, %r4171, %r4172, %r4173, %r4174, %r4175, %r4176}, {%r4241, %r4242, %r4243, %r4244, %r4245, %r4246, %r4247, %r4248}, {%r4053, %r4054, %r4055, %r4056};
	wmma.mma.sync.aligned.row.row.m16n16k16.f16.f16 {%r4373, %r4374, %r4375, %r4376}, {%r4177, %r4178, %r4179, %r4180, %r4181, %r4182, %r4183, %r4184}, {%r4273, %r4274, %r4275, %r4276, %r4277, %r4278, %r4279, %r4280}, {%r4369, %r4370, %r4371, %r4372};
	wmma.mma.sync.aligned.row.row.m16n16k16.f16.f16 {%r4377, %r4378, %r4379, %r4380}, {%r4169, %r4170, %r4171, %r4172, %r4173, %r4174, %r4175, %r4176}, {%r4249, %r4250, %r4251, %r4252, %r4253, %r4254, %r4255, %r4256}, {%r4061, %r4062, %r4063, %r4064};
	wmma.mma.sync.aligned.row.row.m16n16k16.f16.f16 {%r4381, %r4382, %r4383, %r4384}, {%r4177, %r4178, %r4179, %r4180, %r4181, %r4182, %r4183, %r4184}, {%r4281, %r4282, %r4283, %r4284, %r4285, %r4286, %r4287, %r4288}, {%r4377, %r4378, %r4379, %r4380};
	wmma.mma.sync.aligned.row.row.m16n16k16.f16.f16 {%r4385, %r4386, %r4387, %r4388}, {%r4169, %r4170, %r4171, %r4172, %r4173, %r4174, %r4175, %r4176}, {%r4257, %r4258, %r4259, %r4260, %r4261, %r4262, %r4263, %r4264}, {%r4069, %r4070, %r4071, %r4072};
	wmma.mma.sync.aligned.row.row.m16n16k16.f16.f16 {%r4389, %r4390, %r4391, %r4392}, {%r4177, %r4178, %r4179, %r4180, %r4181, %r4182, %r4183, %r4184}, {%r4289, %r4290, %r4291, %r4292, %r4293, %r4294, %r4295, %r4296}, {%r4385, %r4386, %r4387, %r4388};
	wmma.mma.sync.aligned.row.row.m16n16k16.f16.f16 {%r4393, %r4394, %r4395, %r4396}, {%r4185, %r4186, %r4187, %r4188, %r4189, %r4190, %r4191, %r4192}, {%r4233, %r4234, %r4235, %r4236, %r4237, %r4238, %r4239, %r4240}, {%r4077, %r4078, %r4079, %r4080};
	wmma.mma.sync.aligned.row.row.m16n16k16.f16.f16 {%r4397, %r4398, %r4399, %r4400}, {%r4193, %r4194, %r4195, %r4196, %r4197, %r4198, %r4199, %r4200}, {%r4265, %r4266, %r4267, %r4268, %r4269, %r4270, %r4271, %r4272}, {%r4393, %r4394, %r4395, %r4396};
	wmma.mma.sync.aligned.row.row.m16n16k16.f16.f16 {%r4401, %r4402, %r4403, %r4404}, {%r4185, %r4186, %r4187, %r4188, %r4189, %r4190, %r4191, %r4192}, {%r4241, %r4242, %r4243, %r4244, %r4245, %r4246, %r4247, %r4248}, {%r4085, %r4086, %r4087, %r4088};
	wmma.mma.sync.aligned.row.row.m16n16k16.f16.f16 {%r4405, %r4406, %r4407, %r4408}, {%r4193, %r4194, %r4195, %r4196, %r4197, %r4198, %r4199, %r4200}, {%r4273, %r4274, %r4275, %r4276, %r4277, %r4278, %r4279, %r4280}, {%r4401, %r4402, %r4403, %r4404};
	wmma.mma.sync.aligned.row.row.m16n16k16.f16.f16 {%r4409, %r4410, %r4411, %r4412}, {%r4185, %r4186, %r4187, %r4188, %r4189, %r4190, %r4191, %r4192}, {%r4249, %r4250, %r4251, %r4252, %r4253, %r4254, %r4255, %r4256}, {%r4093, %r4094, %r4095, %r4096};
	wmma.mma.sync.aligned.row.row.m16n16k16.f16.f16 {%r4413, %r4414, %r4415, %r4416}, {%r4193, %r4194, %r4195, %r4196, %r4197, %r4198, %r4199, %r4200}, {%r4281, %r4282, %r4283, %r4284, %r4285, %r4286, %r4287, %r4288}, {%r4409, %r4410, %r4411, %r4412};
	wmma.mma.sync.aligned.row.row.m16n16k16.f16.f16 {%r4417, %r4418, %r4419, %r4420}, {%r4185, %r4186, %r4187, %r4188, %r4189, %r4190, %r4191, %r4192}, {%r4257, %r4258, %r4259, %r4260, %r4261, %r4262, %r4263, %r4264}, {%r4101, %r4102, %r4103, %r4104};
	wmma.mma.sync.aligned.row.row.m16n16k16.f16.f16 {%r4421, %r4422, %r4423, %r4424}, {%r4193, %r4194, %r4195, %r4196, %r4197, %r4198, %r4199, %r4200}, {%r4289, %r4290, %r4291, %r4292, %r4293, %r4294, %r4295, %r4296}, {%r4417, %r4418, %r4419, %r4420};
	wmma.mma.sync.aligned.row.row.m16n16k16.f16.f16 {%r4425, %r4426, %r4427, %r4428}, {%r4201, %r4202, %r4203, %r4204, %r4205, %r4206, %r4207, %r4208}, {%r4233, %r4234, %r4235, %r4236, %r4237, %r4238, %r4239, %r4240}, {%r4109, %r4110, %r4111, %r4112};
	wmma.mma.sync.aligned.row.row.m16n16k16.f16.f16 {%r4429, %r4430, %r4431, %r4432}, {%r4209, %r4210, %r4211, %r4212, %r4213, %r4214, %r4215, %r4216}, {%r4265, %r4266, %r4267, %r4268, %r4269, %r4270, %r4271, %r4272}, {%r4425, %r4426, %r4427, %r4428};
	wmma.mma.sync.aligned.row.row.m16n16k16.f16.f16 {%r4433, %r4434, %r4435, %r4436}, {%r4201, %r4202, %r4203, %r4204, %r4205, %r4206, %r4207, %r4208}, {%r4241, %r4242, %r4243, %r4244, %r4245, %r4246, %r4247, %r4248}, {%r4117, %r4118, %r4119, %r4120};
	wmma.mma.sync.aligned.row.row.m16n16k16.f16.f16 {%r4437, %r4438, %r4439, %r4440}, {%r4209, %r4210, %r4211, %r4212, %r4213, %r4214, %r4215, %r4216}, {%r4273, %r4274, %r4275, %r4276, %r4277, %r4278, %r4279, %r4280}, {%r4433, %r4434, %r4435, %r4436};
	wmma.mma.sync.aligned.row.row.m16n16k16.f16.f16 {%r4441, %r4442, %r4443, %r4444}, {%r4201, %r4202, %r4203, %r4204, %r4205, %r4206, %r4207, %r4208}, {%r4249, %r4250, %r4251, %r4252, %r4253, %r4254, %r4255, %r4256}, {%r4125, %r4126, %r4127, %r4128};
	wmma.mma.sync.aligned.row.row.m16n16k16.f16.f16 {%r4445, %r4446, %r4447, %r4448}, {%r4209, %r4210, %r4211, %r4212, %r4213, %r4214, %r4215, %r4216}, {%r4281, %r4282, %r4283, %r4284, %r4285, %r4286, %r4287, %r4288}, {%r4441, %r4442, %r4443, %r4444};
	wmma.mma.sync.aligned.row.row.m16n16k16.f16.f16 {%r4449, %r4450, %r4451, %r4452}, {%r4201, %r4202, %r4203, %r4204, %r4205, %r4206, %r4207, %r4208}, {%r4257, %r4258, %r4259, %r4260, %r4261, %r4262, %r4263, %r4264}, {%r4133, %r4134, %r4135, %r4136};
	wmma.mma.sync.aligned.row.row.m16n16k16.f16.f16 {%r4453, %r4454, %r4455, %r4456}, {%r4209, %r4210, %r4211, %r4212, %r4213, %r4214, %r4215, %r4216}, {%r4289, %r4290, %r4291, %r4292, %r4293, %r4294, %r4295, %r4296}, {%r4449, %r4450, %r4451, %r4452};
	wmma.mma.sync.aligned.row.row.m16n16k16.f16.f16 {%r4457, %r4458, %r4459, %r4460}, {%r4217, %r4218, %r4219, %r4220, %r4221, %r4222, %r4223, %r4224}, {%r4233, %r4234, %r4235, %r4236, %r4237, %r4238, %r4239, %r4240}, {%r4141, %r4142, %r4143, %r4144};
	wmma.mma.sync.aligned.row.row.m16n16k16.f16.f16 {%r4461, %r4462, %r4463, %r4464}, {%r4225, %r4226, %r4227, %r4228, %r4229, %r4230, %r4231, %r4232}, {%r4265, %r4266, %r4267, %r4268, %r4269, %r4270, %r4271, %r4272}, {%r4457, %r4458, %r4459, %r4460};
	wmma.mma.sync.aligned.row.row.m16n16k16.f16.f16 {%r4465, %r4466, %r4467, %r4468}, {%r4217, %r4218, %r4219, %r4220, %r4221, %r4222, %r4223, %r4224}, {%r4241, %r4242, %r4243, %r4244, %r4245, %r4246, %r4247, %r4248}, {%r4149, %r4150, %r4151, %r4152};
	wmma.mma.sync.aligned.row.row.m16n16k16.f16.f16 {%r4469, %r4470, %r4471, %r4472}, {%r4225, %r4226, %r4227, %r4228, %r4229, %r4230, %r4231, %r4232}, {%r4273, %r4274, %r4275, %r4276, %r4277, %r4278, %r4279, %r4280}, {%r4465, %r4466, %r4467, %r4468};
	wmma.mma.sync.aligned.row.row.m16n16k16.f16.f16 {%r4473, %r4474, %r4475, %r4476}, {%r4217, %r4218, %r4219, %r4220, %r4221, %r4222, %r4223, %r4224}, {%r4249, %r4250, %r4251, %r4252, %r4253, %r4254, %r4255, %r4256}, {%r4157, %r4158, %r4159, %r4160};
	wmma.mma.sync.aligned.row.row.m16n16k16.f16.f16 {%r4477, %r4478, %r4479, %r4480}, {%r4225, %r4226, %r4227, %r4228, %r4229, %r4230, %r4231, %r4232}, {%r4281, %r4282, %r4283, %r4284, %r4285, %r4286, %r4287, %r4288}, {%r4473, %r4474, %r4475, %r4476};
	wmma.mma.sync.aligned.row.row.m16n16k16.f16.f16 {%r4481, %r4482, %r4483, %r4484}, {%r4217, %r4218, %r4219, %r4220, %r4221, %r4222, %r4223, %r4224}, {%r4257, %r4258, %r4259, %r4260, %r4261, %r4262, %r4263, %r4264}, {%r4165, %r4166, %r4167, %r4168};
	wmma.mma.sync.aligned.row.row.m16n16k16.f16.f16 {%r4485, %r4486, %r4487, %r4488}, {%r4225, %r4226, %r4227, %r4228, %r4229, %r4230, %r4231, %r4232}, {%r4289, %r4290, %r4291, %r4292, %r4293, %r4294, %r4295, %r4296}, {%r4481, %r4482, %r4483, %r4484};
	// begin inline asm
	cp.async.commit_group;

	// end inline asm
	// begin inline asm
	cp.async.wait_group 0;

	// end inline asm
	bar.sync 	0;
	add.s64 	%rd113, %rd1, 896;
	// begin inline asm
	cp.async.ca.shared.global [%r17], [%rd113], 16;

	// end inline asm
	add.s64 	%rd114, %rd1, 66432;
	// begin inline asm
	cp.async.ca.shared.global [%r2], [%rd114], 16;

	// end inline asm
	add.s64 	%rd115, %rd1, 131968;
	// begin inline asm
	cp.async.ca.shared.global [%r3], [%rd115], 16;

	// end inline asm
	add.s64 	%rd116, %rd1, 197504;
	// begin inline asm
	cp.async.ca.shared.global [%r4], [%rd116], 16;

	// end inline asm
	add.s64 	%rd117, %rd5, 917504;
	// begin inline asm
	cp.async.ca.shared.global [%r21], [%rd117], 16;

	// end inline asm
	add.s64 	%rd118, %rd5, 917632;
	// begin inline asm
	cp.async.ca.shared.global [%r6], [%rd118], 16;

	// end inline asm
	add.s64 	%rd119, %rd5, 950272;
	// begin inline asm
	cp.async.ca.shared.global [%r7], [%rd119], 16;

	// end inline asm
	add.s64 	%rd120, %rd5, 950400;
	// begin inline asm
	cp.async.ca.shared.global [%r8], [%rd120], 16;

	// end inline asm
	wmma.load.a.sync.aligned.row.m16n16k16.shared.f16 	{%r4489, %r4490, %r4491, %r4492, %r4493, %r4494, %r4495, %r4496}, [%r633], %r287;
	wmma.load.a.sync.aligned.row.m16n16k16.shared.f16 	{%r4497, %r4498, %r4499, %r4500, %r4501, %r4502, %r4503, %r4504}, [%r642], %r287;
	wmma.load.a.sync.aligned.row.m16n16k16.shared.f16 	{%r4505, %r4506, %r4507, %r4508, %r4509, %r4510, %r4511, %r4512}, [%r651], %r287;
	wmma.load.a.sync.aligned.row.m16n16k16.shared.f16 	{%r4513, %r4514, %r4515, %r4516, %r4517, %r4518, %r4519, %r4520}, [%r660], %r287;
	wmma.load.a.sync.aligned.row.m16n16k16.shared.f16 	{%r4521, %r4522, %r4523, %r4524, %r4525, %r4526, %r4527, %r4528}, [%r669], %r287;
	wmma.load.a.sync.aligned.row.m16n16k16.shared.f16 	{%r4529, %r4530, %r4531, %r4532, %r4533, %r4534, %r4535, %r4536}, [%r678], %r287;
	wmma.load.a.sync.aligned.row.m16n16k16.shared.f16 	{%r4537, %r4538, %r4539, %r4540, %r4541, %r4542, %r4543, %r4544}, [%r687], %r287;
	wmma.load.a.sync.aligned.row.m16n16k16.shared.f16 	{%r4545, %r4546, %r4547, %r4548, %r4549, %r4550, %r4551, %r4552}, [%r696], %r287;
	wmma.load.b.sync.aligned.row.m16n16k16.shared.f16 	{%r4553, %r4554, %r4555, %r4556, %r4557, %r4558, %r4559, %r4560}, [%r433], %r361;
	wmma.load.b.sync.aligned.row.m16n16k16.shared.f16 	{%r4561, %r4562, %r4563, %r4564, %r4565, %r4566, %r4567, %r4568}, [%r442], %r361;
	wmma.load.b.sync.aligned.row.m16n16k16.shared.f16 	{%r4569, %r4570, %r4571, %r4572, %r4573, %r4574, %r4575, %r4576}, [%r451], %r361;
	wmma.load.b.sync.aligned.row.m16n16k16.shared.f16 	{%r4577, %r4578, %r4579, %r4580, %r4581, %r4582, %r4583, %r4584}, [%r460], %r361;
	wmma.load.b.sync.aligned.row.m16n16k16.shared.f16 	{%r4585, %r4586, %r4587, %r4588, %r4589, %r4590, %r4591, %r4592}, [%r469], %r361;
	wmma.load.b.sync.aligned.row.m16n16k16.shared.f16 	{%r4593, %r4594, %r4595, %r4596, %r4597, %r4598, %r4599, %r4600}, [%r478], %r361;
	wmma.load.b.sync.aligned.row.m16n16k16.shared.f16 	{%r4601, %r4602, %r4603, %r4604, %r4605, %r4606, %r4607, %r4608}, [%r487], %r361;
	wmma.load.b.sync.aligned.row.m16n16k16.shared.f16 	{%r4609, %r4610, %r4611, %r4612, %r4613, %r4614, %r4615, %r4616}, [%r496], %r361;
	wmma.load.b.sync.aligned.row.m16n16k16.shared.f16 	{%r4617, %r4618, %r4619, %r4620, %r4621, %r4622, %r4623, %r4624}, [%r769], %r361;
	wmma.load.b.sync.aligned.row.m16n16k16.shared.f16 	{%r4625, %r4626, %r4627, %r4628, %r4629, %r4630, %r4631, %r4632}, [%r778], %r361;
	wmma.load.b.sync.aligned.row.m16n16k16.shared.f16 	{%r4633, %r4634, %r4635, %r4636, %r4637, %r4638, %r4639, %r4640}, [%r787], %r361;
	wmma.load.b.sync.aligned.row.m16n16k16.shared.f16 	{%r4641, %r4642, %r4643, %r4644, %r4645, %r4646, %r4647, %r4648}, [%r796], %r361;
	wmma.load.b.sync.aligned.row.m16n16k16.shared.f16 	{%r4649, %r4650, %r4651, %r4652, %r4653, %r4654, %r4655, %r4656}, [%r805], %r361;
	wmma.load.b.sync.aligned.row.m16n16k16.shared.f16 	{%r4657, %r4658, %r4659, %r4660, %r4661, %r4662, %r4663, %r4664}, [%r814], %r361;
	wmma.load.b.sync.aligned.row.m16n16k16.shared.f16 	{%r4665, %r4666, %r4667, %r4668, %r4669, %r4670, %r4671, %r4672}, [%r823], %r361;
	wmma.load.b.sync.aligned.row.m16n16k16.shared.f16 	{%r4673, %r4674, %r4675, %r4676, %r4677, %r4678, %r4679, %r4680}, [%r832], %r361;
	wmma.mma.sync.aligned.row.row.m16n16k16.f16.f16 {%r4681, %r4682, %r4683, %r4684}, {%r4489, %r4490, %r4491, %r4492, %r4493, %r4494, %r4495, %r4496}, {%r4553, %r4554, %r4555, %r4556, %r4557, %r4558, %r4559, %r4560}, {%r4365, %r4366, %r4367, %r4368};
	wmma.mma.sync.aligned.row.row.m16n16k16.f16.f16 {%r4685, %r4686, %r4687, %r4688}, {%r4497, %r4498, %r4499, %r4500, %r4501, %r4502, %r4503, %r4504}, {%r4585, %r4586, %r4587, %r4588, %r4589, %r4590, %r4591, %r4592}, {%r4681, %r4682, %r4683, %r4684};
	wmma.mma.sync.aligned.row.row.m16n16k16.f16.f16 {%r4689, %r4690, %r4691, %r4692}, {%r4489, %r4490, %r4491, %r4492, %r4493, %r4494, %r4495, %r4496}, {%r4561, %r4562, %r4563, %r4564, %r4565, %r4566, %r4567, %r4568}, {%r4373, %r4374, %r4375, %r4376};
	wmma.mma.sync.aligned.row.row.m16n16k16.f16.f16 {%r4693, %r4694, %r4695, %r4696}, {%r4497, %r4498, %r4499, %r4500, %r4501, %r4502, %r4503, %r4504}, {%r4593, %r4594, %r4595, %r4596, %r4597, %r4598, %r4599, %r4600}, {%r4689, %r4690, %r4691, %r4692};
	wmma.mma.sync.aligned.row.row.m16n16k16.f16.f16 {%r4697, %r4698, %r4699, %r4700}, {%r4489, %r4490, %r4491, %r4492, %r4493, %r4494, %r4495, %r4496}, {%r4569, %r4570, %r4571, %r4572, %r4573, %r4574, %r4575, %r4576}, {%r4381, %r4382, %r4383, %r4384};
	wmma.mma.sync.aligned.row.row.m16n16k16.f16.f16 {%r4701, %r4702, %r4703, %r4704}, {%r4497, %r4498, %r4499, %r4500, %r4501, %r4502, %r4503, %r4504}, {%r4601, %r4602, %r4603, %r4604, %r4605, %r4606, %r4607, %r4608}, {%r4697, %r4698, %r4699, %r4700};
	wmma.mma.sync.aligned.row.row.m16n16k16.f16.f16 {%r4705, %r4706, %r4707, %r4708}, {%r4489, %r4490, %r4491, %r4492, %r4493, %r4494, %r4495, %r4496}, {%r4577, %r4578, %r4579, %r4580, %r4581, %r4582, %r4583, %r4584}, {%r4389, %r4390, %r4391, %r4392};
	wmma.mma.sync.aligned.row.row.m16n16k16.f16.f16 {%r4709, %r4710, %r4711, %r4712}, {%r4497, %r4498, %r4499, %r4500, %r4501, %r4502, %r4503, %r4504}, {%r4609, %r4610, %r4611, %r4612, %r4613, %r4614, %r4615, %r4616}, {%r4705, %r4706, %r4707, %r4708};
	wmma.mma.sync.aligned.row.row.m16n16k16.f16.f16 {%r4713, %r4714, %r4715, %r4716}, {%r4505, %r4506, %r4507, %r4508, %r4509, %r4510, %r4511, %r4512}, {%r4553, %r4554, %r4555, %r4556, %r4557, %r4558, %r4559, %r4560}, {%r4397, %r4398, %r4399, %r4400};
	wmma.mma.sync.aligned.row.row.m16n16k16.f16.f16 {%r4717, %r4718, %r4719, %r4720}, {%r4513, %r4514, %r4515, %r4516, %r4517, %r4518, %r4519, %r4520}, {%r4585, %r4586, %r4587, %r4588, %r4589, %r4590, %r4591, %r4592}, {%r4713, %r4714, %r4715, %r4716};
	wmma.mma.sync.aligned.row.row.m16n16k16.f16.f16 {%r4721, %r4722, %r4723, %r4724}, {%r4505, %r4506, %r4507, %r4508, %r4509, %r4510, %r4511, %r4512}, {%r4561, %r4562, %r4563, %r4564, %r4565, %r4566, %r4567, %r4568}, {%r4405, %r4406, %r4407, %r4408};
	wmma.mma.sync.aligned.row.row.m16n16k16.f16.f16 {%r4725, %r4726, %r4727, %r4728}, {%r4513, %r4514, %r4515, %r4516, %r4517, %r4518, %r4519, %r4520}, {%r4593, %r4594, %r4595, %r4596, %r4597, %r4598, %r4599, %r4600}, {%r4721, %r4722, %r4723, %r4724};
	wmma.mma.sync.aligned.row.row.m16n16k16.f16.f16 {%r4729, %r4730, %r4731, %r4732}, {%r4505, %r4506, %r4507, %r4508, %r4509, %r4510, %r4511, %r4512}, {%r4569, %r4570, %r4571, %r4572, %r4573, %r4574, %r4575, %r4576}, {%r4413, %r4414, %r4415, %r4416};
	wmma.mma.sync.aligned.row.row.m16n16k16.f16.f16 {%r4733, %r4734, %r4735, %r4736}, {%r4513, %r4514, %r4515, %r4516, %r4517, %r4518, %r4519, %r4520}, {%r4601, %r4602, %r4603, %r4604, %r4605, %r4606, %r4607, %r4608}, {%r4729, %r4730, %r4731, %r4732};
	wmma.mma.sync.aligned.row.row.m16n16k16.f16.f16 {%r4737, %r4738, %r4739, %r4740}, {%r4505, %r4506, %r4507, %r4508, %r4509, %r4510, %r4511, %r4512}, {%r4577, %r4578, %r4579, %r4580, %r4581, %r4582, %r4583, %r4584}, {%r4421, %r4422, %r4423, %r4424};
	wmma.mma.sync.aligned.row.row.m16n16k16.f16.f16 {%r4741, %r4742, %r4743, %r4744}, {%r4513, %r4514, %r4515, %r4516, %r4517, %r4518, %r4519, %r4520}, {%r4609, %r4610, %r4611, %r4612, %r4613, %r4614, %r4615, %r4616}, {%r4737, %r4738, %r4739, %r4740};
	wmma.mma.sync.aligned.row.row.m16n16k16.f16.f16 {%r4745, %r4746, %r4747, %r4748}, {%r4521, %r4522, %r4523, %r4524, %r4525, %r4526, %r4527, %r4528}, {%r4553, %r4554, %r4555, %r4556, %r4557, %r4558, %r4559, %r4560}, {%r4429, %r4430, %r4431, %r4432};
	wmma.mma.sync.aligned.row.row.m16n16k16.f16.f16 {%r4749, %r4750, %r4751, %r4752}, {%r4529, %r4530, %r4531, %r4532, %r4533, %r4534, %r4535, %r4536}, {%r4585, %r4586, %r4587, %r4588, %r4589, %r4590, %r4591, %r4592}, {%r4745, %r4746, %r4747, %r4748};
	wmma.mma.sync.aligned.row.row.m16n16k16.f16.f16 {%r4753, %r4754, %r4755, %r4756}, {%r4521, %r4522, %r4523, %r4524, %r4525, %r4526, %r4527, %r4528}, {%r4561, %r4562, %r4563, %r4564, %r4565, %r4566, %r4567, %r4568}, {%r4437, %r4438, %r4439, %r4440};
	wmma.mma.sync.aligned.row.row.m16n16k16.f16.f16 {%r4757, %r4758, %r4759, %r4760}, {%r4529, %r4530, %r4531, %r4532, %r4533, %r4534, %r4535, %r4536}, {%r4593, %r4594, %r4595, %r4596, %r4597, %r4598, %r4599, %r4600}, {%r4753, %r4754, %r4755, %r4756};
	wmma.mma.sync.aligned.row.row.m16n16k16.f16.f16 {%r4761, %r4762, %r4763, %r4764}, {%r4521, %r4522, %r4523, %r4524, %r4525, %r4526, %r4527, %r4528}, {%r4569, %r4570, %r4571, %r4572, %r4573, %r4574, %r4575, %r4576}, {%r4445, %r4446, %r4447, %r4448};
	wmma.mma.sync.aligned.row.row.m16n16k16.f16.f16 {%r4765, %r4766, %r4767, %r4768}, {%r4529, %r4530, %r4531, %r4532, %r4533, %r4534, %r4535, %r4536}, {%r4601, %r4602, %r4603, %r4604, %r4605, %r4606, %r4607, %r4608}, {%r4761, %r4762, %r4763, %r4764};
	wmma.mma.sync.aligned.row.row.m16n16k16.f16.f16 {%r4769, %r4770, %r4771, %r4772}, {%r4521, %r4522, %r4523, %r4524, %r4525, %r4526, %r4527, %r4528}, {%r4577, %r4578, %r4579, %r4580, %r4581, %r4582, %r4583, %r4584}, {%r4453, %r4454, %r4455, %r4456};
	wmma.mma.sync.aligned.row.row.m16n16k16.f16.f16 {%r4773, %r4774, %r4775, %r4776}, {%r4529, %r4530, %r4531, %r4532, %r4533, %r4534, %r4535, %r4536}, {%r4609, %r4610, %r4611, %r4612, %r4613, %r4614, %r4615, %r4616}, {%r4769, %r4770, %r4771, %r4772};
	wmma.mma.sync.aligned.row.row.m16n16k16.f16.f16 {%r4777, %r4778, %r4779, %r4780}, {%r4537, %r4538, %r4539, %r4540, %r4541, %r4542, %r4543, %r4544}, {%r4553, %r4554, %r4555, %r4556, %r4557, %r4558, %r4559, %r4560}, {%r4461, %r4462, %r4463, %r4464};
	wmma.mma.sync.aligned.row.row.m16n16k16.f16.f16 {%r4781, %r4782, %r4783, %r4784}, {%r4545, %r4546, %r4547, %r4548, %r4549, %r4550, %r4551, %r4552}, {%r4585, %r4586, %r4587, %r4588, %r4589, %r4590, %r4591, %r4592}, {%r4777, %r4778, %r4779, %r4780};
	wmma.mma.sync.aligned.row.row.m16n16k16.f16.f16 {%r4785, %r4786, %r4787, %r4788}, {%r4537, %r4538, %r4539, %r4540, %r4541, %r4542, %r4543, %r4544}, {%r4561, %r4562, %r4563, %r4564, %r4565, %r4566, %r4567, %r4568}, {%r4469, %r4470, %r4471, %r4472};
	wmma.mma.sync.aligned.row.row.m16n16k16.f16.f16 {%r4789, %r4790, %r4791, %r4792}, {%r4545, %r4546, %r4547, %r4548, %r4549, %r4550, %r4551, %r4552}, {%r4593, %r4594, %r4595, %r4596, %r4597, %r4598, %r4599, %r4600}, {%r4785, %r4786, %r4787, %r4788};
	wmma.mma.sync.aligned.row.row.m16n16k16.f16.f16 {%r4793, %r4794, %r4795, %r4796}, {%r4537, %r4538, %r4539, %r4540, %r4541, %r4542, %r4543, %r4544}, {%r4569, %r4570, %r4571, %r4572, %r4573, %r4574, %r4575, %r4576}, {%r4477, %r4478, %r4479, %r4480};
	wmma.mma.sync.aligned.row.row.m16n16k16.f16.f16 {%r4797, %r4798, %r4799, %r4800}, {%r4545, %r4546, %r4547, %r4548, %r4549, %r4550, %r4551, %r4552}, {%r4601, %r4602, %r4603, %r4604, %r4605, %r4606, %r4607, %r4608}, {%r4793, %r4794, %r4795, %r4796};
	wmma.mma.sync.aligned.row.row.m16n16k16.f16.f16 {%r4801, %r4802, %r4803, %r4804}, {%r4537, %r4538, %r4539, %r4540, %r4541, %r4542, %r4543, %r4544}, {%r4577, %r4578, %r4579, %r4580, %r4581, %r4582, %r4583, %r4584}, {%r4485, %r4486, %r4487, %r4488};
	wmma.mma.sync.aligned.row.row.m16n16k16.f16.f16 {%r4805, %r4806, %r4807, %r4808}, {%r4545, %r4546, %r4547, %r4548, %r4549, %r4550, %r4551, %r4552}, {%r4609, %r4610, %r4611, %r4612, %r4613, %r4614, %r4615, %r4616}, {%r4801, %r4802, %r4803, %r4804};
	// begin inline asm
	cp.async.commit_group;

	// end inline asm
	// begin inline asm
	cp.async.wait_group 0;

	// end inline asm
	bar.sync 	0;
	add.s64 	%rd121, %rd1, 960;
	// begin inline asm
	cp.async.ca.shared.global [%r9], [%rd121], 16;

	// end inline asm
	add.s64 	%rd122, %rd1, 66496;
	// begin inline asm
	cp.async.ca.shared.global [%r10], [%rd122], 16;

	// end inline asm
	add.s64 	%rd123, %rd1, 132032;
	// begin inline asm
	cp.async.ca.shared.global [%r11], [%rd123], 16;

	// end inline asm
	add.s64 	%rd124, %rd1, 197568;
	// begin inline asm
	cp.async.ca.shared.global [%r12], [%rd124], 16;

	// end inline asm
	add.s64 	%rd125, %rd5, 983040;
	// begin inline asm
	cp.async.ca.shared.global [%r13], [%rd125], 16;

	// end inline asm
	add.s64 	%rd126, %rd5, 983168;
	// begin inline asm
	cp.async.ca.shared.global [%r14], [%rd126], 16;

	// end inline asm
	add.s64 	%rd127, %rd5, 1015808;
	// begin inline asm
	cp.async.ca.shared.global [%r15], [%rd127], 16;

	// end inline asm
	add.s64 	%rd128, %rd5, 1015936;
	// begin inline asm
	cp.async.ca.shared.global [%r16], [%rd128], 16;

	// end inline asm
	wmma.load.a.sync.aligned.row.m16n16k16.shared.f16 	{%r4809, %r4810, %r4811, %r4812, %r4813, %r4814, %r4815, %r4816}, [%r286], %r287;
	wmma.load.a.sync.aligned.row.m16n16k16.shared.f16 	{%r4817, %r4818, %r4819, %r4820, %r4821, %r4822, %r4823, %r4824}, [%r296], %r287;
	wmma.load.a.sync.aligned.row.m16n16k16.shared.f16 	{%r4825, %r4826, %r4827, %r4828, %r4829, %r4830, %r4831, %r4832}, [%r305], %r287;
	wmma.load.a.sync.aligned.row.m16n16k16.shared.f16 	{%r4833, %r4834, %r4835, %r4836, %r4837, %r4838, %r4839, %r4840}, [%r314], %r287;
	wmma.load.a.sync.aligned.row.m16n16k16.shared.f16 	{%r4841, %r4842, %r4843, %r4844, %r4845, %r4846, %r4847, %r4848}, [%r323], %r287;
	wmma.load.a.sync.aligned.row.m16n16k16.shared.f16 	{%r4849, %r4850, %r4851, %r4852, %r4853, %r4854, %r4855, %r4856}, [%r332], %r287;
	wmma.load.a.sync.aligned.row.m16n16k16.shared.f16 	{%r4857, %r4858, %r4859, %r4860, %r4861, %r4862, %r4863, %r4864}, [%r341], %r287;
	wmma.load.a.sync.aligned.row.m16n16k16.shared.f16 	{%r4865, %r4866, %r4867, %r4868, %r4869, %r4870, %r4871, %r4872}, [%r350], %r287;
	wmma.load.b.sync.aligned.row.m16n16k16.shared.f16 	{%r4873, %r4874, %r4875, %r4876, %r4877, %r4878, %r4879, %r4880}, [%r360], %r361;
	wmma.load.b.sync.aligned.row.m16n16k16.shared.f16 	{%r4881, %r4882, %r4883, %r4884, %r4885, %r4886, %r4887, %r4888}, [%r370], %r361;
	wmma.load.b.sync.aligned.row.m16n16k16.shared.f16 	{%r4889, %r4890, %r4891, %r4892, %r4893, %r4894, %r4895, %r4896}, [%r379], %r361;
	wmma.load.b.sync.aligned.row.m16n16k16.shared.f16 	{%r4897, %r4898, %r4899, %r4900, %r4901, %r4902, %r4903, %r4904}, [%r388], %r361;
	wmma.load.b.sync.aligned.row.m16n16k16.shared.f16 	{%r4905, %r4906, %r4907, %r4908, %r4909, %r4910, %r4911, %r4912}, [%r397], %r361;
	wmma.load.b.sync.aligned.row.m16n16k16.shared.f16 	{%r4913, %r4914, %r4915, %r4916, %r4917, %r4918, %r4919, %r4920}, [%r406], %r361;
	wmma.load.b.sync.aligned.row.m16n16k16.shared.f16 	{%r4921, %r4922, %r4923, %r4924, %r4925, %r4926, %r4927, %r4928}, [%r415], %r361;
	wmma.load.b.sync.aligned.row.m16n16k16.shared.f16 	{%r4929, %r4930, %r4931, %r4932, %r4933, %r4934, %r4935, %r4936}, [%r424], %r361;
	wmma.load.b.sync.aligned.row.m16n16k16.shared.f16 	{%r4937, %r4938, %r4939, %r4940, %r4941, %r4942, %r4943, %r4944}, [%r433], %r361;
	wmma.load.b.sync.aligned.row.m16n16k16.shared.f16 	{%r4945, %r4946, %r4947, %r4948, %r4949, %r4950, %r4951, %r4952}, [%r442], %r361;
	wmma.load.b.sync.aligned.row.m16n16k16.shared.f16 	{%r4953, %r4954, %r4955, %r4956, %r4957, %r4958, %r4959, %r4960}, [%r451], %r361;
	wmma.load.b.sync.aligned.row.m16n16k16.shared.f16 	{%r4961, %r4962, %r4963, %r4964, %r4965, %r4966, %r4967, %r4968}, [%r460], %r361;
	wmma.load.b.sync.aligned.row.m16n16k16.shared.f16 	{%r4969, %r4970, %r4971, %r4972, %r4973, %r4974, %r4975, %r4976}, [%r469], %r361;
	wmma.load.b.sync.aligned.row.m16n16k16.shared.f16 	{%r4977, %r4978, %r4979, %r4980, %r4981, %r4982, %r4983, %r4984}, [%r478], %r361;
	wmma.load.b.sync.aligned.row.m16n16k16.shared.f16 	{%r4985, %r4986, %r4987, %r4988, %r4989, %r4990, %r4991, %r4992}, [%r487], %r361;
	wmma.load.b.sync.aligned.row.m16n16k16.shared.f16 	{%r4993, %r4994, %r4995, %r4996, %r4997, %r4998, %r4999, %r5000}, [%r496], %r361;
	wmma.mma.sync.aligned.row.row.m16n16k16.f16.f16 {%r5001, %r5002, %r5003, %r5004}, {%r4809, %r4810, %r4811, %r4812, %r4813, %r4814, %r4815, %r4816}, {%r4873, %r4874, %r4875, %r4876, %r4877, %r4878, %r4879, %r4880}, {%r4685, %r4686, %r4687, %r4688};
	wmma.mma.sync.aligned.row.row.m16n16k16.f16.f16 {%r5005, %r5006, %r5007, %r5008}, {%r4817, %r4818, %r4819, %r4820, %r4821, %r4822, %r4823, %r4824}, {%r4905, %r4906, %r4907, %r4908, %r4909, %r4910, %r4911, %r4912}, {%r5001, %r5002, %r5003, %r5004};
	wmma.mma.sync.aligned.row.row.m16n16k16.f16.f16 {%r5009, %r5010, %r5011, %r5012}, {%r4809, %r4810, %r4811, %r4812, %r4813, %r4814, %r4815, %r4816}, {%r4881, %r4882, %r4883, %r4884, %r4885, %r4886, %r4887, %r4888}, {%r4693, %r4694, %r4695, %r4696};
	wmma.mma.sync.aligned.row.row.m16n16k16.f16.f16 {%r5013, %r5014, %r5015, %r5016}, {%r4817, %r4818, %r4819, %r4820, %r4821, %r4822, %r4823, %r4824}, {%r4913, %r4914, %r4915, %r4916, %r4917, %r4918, %r4919, %r4920}, {%r5009, %r5010, %r5011, %r5012};
	wmma.mma.sync.aligned.row.row.m16n16k16.f16.f16 {%r5017, %r5018, %r5019, %r5020}, {%r4809, %r4810, %r4811, %r4812, %r4813, %r4814, %r4815, %r4816}, {%r4889, %r4890, %r4891, %r4892, %r4893, %r4894, %r4895, %r4896}, {%r4701, %r4702, %r4703, %r4704};
	wmma.mma.sync.aligned.row.row.m16n16k16.f16.f16 {%r5021, %r5022, %r5023, %r5024}, {%r4817, %r4818, %r4819, %r4820, %r4821, %r4822, %r4823, %r4824}, {%r4921, %r4922, %r4923, %r4924, %r4925, %r4926, %r4927, %r4928}, {%r5017, %r5018, %r5019, %r5020};
	wmma.mma.sync.aligned.row.row.m16n16k16.f16.f16 {%r5025, %r5026, %r5027, %r5028}, {%r4809, %r4810, %r4811, %r4812, %r4813, %r4814, %r4815, %r4816}, {%r4897, %r4898, %r4899, %r4900, %r4901, %r4902, %r4903, %r4904}, {%r4709, %r4710, %r4711, %r4712};
	wmma.mma.sync.aligned.row.row.m16n16k16.f16.f16 {%r5029, %r5030, %r5031, %r5032}, {%r4817, %r4818, %r4819, %r4820, %r4821, %r4822, %r4823, %r4824}, {%r4929, %r4930, %r4931, %r4932, %r4933, %r4934, %r4935, %r4936}, {%r5025, %r5026, %r5027, %r5028};
	wmma.mma.sync.aligned.row.row.m16n16k16.f16.f16 {%r5033, %r5034, %r5035, %r5036}, {%r4825, %r4826, %r4827, %r4828, %r4829, %r4830, %r4831, %r4832}, {%r4873, %r4874, %r4875, %r4876, %r4877, %r4878, %r4879, %r4880}, {%r4717, %r4718, %r4719, %r4720};
	wmma.mma.sync.aligned.row.row.m16n16k16.f16.f16 {%r5037, %r5038, %r5039, %r5040}, {%r4833, %r4834, %r4835, %r4836, %r4837, %r4838, %r4839, %r4840}, {%r4905, %r4906, %r4907, %r4908, %r4909, %r4910, %r4911, %r4912}, {%r5033, %r5034, %r5035, %r5036};
	wmma.mma.sync.aligned.row.row.m16n16k16.f16.f16 {%r5041, %r5042, %r5043, %r5044}, {%r4825, %r4826, %r4827, %r4828, %r4829, %r4830, %r4831, %r4832}, {%r4881, %r4882, %r4883, %r4884, %r4885, %r4886, %r4887, %r4888}, {%r4725, %r4726, %r4727, %r4728};
	wmma.mma.sync.aligned.row.row.m16n16k16.f16.f16 {%r5045, %r5046, %r5047, %r5048}, {%r4833, %r4834, %r4835, %r4836, %r4837, %r4838, %r4839, %r4840}, {%r4913, %r4914, %r4915, %r4916, %r4917, %r4918, %r4919, %r4920}, {%r5041, %r5042, %r5043, %r5044};
	wmma.mma.sync.aligned.row.row.m16n16k16.f16.f16 {%r5049, %r5050, %r5051, %r5052}, {%r4825, %r4826, %r4827, %r4828, %r4829, %r4830, %r4831, %r4832}, {%r4889, %r4890, %r4891, %r4892, %r4893, %r4894, %r4895, %r4896}, {%r4733, %r4734, %r4735, %r4736};
	wmma.mma.sync.aligned.row.row.m16n16k16.f16.f16 {%r5053, %r5054, %r5055, %r5056}, {%r4833, %r4834, %r4835, %r4836, %r4837, %r4838, %r4839, %r4840}, {%r4921, %r4922, %r4923, %r4924, %r4925, %r4926, %r4927, %r4928}, {%r5049, %r5050, %r5051, %r5052};
	wmma.mma.sync.aligned.row.row.m16n16k16.f16.f16 {%r5057, %r5058, %r5059, %r5060}, {%r4825, %r4826, %r4827, %r4828, %r4829, %r4830, %r4831, %r4832}, {%r4897, %r4898, %r4899, %r4900, %r4901, %r4902, %r4903, %r4904}, {%r4741, %r4742, %r4743, %r4744};
	wmma.mma.sync.aligned.row.row.m16n16k16.f16.f16 {%r5061, %r5062, %r5063, %r5064}, {%r4833, %r4834, %r4835, %r4836, %r4837, %r4838, %r4839, %r4840}, {%r4929, %r4930, %r4931, %r4932, %r4933, %r4934, %r4935, %r4936}, {%r5057, %r5058, %r5059, %r5060};
	wmma.mma.sync.aligned.row.row.m16n16k16.f16.f16 {%r5065, %r5066, %r5067, %r5068}, {%r4841, %r4842, %r4843, %r4844, %r4845, %r4846, %r4847, %r4848}, {%r4873, %r4874, %r4875, %r4876, %r4877, %r4878, %r4879, %r4880}, {%r4749, %r4750, %r4751, %r4752};
	wmma.mma.sync.aligned.row.row.m16n16k16.f16.f16 {%r5069, %r5070, %r5071, %r5072}, {%r4849, %r4850, %r4851, %r4852, %r4853, %r4854, %r4855, %r4856}, {%r4905, %r4906, %r4907, %r4908, %r4909, %r4910, %r4911, %r4912}, {%r5065, %r5066, %r5067, %r5068};
	wmma.mma.sync.aligned.row.row.m16n16k16.f16.f16 {%r5073, %r5074, %r5075, %r5076}, {%r4841, %r4842, %r4843, %r4844, %r4845, %r4846, %r4847, %r4848}, {%r4881, %r4882, %r4883, %r4884, %r4885, %r4886, %r4887, %r4888}, {%r4757, %r4758, %r4759, %r4760};
	wmma.mma.sync.aligned.row.row.m16n16k16.f16.f16 {%r5077, %r5078, %r5079, %r5080}, {%r4849, %r4850, %r4851, %r4852, %r4853, %r4854, %r4855, %r4856}, {%r4913, %r4914, %r4915, %r4916, %r4917, %r4918, %r4919, %r4920}, {%r5073, %r5074, %r5075, %r5076};
	wmma.mma.sync.aligned.row.row.m16n16k16.f16.f16 {%r5081, %r5082, %r5083, %r5084}, {%r4841, %r4842, %r4843, %r4844, %r4845, %r4846, %r4847, %r4848}, {%r4889, %r4890, %r4891, %r4892, %r4893, %r4894, %r4895, %r4896}, {%r4765, %r4766, %r4767, %r4768};
	wmma.mma.sync.aligned.row.row.m16n16k16.f16.f16 {%r5085, %r5086, %r5087, %r5088}, {%r4849, %r4850, %r4851, %r4852, %r4853, %r4854, %r4855, %r4856}, {%r4921, %r4922, %r4923, %r4924, %r4925, %r4926, %r4927, %r4928}, {%r5081, %r5082, %r5083, %r5084};
	wmma.mma.sync.aligned.row.row.m16n16k16.f16.f16 {%r5089, %r5090, %r5091, %r5092}, {%r4841, %r4842, %r4843, %r4844, %r4845, %r4846, %r4847, %r4848}, {%r4897, %r4898, %r4899, %r4900, %r4901, %r4902, %r4903, %r4904}, {%r4773, %r4774, %r4775, %r4776};
	wmma.mma.sync.aligned.row.row.m16n16k16.f16.f16 {%r5093, %r5094, %r5095, %r5096}, {%r4849, %r4850, %r4851, %r4852, %r4853, %r4854, %r4855, %r4856}, {%r4929, %r4930, %r4931, %r4932, %r4933, %r4934, %r4935, %r4936}, {%r5089, %r5090, %r5091, %r5092};
	wmma.mma.sync.aligned.row.row.m16n16k16.f16.f16 {%r5097, %r5098, %r5099, %r5100}, {%r4857, %r4858, %r4859, %r4860, %r4861, %r4862, %r4863, %r4864}, {%r4873, %r4874, %r4875, %r4876, %r4877, %r4878, %r4879, %r4880}, {%r4781, %r4782, %r4783, %r4784};
	wmma.mma.sync.aligned.row.row.m16n16k16.f16.f16 {%r5101, %r5102, %r5103, %r5104}, {%r4865, %r4866, %r4867, %r4868, %r4869, %r4870, %r4871, %r4872}, {%r4905, %r4906, %r4907, %r4908, %r4909, %r4910, %r4911, %r4912}, {%r5097, %r5098, %r5099, %r5100};
	wmma.mma.sync.aligned.row.row.m16n16k16.f16.f16 {%r5105, %r5106, %r5107, %r5108}, {%r4857, %r4858, %r4859, %r4860, %r4861, %r4862, %r4863, %r4864}, {%r4881, %r4882, %r4883, %r4884, %r4885, %r4886, %r4887, %r4888}, {%r4789, %r4790, %r4791, %r4792};
	wmma.mma.sync.aligned.row.row.m16n16k16.f16.f16 {%r5109, %r5110, %r5111, %r5112}, {%r4865, %r4866, %r4867, %r4868, %r4869, %r4870, %r4871, %r4872}, {%r4913, %r4914, %r4915, %r4916, %r4917, %r4918, %r4919, %r4920}, {%r5105, %r5106, %r5107, %r5108};
	wmma.mma.sync.aligned.row.row.m16n16k16.f16.f16 {%r5113, %r5114, %r5115, %r5116}, {%r4857, %r4858, %r4859, %r4860, %r4861, %r4862, %r4863, %r4864}, {%r4889, %r4890, %r4891, %r4892, %r4893, %r4894, %r4895, %r4896}, {%r4797, %r4798, %r4799, %r4800};
	wmma.mma.sync.aligned.row.row.m16n16k16.f16.f16 {%r5117, %r5118, %r5119, %r5120}, {%r4865, %r4866, %r4867, %r4868, %r4869, %r4870, %r4871, %r4872}, {%r4921, %r4922, %r4923, %r4924, %r4925, %r4926, %r4927, %r4928}, {%r5113, %r5114, %r5115, %r5116};
	wmma.mma.sync.aligned.row.row.m16n16k16.f16.f16 {%r5121, %r5122, %r5123, %r5124}, {%r4857, %r4858, %r4859, %r4860, %r4861, %r4862, %r4863, %r4864}, {%r4897, %r4898, %r4899, %r4900, %r4901, %r4902, %r4903, %r4904}, {%r4805, %r4806, %r4807, %r4808};
	wmma.mma.sync.aligned.row.row.m16n16k16.f16.f16 {%r5125, %r5126, %r5127, %r5128}, {%r4865, %r4866, %r4867, %r4868, %r4869, %r4870, %r4871, %r4872}, {%r4929, %r4930, %r4931, %r4932, %r4933, %r4934, %r4935, %r4936}, {%r5121, %r5122, %r5123, %r5124};
	// begin inline asm
	cp.async.commit_group;

	// end inline asm
	// begin inline asm
	cp.async.wait_group 0;

	// end inline asm
	bar.sync 	0;
	add.s64 	%rd129, %rd1, 1024;
	// begin inline asm
	cp.async.ca.shared.global [%r17], [%rd129], 16;

	// end inline asm
	add.s64 	%rd130, %rd1, 66560;
	// begin inline asm
	cp.async.ca.shared.global [%r2], [%rd130], 16;

	// end inline asm
	add.s64 	%rd131, %rd1, 132096;
	// begin inline asm
	cp.async.ca.shared.global [%r3], [%rd131], 16;

	// end inline asm
	add.s64 	%rd132, %rd1, 197632;
	// begin inline asm
	cp.async.ca.shared.global [%r4], [%rd132], 16;

	// end inline asm
	add.s64 	%rd133, %rd5, 1048576;
	// begin inline asm
	cp.async.ca.shared.global [%r21], [%rd133], 16;

	// end inline asm
	add.s64 	%rd134, %rd5, 1048704;
	// begin inline asm
	cp.async.ca.shared.global [%r6], [%rd134], 16;

	// end inline asm
	add.s64 	%rd135, %rd5, 1081344;
	// begin inline asm
	cp.async.ca.shared.global [%r7], [%rd135], 16;

	// end inline asm
	add.s64 	%rd136, %rd5, 1081472;
	// begin inline asm
	cp.async.ca.shared.global [%r8], [%rd136], 16;

	// end inline asm
	wmma.load.a.sync.aligned.row.m16n16k16.shared.f16 	{%r5129, %r5130, %r5131, %r5132, %r5133, %r5134, %r5135, %r5136}, [%r633], %r287;
	wmma.load.a.sync.aligned.row.m16n16k16.shared.f16 	{%r5137, %r5138, %r5139, %r5140, %r5141, %r5142, %r5143, %r5144}, [%r642], %r287;
	wmma.load.a.sync.aligned.row.m16n16k16.shared.f16 	{%r5145, %r5146, %r5147, %r5148, %r5149, %r5150, %r5151, %r5152}, [%r651], %r287;
	wmma.load.a.sync.aligned.row.m16n16k16.shared.f16 	{%r5153, %r5154, %r5155, %r5156, %r5157, %r5158, %r5159, %r5160}, [%r660], %r287;
	wmma.load.a.sync.aligned.row.m16n16k16.shared.f16 	{%r5161, %r5162, %r5163, %r5164, %r5165, %r5166, %r5167, %r5168}, [%r669], %r287;
	wmma.load.a.sync.aligned.row.m16n16k16.shared.f16 	{%r5169, %r5170, %r5171, %r5172, %r5173, %r5174, %r5175, %r5176}, [%r678], %r287;
	wmma.load.a.sync.aligned.row.m16n16k16.shared.f16 	{%r5177, %r5178, %r5179, %r5180, %r5181, %r5182, %r5183, %r5184}, [%r687], %r287;
	wmma.load.a.sync.aligned.row.m16n16k16.shared.f16 	{%r5185, %r5186, %r5187, %r5188, %r5189, %r5190, %r5191, %r5192}, [%r696], %r287;
	wmma.load.b.sync.aligned.row.m16n16k16.shared.f16 	{%r5193, %r5194, %r5195, %r5196, %r5197, %r5198, %r5199, %r5200}, [%r433], %r361;
	wmma.load.b.sync.aligned.row.m16n16k16.shared.f16 	{%r5201, %r5202, %r5203, %r5204, %r5205, %r5206, %r5207, %r5208}, [%r442], %r361;
	wmma.load.b.sync.aligned.row.m16n16k16.shared.f16 	{%r5209, %r5210, %r5211, %r5212, %r5213, %r5214, %r5215, %r5216}, [%r451], %r361;
	wmma.load.b.sync.aligned.row.m16n16k16.shared.f16 	{%r5217, %r5218, %r5219, %r5220, %r5221, %r5222, %r5223, %r5224}, [%r460], %r361;
	wmma.load.b.sync.aligned.row.m16n16k16.shared.f16 	{%r5225, %r5226, %r5227, %r5228, %r5229, %r5230, %r5231, %r5232}, [%r469], %r361;
	wmma.load.b.sync.aligned.row.m16n16k16.shared.f16 	{%r5233, %r5234, %r5235, %r5236, %r5237, %r5238, %r5239, %r5240}, [%r478], %r361;
	wmma.load.b.sync.aligned.row.m16n16k16.shared.f16 	{%r5241, %r5242, %r5243, %r5244, %r5245, %r5246, %r5247, %r5248}, [%r487], %r361;
	wmma.load.b.sync.aligned.row.m16n16k16.shared.f16 	{%r5249, %r5250, %r5251, %r5252, %r5253, %r5254, %r5255, %r5256}, [%r496], %r361;
	wmma.load.b.sync.aligned.row.m16n16k16.shared.f16 	{%r5257, %r5258, %r5259, %r5260, %r5261, %r5262, %r5263, %r5264}, [%r769], %r361;
	wmma.load.b.sync.aligned.row.m16n16k16.shared.f16 	{%r5265, %r5266, %r5267, %r5268, %r5269, %r5270, %r5271, %r5272}, [%r778], %r361;
	wmma.load.b.sync.aligned.row.m16n16k16.shared.f16 	{%r5273, %r5274, %r5275, %r5276, %r5277, %r5278, %r5279, %r5280}, [%r787], %r361;
	wmma.load.b.sync.aligned.row.m16n16k16.shared.f16 	{%r5281, %r5282, %r5283, %r5284, %r5285, %r5286, %r5287, %r5288}, [%r796], %r361;
	wmma.load.b.sync.aligned.row.m16n16k16.shared.f16 	{%r5289, %r5290, %r5291, %r5292, %r5293, %r5294, %r5295, %r5296}, [%r805], %r361;
	wmma.load.b.sync.aligned.row.m16n16k16.shared.f16 	{%r5297, %r5298, %r5299, %r5300, %r5301, %r5302, %r5303, %r5304}, [%r814], %r361;
	wmma.load.b.sync.aligned.row.m16n16k16.shared.f16 	{%r5305, %r5306, %r5307, %r5308, %r5309, %r5310, %r5311, %r5312}, [%r823], %r361;
	wmma.load.b.sync.aligned.row.m16n16k16.shared.f16 	{%r5313, %r5314, %r5315, %r5316, %r5317, %r5318, %r5319, %r5320}, [%r832], %r361;
	wmma.mma.sync.aligned.row.row.m16n16k16.f16.f16 {%r5321, %r5322, %r5323, %r5324}, {%r5129, %r5130, %r5131, %r5132, %r5133, %r5134, %r5135, %r5136}, {%r5193, %r5194, %r5195, %r5196, %r5197, %r5198, %r5199, %r5200}, {%r5005, %r5006, %r5007, %r5008};
	wmma.mma.sync.aligned.row.row.m16n16k16.f16.f16 {%r5325, %r5326, %r5327, %r5328}, {%r5137, %r5138, %r5139, %r5140, %r5141, %r5142, %r5143, %r5144}, {%r5225, %r5226, %r5227, %r5228, %r5229, %r5230, %r5231, %r5232}, {%r5321, %r5322, %r5323, %r5324};
	wmma.mma.sync.aligned.row.row.m16n16k16.f16.f16 {%r5329, %r5330, %r5331, %r5332}, {%r5129, %r5130, %r5131, %r5132, %r5133, %r5134, %r5135, %r5136}, {%r5201, %r5202, %r5203, %r5204, %r5205, %r5206, %r5207, %r5208}, {%r5013, %r5014, %r5015, %r5016};
	wmma.mma.sync.aligned.row.row.m16n16k16.f16.f16 {%r5333, %r5334, %r5335, %r5336}, {%r5137, %r5138, %r5139, %r5140, %r5141, %r5142, %r5143, %r5144}, {%r5233, %r5234, %r5235, %r5236, %r5237, %r5238, %r5239, %r5240}, {%r5329, %r5330, %r5331, %r5332};
	wmma.mma.sync.aligned.row.row.m16n16k16.f16.f16 {%r5337, %r5338, %r5339, %r5340}, {%r5129, %r5130, %r5131, %r5132, %r5133, %r5134, %r5135, %r5136}, {%r5209, %r5210, %r5211, %r5212, %r5213, %r5214, %r5215, %r5216}, {%r5021, %r5022, %r5023, %r5024};
	wmma.mma.sync.aligned.row.row.m16n16k16.f16.f16 {%r5341, %r5342, %r5343, %r5344}, {%r5137, %r5138, %r5139, %r5140, %r5141, %r5142, %r5143, %r5144}, {%r5241, %r5242, %r5243, %r5244, %r5245, %r5246, %r5247, %r5248}, {%r5337, %r5338, %r5339, %r5340};
	wmma.mma.sync.aligned.row.row.m16n16k16.f16.f16 {%r5345, %r5346, %r5347, %r5348}, {%r5129, %r5130, %r5131, %r5132, %r5133, %r5134, %r5135, %r5136}, {%r5217, %r5218, %r5219, %r5220, %r5221, %r5222, %r5223, %r5224}, {%r5029, %r5030, %r5031, %r5032};
	wmma.mma.sync.aligned.row.row.m16n16k16.f16.f16 {%r5349, %r5350, %r5351, %r5352}, {%r5137, %r5138, %r5139, %r5140, %r5141, %r5142, %r5143, %r5144}, {%r5249, %r5250, %r5251, %r5252, %r5253, %r5254, %r5255, %r5256}, {%r5345, %r5346, %r5347, %r5348};
	wmma.mma.sync.aligned.row.row.m16n16k16.f16.f16 {%r5353, %r5354, %r5355, %r5356}, {%r5145, %r5146, %r5147, %r5148, %r5149, %r5150, %r5151, %r5152}, {%r5193, %r5194, %r5195, %r5196, %r5197, %r5198, %r5199, %r5200}, {%r5037, %r5038, %r5039, %r5040};
	wmma.mma.sync.aligned.row.row.m16n16k16.f16.f16 {%r5357, %r5358, %r5359, %r5360}, {%r5153, %r5154, %r5155, %r5156, %r5157, %r5158, %r5159, %r5160}, {%r5225, %r5226, %r5227, %r5228, %r5229, %r5230, %r5231, %r5232}, {%r5353, %r5354, %r5355, %r5356};
	wmma.mma.sync.aligned.row.row.m16n16k16.f16.f16 {%r5361, %r5362, %r5363, %r5364}, {%r5145, %r5146, %r5147, %r5148, %r5149, %r5150, %r5151, %r5152}, {%r5201, %r5202, %r5203, %r5204, %r5205, %r5206, %r5207, %r5208}, {%r5045, %r5046, %r5047, %r5048};
	wmma.mma.sync.aligned.row.row.m16n16k16.f16.f16 {%r5365, %r5366, %r5367, %r5368}, {%r5153, %r5154, %r5155, %r5156, %r5157, %r5158, %r5159, %r5160}, {%r5233, %r5234, %r5235, %r5236, %r5237, %r5238, %r5239, %r5240}, {%r5361, %r5362, %r5363, %r5364};
	wmma.mma.sync.aligned.row.row.m16n16k16.f16.f16 {%r5369, %r5370, %r5371, %r5372}, {%r5145, %r5146, %r5147, %r5148, %r5149, %r5150, %r5151, %r5152}, {%r5209, %r5210, %r5211, %r5212, %r5213, %r5214, %r5215, %r5216}, {%r5053, %r5054, %r5055, %r5056};
	wmma.mma.sync.aligned.row.row.m16n16k16.f16.f16 {%r5373, %r5374, %r5375, %r5376}, {%r5153, %r5154, %r5155, %r5156, %r5157, %r5158, %r5159, %r5160}, {%r5241, %r5242, %r5243, %r5244, %r5245, %r5246, %r5247, %r5248}, {%r5369, %r5370, %r5371, %r5372};
	wmma.mma.sync.aligned.row.row.m16n16k16.f16.f16 {%r5377, %r5378, %r5379, %r5380}, {%r5145, %r5146, %r5147, %r5148, %r5149, %r5150, %r5151, %r5152}, {%r5217, %r5218, %r5219, %r5220, %r5221, %r5222, %r5223, %r5224}, {%r5061, %r5062, %r5063, %r5064};
	wmma.mma.sync.aligned.row.row.m16n16k16.f16.f16 {%r5381, %r5382, %r5383, %r5384}, {%r5153, %r5154, %r5155, %r5156, %r5157, %r5158, %r5159, %r5160}, {%r5249, %r5250, %r5251, %r5252, %r5253, %r5254, %r5255, %r5256}, {%r5377, %r5378, %r5379, %r5380};
	wmma.mma.sync.aligned.row.row.m16n16k16.f16.f16 {%r5385, %r5386, %r5387, %r5388}, {%r5161, %r5162, %r5163, %r5164, %r5165, %r5166, %r5167, %r5168}, {%r5193, %r5194, %r5195, %r5196, %r5197, %r5198, %r5199, %r5200}, {%r5069, %r5070, %r5071, %r5072};
	wmma.mma.sync.aligned.row.row.m16n16k16.f16.f16 {%r5389, %r5390, %r5391, %r5392}, {%r5169, %r5170, %r5171, %r5172, %r5173, %r5174, %r5175, %r5176}, {%r5225, %r5226, %r5227, %r5228, %r5229, %r5230, %r5231, %r5232}, {%r5385, %r5386, %r5387, %r5388};
	wmma.mma.sync.aligned.row.row.m16n16k16.f16.f16 {%r5393, %r5394, %r5395, %r5396}, {%r5161, %r5162, %r5163, %r5164, %r5165, %r5166, %r5167, %r5168}, {%r5201, %r5202, %r5203, %r5204, %r5205, %r5206, %r5207, %r5208}, {%r5077, %r5078, %r5079, %r5080};
	wmma.mma.sync.aligned.row.row.m16n16k16.f16.f16 {%r5397, %r5398, %r5399, %r5400}, {%r5169, %r5170, %r5171, %r5172, %r5173, %r5174, %r5175, %r5176}, {%r5233, %r5234, %r5235, %r5236, %r5237, %r5238, %r5239, %r5240}, {%r5393, %r5394, %r5395, %r5396};
	wmma.mma.sync.aligned.row.row.m16n16k16.f16.f16 {%r5401, %r5402, %r5403, %r5404}, {%r5161, %r5162, %r5163, %r5164, %r5165, %r5166, %r5167, %r5168}, {%r5209, %r5210, %r5211, %r5212, %r5213, %r5214, %r5215, %r5216}, {%r5085, %r5086, %r5087, %r5088};
	wmma.mma.sync.aligned.row.row.m16n16k16.f16.f16 {%r5405, %r5406, %r5407, %r5408}, {%r5169, %r5170, %r5171, %r5172, %r5173, %r5174, %r5175, %r5176}, {%r5241, %r5242, %r5243, %r5244, %r5245, %r5246, %r5247, %r5248}, {%r5401, %r5402, %r5403, %r5404};
	wmma.mma.sync.aligned.row.row.m16n16k16.f16.f16 {%r5409, %r5410, %r5411, %r5412}, {%r5161, %r5162, %r5163, %r5164, %r5165, %r5166, %r5167, %r5168}, {%r5217, %r5218, %r5219, %r5220, %r5221, %r5222, %r5223, %r5224}, {%r5093, %r5094, %r5095, %r5096};
	wmma.mma.sync.aligned.row.row.m16n16k16.f16.f16 {%r5413, %r5414, %r5415, %r5416}, {%r5169, %r5170, %r5171, %r5172, %r5173, %r5174, %r5175, %r5176}, {%r5249, %r5250, %r5251, %r5252, %r5253, %r5254, %r5255, %r5256}, {%r5409, %r5410, %r5411, %r5412};
	wmma.mma.sync.aligned.row.row.m16n16k16.f16.f16 {%r5417, %r5418, %r5419, %r5420}, {%r5177, %r5178, %r5179, %r5180, %r5181, %r5182, %r5183, %r5184}, {%r5193, %r5194, %r5195, %r5196, %r5197, %r5198, %r5199, %r5200}, {%r5101, %r5102, %r5103, %r5104};
	wmma.mma.sync.aligned.row.row.m16n16k16.f16.f16 {%r5421, %r5422, %r5423, %r5424}, {%r5185, %r5186, %r5187, %r5188, %r5189, %r5190, %r5191, %r5192}, {%r5225, %r5226, %r5227, %r5228, %r5229, %r5230, %r5231, %r5232}, {%r5417, %r5418, %r5419, %r5420};
	wmma.mma.sync.aligned.row.row.m16n16k16.f16.f16 {%r5425, %r5426, %r5427, %r5428}, {%r5177, %r5178, %r5179, %r5180, %r5181, %r5182, %r5183, %r5184}, {%r5201, %r5202, %r5203, %r5204, %r5205, %r5206, %r5207, %r5208}, {%r5109, %r5110, %r5111, %r5112};
	wmma.mma.sync.aligned.row.row.m16n16k16.f16.f16 {%r5429, %r5430, %r5431, %r5432}, {%r5185, %r5186, %r5187, %r5188, %r5189, %r5190, %r5191, %r5192}, {%r5233, %r5234, %r5235, %r5236, %r5237, %r5238, %r5239, %r5240}, {%r5425, %r5426, %r5427, %r5428};
	wmma.mma.sync.aligned.row.row.m16n16k16.f16.f16 {%r5433, %r5434, %r5435, %r5436}, {%r5177, %r5178, %r5179, %r5180, %r5181, %r5182, %r5183, %r5184}, {%r5209, %r5210, %r5211, %r5212, %r5213, %r5214, %r5215, %r5216}, {%r5117, %r5118, %r5119, %r5120};
	wmma.mma.sync.aligned.row.row.m16n16k16.f16.f16 {%r5437, %r5438, %r5439, %r5440}, {%r5185, %r5186, %r5187, %r5188, %r5189, %r5190, %r5191, %r5192}, {%r5241, %r5242, %r5243, %r5244, %r5245, %r5246, %r5247, %r5248}, {%r5433, %r5434, %r5435, %r5436};
	wmma.mma.sync.aligned.row.row.m16n16k16.f16.f16 {%r5441, %r5442, %r5443, %r5444}, {%r5177, %r5178, %r5179, %r5180, %r5181, %r5182, %r5183, %r5184}, {%r5217, %r5218, %r5219, %r5220, %r5221, %r5222, %r5223, %r5224}, {%r5125, %r5126, %r5127, %r5128};
	wmma.mma.sync.aligned.row.row.m16n16k16.f16.f16 {%r5445, %r5446, %r5447, %r5448}, {%r5185, %r5186, %r5187, %r5188, %r5189, %r5190, %r5191, %r5192}, {%r5249, %r5250, %r5251, %r5252, %r5253, %r5254, %r5255, %r5256}, {%r5441, %r5442, %r5443, %r5444};
	// begin inline asm
	cp.async.commit_group;

	// end inline asm
	// begin inline asm
	cp.async.wait_group 0;

	// end inline asm
	bar.sync 	0;
	add.s64 	%rd137, %rd1, 1088;
	// begin inline asm
	cp.async.ca.shared.global [%r9], [%rd137], 16;

	// end inline asm
	add.s64 	%rd138, %rd1, 66624;
	// begin inline asm
	cp.async.ca.shared.global [%r10], [%rd138], 16;

	// end inline asm
	add.s64 	%rd139, %rd1, 132160;
	// begin inline asm
	cp.async.ca.shared.global [%r11], [%rd139], 16;

	// end inline asm
	add.s64 	%rd140, %rd1, 197696;
	// begin inline asm
	cp.async.ca.shared.global [%r12], [%rd140], 16;

	// end inline asm
	add.s64 	%rd141, %rd5, 1114112;
	// begin inline asm
	cp.async.ca.shared.global [%r13], [%rd141], 16;

	// end inline asm
	add.s64 	%rd142, %rd5, 1114240;
	// begin inline asm
	cp.async.ca.shared.global [%r14], [%rd142], 16;

	// end inline asm
	add.s64 	%rd143, %rd5, 1146880;
	// begin inline asm
	cp.async.ca.shared.global [%r15], [%rd143], 16;

	// end inline asm
	add.s64 	%rd144, %rd5, 1147008;
	// begin inline asm
	cp.async.ca.shared.global [%r16], [%rd144], 16;

	// end inline asm
	wmma.load.a.sync.aligned.row.m16n16k16.shared.f16 	{%r5449, %r5450, %r5451, %r5452, %r5453, %r5454, %r5455, %r5456}, [%r286], %r287;
	wmma.load.a.sync.aligned.row.m16n16k16.shared.f16 	{%r5457, %r5458, %r5459, %r5460, %r5461, %r5462, %r5463, %r5464}, [%r296], %r287;
	wmma.load.a.sync.aligned.row.m16n16k16.shared.f16 	{%r5465, %r5466, %r5467, %r5468, %r5469, %r5470, %r5471, %r5472}, [%r305], %r287;
	wmma.load.a.sync.aligned.row.m16n16k16.shared.f16 	{%r5473, %r5474, %r5475, %r5476, %r5477, %r5478, %r5479, %r5480}, [%r314], %r287;
	wmma.load.a.sync.aligned.row.m16n16k16.shared.f16 	{%r5481, %r5482, %r5483, %r5484, %r5485, %r5486, %r5487, %r5488}, [%r323], %r287;
	wmma.load.a.sync.aligned.row.m16n16k16.shared.f16 	{%r5489, %r5490, %r5491, %r5492, %r5493, %r5494, %r5495, %r5496}, [%r332], %r287;
	wmma.load.a.sync.aligned.row.m16n16k16.shared.f16 	{%r5497, %r5498, %r5499, %r5500, %r5501, %r5502, %r5503, %r5504}, [%r341], %r287;
	wmma.load.a.sync.aligned.row.m16n16k16.shared.f16 	{%r5505, %r5506, %r5507, %r5508, %r5509, %r5510, %r5511, %r5512}, [%r350], %r287;
	wmma.load.b.sync.aligned.row.m16n16k16.shared.f16 	{%r5513, %r5514, %r5515, %r5516, %r5517, %r5518, %r5519, %r5520}, [%r360], %r361;
	wmma.load.b.sync.aligned.row.m16n16k16.shared.f16 	{%r5521, %r5522, %r5523, %r5524, %r5525, %r5526, %r5527, %r5528}, [%r370], %r361;
	wmma.load.b.sync.aligned.row.m16n16k16.shared.f16 	{%r5529, %r5530, %r5531, %r5532, %r5533, %r5534, %r5535, %r5536}, [%r379], %r361;
	wmma.load.b.sync.aligned.row.m16n16k16.shared.f16 	{%r5537, %r5538, %r5539, %r5540, %r5541, %r5542, %r5543, %r5544}, [%r388], %r361;
	wmma.load.b.sync.aligned.row.m16n16k16.shared.f16 	{%r5545, %r5546, %r5547, %r5548, %r5549, %r5550, %r5551, %r5552}, [%r397], %r361;
	wmma.load.b.sync.aligned.row.m16n16k16.shared.f16 	{%r5553, %r5554, %r5555, %r5556, %r5557, %r5558, %r5559, %r5560}, [%r406], %r361;
	wmma.load.b.sync.aligned.row.m16n16k16.shared.f16 	{%r5561, %r5562, %r5563, %r5564, %r5565, %r5566, %r5567, %r5568}, [%r415], %r361;
	wmma.load.b.sync.aligned.row.m16n16k16.shared.f16 	{%r5569, %r5570, %r5571, %r5572, %r5573, %r5574, %r5575, %r5576}, [%r424], %r361;
	wmma.load.b.sync.aligned.row.m16n16k16.shared.f16 	{%r5577, %r5578, %r5579, %r5580, %r5581, %r5582, %r5583, %r5584}, [%r433], %r361;
	wmma.load.b.sync.aligned.row.m16n16k16.shared.f16 	{%r5585, %r5586, %r5587, %r5588, %r5589, %r5590, %r5591, %r5592}, [%r442], %r361;
	wmma.load.b.sync.aligned.row.m16n16k16.shared.f16 	{%r5593, %r5594, %r5595, %r5596, %r5597, %r5598, %r5599, %r5600}, [%r451], %r361;
	wmma.load.b.sync.aligned.row.m16n16k16.shared.f16 	{%r5601, %r5602, %r5603, %r5604, %r5605, %r5606, %r5607, %r5608}, [%r460], %r361;
	wmma.load.b.sync.aligned.row.m16n16k16.shared.f16 	{%r5609, %r5610, %r5611, %r5612, %r5613, %r5614, %r5615, %r5616}, [%r469], %r361;
	wmma.load.b.sync.aligned.row.m16n16k16.shared.f16 	{%r5617, %r5618, %r5619, %r5620, %r5621, %r5622, %r5623, %r5624}, [%r478], %r361;
	wmma.load.b.sync.aligned.row.m16n16k16.shared.f16 	{%r5625, %r5626, %r5627, %r5628, %r5629, %r5630, %r5631, %r5632}, [%r487], %r361;
	wmma.load.b.sync.aligned.row.m16n16k16.shared.f16 	{%r5633, %r5634, %r5635, %r5636, %r5637, %r5638, %r5639, %r5640}, [%r496], %r361;
	wmma.mma.sync.aligned.row.row.m16n16k16.f16.f16 {%r5641, %r5642, %r5643, %r5644}, {%r5449, %r5450, %r5451, %r5452, %r5453, %r5454, %r5455, %r5456}, {%r5513, %r5514, %r5515, %r5516, %r5517, %r5518, %r5519, %r5520}, {%r5325, %r5326, %r5327, %r5328};
	wmma.mma.sync.aligned.row.row.m16n16k16.f16.f16 {%r5645, %r5646, %r5647, %r5648}, {%r5457, %r5458, %r5459, %r5460, %r5461, %r5462, %r5463, %r5464}, {%r5545, %r5546, %r5547, %r5548, %r5549, %r5550, %r5551, %r5552}, {%r5641, %r5642, %r5643, %r5644};
	wmma.mma.sync.aligned.row.row.m16n16k16.f16.f16 {%r5649, %r5650, %r5651, %r5652}, {%r5449, %r5450, %r5451, %r5452, %r5453, %r5454, %r5455, %r5456}, {%r5521, %r5522, %r5523, %r5524, %r5525, %r5526, %r5527, %r5528}, {%r5333, %r5334, %r5335, %r5336};
	wmma.mma.sync.aligned.row.row.m16n16k16.f16.f16 {%r5653, %r5654, %r5655, %r5656}, {%r5457, %r5458, %r5459, %r5460, %r5461, %r5462, %r5463, %r5464}, {%r5553, %r5554, %r5555, %r5556, %r5557, %r5558, %r5559, %r5560}, {%r5649, %r5650, %r5651, %r5652};
	wmma.mma.sync.aligned.row.row.m16n16k16.f16.f16 {%r5657, %r5658, %r5659, %r5660}, {%r5449, %r5450, %r5451, %r5452, %r5453, %r5454, %r5455, %r5456}, {%r5529, %r5530, %r5531, %r5532, %r5533, %r5534, %r5535, %r5536}, {%r5341, %r5342, %r5343, %r5344};
	wmma.mma.sync.aligned.row.row.m16n16k16.f16.f16 {%r5661, %r5662, %r5663, %r5664}, {%r5457, %r5458, %r5459, %r5460, %r5461, %r5462, %r5463, %r5464}, {%r5561, %r5562, %r5563, %r5564, %r5565, %r5566, %r5567, %r5568}, {%r5657, %r5658, %r5659, %r5660};
	wmma.mma.sync.aligned.row.row.m16n16k16.f16.f16 {%r5665, %r5666, %r5667, %r5668}, {%r5449, %r5450, %r5451, %r5452, %r5453, %r5454, %r5455, %r5456}, {%r5537, %r5538, %r5539, %r5540, %r5541, %r5542, %r5543, %r5544}, {%r5349, %r5350, %r5351, %r5352};
	wmma.mma.sync.aligned.row.row.m16n16k16.f16.f16 {%r5669, %r5670, %r5671, %r5672}, {%r5457, %r5458, %r5459, %r5460, %r5461, %r5462, %r5463, %r5464}, {%r5569, %r5570, %r5571, %r5572, %r5573, %r5574, %r5575, %r5576}, {%r5665, %r5666, %r5667, %r5668};
	wmma.mma.sync.aligned.row.row.m16n16k16.f16.f16 {%r5673, %r5674, %r5675, %r5676}, {%r5465, %r5466, %r5467, %r5468, %r5469, %r5470, %r5471, %r5472}, {%r5513, %r5514, %r5515, %r5516, %r5517, %r5518, %r5519, %r5520}, {%r5357, %r5358, %r5359, %r5360};
	wmma.mma.sync.aligned.row.row.m16n16k16.f16.f16 {%r5677, %r5678, %r5679, %r5680}, {%r5473, %r5474, %r5475, %r5476, %r5477, %r5478, %r5479, %r5480}, {%r5545, %r5546, %r5547, %r5548, %r5549, %r5550, %r5551, %r5552}, {%r5673, %r5674, %r5675, %r5676};
	wmma.mma.sync.aligned.row.row.m16n16k16.f16.f16 {%r5681, %r5682, %r5683, %r5684}, {%r5465, %r5466, %r5467, %r5468, %r5469, %r5470, %r5471, %r5472}, {%r5521, %r5522, %r5523, %r5524, %r5525, %r5526, %r5527, %r5528}, {%r5365, %r5366, %r5367, %r5368};
	wmma.mma.sync.aligned.row.row.m16n16k16.f16.f16 {%r5685, %r5686, %r5687, %r5688}, {%r5473, %r5474, %r5475, %r5476, %r5477, %r5478, %r5479, %r5480}, {%r5553, %r5554, %r5555, %r5556, %r5557, %r5558, %r5559, %r5560}, {%r5681, %r5682, %r5683, %r5684};
	wmma.mma.sync.aligned.row.row.m16n16k16.f16.f16 {%r5689, %r5690, %r5691, %r5692}, {%r5465, %r5466, %r5467, %r5468, %r5469, %r5470, %r5471, %r5472}, {%r5529, %r5530, %r5531, %r5532, %r5533, %r5534, %r5535, %r5536}, {%r5373, %r5374, %r5375, %r5376};
	wmma.mma.sync.aligned.row.row.m16n16k16.f16.f16 {%r5693, %r5694, %r5695, %r5696}, {%r5473, %r5474, %r5475, %r5476, %r5477, %r5478, %r5479, %r5480}, {%r5561, %r5562, %r5563, %r5564, %r5565, %r5566, %r5567, %r5568}, {%r5689, %r5690, %r5691, %r5692};
	wmma.mma.sync.aligned.row.row.m16n16k16.f16.f16 {%r5697, %r5698, %r5699, %r5700}, {%r5465, %r5466, %r5467, %r5468, %r5469, %r5470, %r5471, %r5472}, {%r5537, %r5538, %r5539, %r5540, %r5541, %r5542, %r5543, %r5544}, {%r5381, %r5382, %r5383, %r5384};
	wmma.mma.sync.aligned.row.row.m16n16k16.f16.f16 {%r5701, %r5702, %r5703, %r5704}, {%r5473, %r5474, %r5475, %r5476, %r5477, %r5478, %r5479, %r5480}, {%r5569, %r5570, %r5571, %r5572, %r5573, %r5574, %r5575, %r5576}, {%r5697, %r5698, %r5699, %r5700};
	wmma.mma.sync.aligned.row.row.m16n16k16.f16.f16 {%r5705, %r5706, %r5707, %r5708}, {%r5481, %r5482, %r5483, %r5484, %r5485, %r5486, %r5487, %r5488}, {%r5513, %r5514, %r5515, %r5516, %r5517, %r5518, %r5519, %r5520}, {%r5389, %r5390, %r5391, %r5392};
	wmma.mma.sync.aligned.row.row.m16n16k16.f16.f16 {%r5709, %r5710, %r5711, %r5712}, {%r5489, %r5490, %r5491, %r5492, %r5493, %r5494, %r5495, %r5496}, {%r5545, %r5546, %r5547, %r5548, %r5549, %r5550, %r5551, %r5552}, {%r5705, %r5706, %r5707, %r5708};
	wmma.mma.sync.aligned.row.row.m16n16k16.f16.f16 {%r5713, %r5714, %r5715, %r5716}, {%r5481, %r5482, %r5483, %r5484, %r5485, %r5486, %r5487, %r5488}, {%r5521, %r5522, %r5523, %r5524, %r5525, %r5526, %r5527, %r5528}, {%r5397, %r5398, %r5399, %r5400};
	wmma.mma.sync.aligned.row.row.m16n16k16.f16.f16 {%r5717, %r5718, %r5719, %r5720}, {%r5489, %r5490, %r5491, %r5492, %r5493, %r5494, %r5495, %r5496}, {%r5553, %r5554, %r5555, %r5556, %r5557, %r5558, %r5559, %r5560}, {%r5713, %r5714, %r5715, %r5716};
	wmma.mma.sync.aligned.row.row.m16n16k16.f16.f16 {%r5721, %r5722, %r5723, %r5724}, {%r5481, %r5482, %r5483, %r5484, %r5485, %r5486, %r5487, %r5488}, {%r5529, %r5530, %r5531, %r5532, %r5533, %r5534, %r5535, %r5536}, {%r5405, %r5406, %r5407, %r5408};
	wmma.mma.sync.aligned.row.row.m16n16k16.f16.f16 {%r5725, %r5726, %r5727, %r5728}, {%r5489, %r5490, %r5491, %r5492, %r5493, %r5494, %r5495, %r5496}, {%r5561, %r5562, %r5563, %r5564, %r5565, %r5566, %r5567, %r5568}, {%r5721, %r5722, %r5723, %r5724};
	wmma.mma.sync.aligned.row.row.m16n16k16.f16.f16 {%r5729, %r5730, %r5731, %r5732}, {%r5481, %r5482, %r5483, %r5484, %r5485, %r5486, %r5487, %r5488}, {%r5537, %r5538, %r5539, %r5540, %r5541, %r5542, %r5543, %r5544}, {%r5413, %r5414, %r5415, %r5416};
	wmma.mma.sync.aligned.row.row.m16n16k16.f16.f16 {%r5733, %r5734, %r5735, %r5736}, {%r5489, %r5490, %r5491, %r5492, %r5493, %r5494, %r5495, %r5496}, {%r5569, %r5570, %r5571, %r5572, %r5573, %r5574, %r5575, %r5576}, {%r5729, %r5730, %r5731, %r5732};
	wmma.mma.sync.aligned.row.row.m16n16k16.f16.f16 {%r5737, %r5738, %r5739, %r5740}, {%r5497, %r5498, %r5499, %r5500, %r5501, %r5502, %r5503, %r5504}, {%r5513, %r5514, %r5515, %r5516, %r5517, %r5518, %r5519, %r5520}, {%r5421, %r5422, %r5423, %r5424};
	wmma.mma.sync.aligned.row.row.m16n16k16.f16.f16 {%r5741, %r5742, %r5743, %r5744}, {%r5505, %r5506, %r5507, %r5508, %r5509, %r5510, %r5511, %r5512}, {%r5545, %r5546, %r5547, %r5548, %r5549, %r5550, %r5551, %r5552}, {%r5737, %r5738, %r5739, %r5740};
	wmma.mma.sync.aligned.row.row.m16n16k16.f16.f16 {%r5745, %r5746, %r5747, %r5748}, {%r5497, %r5498, %r5499, %r5500, %r5501, %r5502, %r5503, %r5504}, {%r5521, %r5522, %r5523, %r5524, %r5525, %r5526, %r5527, %r5528}, {%r5429, %r5430, %r5431, %r5432};
	wmma.mma.sync.aligned.row.row.m16n16k16.f16.f16 {%r5749, %r5750, %r5751, %r5752}, {%r5505, %r5506, %r5507, %r5508, %r5509, %r5510, %r5511, %r5512}, {%r5553, %r5554, %r5555, %r5556, %r5557, %r5558, %r5559, %r5560}, {%r5745, %r5746, %r5747, %r5748};
	wmma.mma.sync.aligned.row.row.m16n16k16.f16.f16 {%r5753, %r5754, %r5755, %r5756}, {%r5497, %r5498, %r5499, %r5500, %r5501, %r5502, %r5503, %r5504}, {%r5529, %r5530, %r5531, %r5532, %r5533, %r5534, %r5535, %r5536}, {%r5437, %r5438, %r5439, %r5440};
	wmma.mma.sync.aligned.row.row.m16n16k16.f16.f16 {%r5757, %r5758, %r5759, %r5760}, {%r5505, %r5506, %r5507, %r5508, %r5509, %r5510, %r5511, %r5512}, {%r5561, %r5562, %r5563, %r5564, %r5565, %r5566, %r5567, %r5568}, {%r5753, %r5754, %r5755, %r5756};
	wmma.mma.sync.aligned.row.row.m16n16k16.f16.f16 {%r5761, %r5762, %r5763, %r5764}, {%r5497, %r5498, %r5499, %r5500, %r5501, %r5502, %r5503, %r5504}, {%r5537, %r5538, %r5539, %r5540, %r5541, %r5542, %r5543, %r5544}, {%r5445, %r5446, %r5447, %r5448};
	wmma.mma.sync.aligned.row.row.m16n16k16.f16.f16 {%r5765, %r5766, %r5767, %r5768}, {%r5505, %r5506, %r5507, %r5508, %r5509, %r5510, %r5511, %r5512}, {%r5569, %r5570, %r5571, %r5572, %r5573, %r5574, %r5575, %r5576}, {%r5761, %r5762, %r5763, %r5764};
	// begin inline asm
	cp.async.commit_group;

	// end inline asm
	// begin inline asm
	cp.async.wait_group 0;

	// end inline asm
	bar.sync 	0;
	add.s64 	%rd145, %rd1, 1152;
	// begin inline asm
	cp.async.ca.shared.global [%r17], [%rd145], 16;

	// end inline asm
	add.s64 	%rd146, %rd1, 66688;
	// begin inline asm
	cp.async.ca.shared.global [%r2], [%rd146], 16;

	// end inline asm
	add.s64 	%rd147, %rd1, 132224;
	// begin inline asm
	cp.async.ca.shared.global [%r3], [%rd147], 16;

	// end inline asm
	add.s64 	%rd148, %rd1, 197760;
	// begin inline asm
	cp.async.ca.shared.global [%r4], [%rd148], 16;

	// end inline asm
	add.s64 	%rd149, %rd5, 1179648;
	// begin inline asm
	cp.async.ca.shared.global [%r21], [%rd149], 16;

	// end inline asm
	add.s64 	%rd150, %rd5, 1179776;
	// begin inline asm
	cp.async.ca.shared.global [%r6], [%rd150], 16;

	// end inline asm
	add.s64 	%rd151, %rd5, 1212416;
	// begin inline asm
	cp.async.ca.shared.global [%r7], [%rd151], 16;

	// end inline asm
	add.s64 	%rd152, %rd5, 1212544;
	// begin inline asm
	cp.async.ca.shared.global [%r8], [%rd152], 16;

	// end inline asm
	wmma.load.a.sync.aligned.row.m16n16k16.shared.f16 	{%r5769, %r5770, %r5771, %r5772, %r5773, %r5774, %r5775, %r5776}, [%r633], %r287;
	wmma.load.a.sync.aligned.row.m16n16k16.shared.f16 	{%r5777, %r5778, %r5779, %r5780, %r5781, %r5782, %r5783, %r5784}, [%r642], %r287;
	wmma.load.a.sync.aligned.row.m16n16k16.shared.f16 	{%r5785, %r5786, %r5787, %r5788, %r5789, %r5790, %r5791, %r5792}, [%r651], %r287;
	wmma.load.a.sync.aligned.row.m16n16k16.shared.f16 	{%r5793, %r5794, %r5795, %r5796, %r5797, %r5798, %r5799, %r5800}, [%r660], %r287;
	wmma.load.a.sync.aligned.row.m16n16k16.shared.f16 	{%r5801, %r5802, %r5803, %r5804, %r5805, %r5806, %r5807, %r5808}, [%r669], %r287;
	wmma.load.a.sync.aligned.row.m16n16k16.shared.f16 	{%r5809, %r5810, %r5811, %r5812, %r5813, %r5814, %r5815, %r5816}, [%r678], %r287;
	wmma.load.a.sync.aligned.row.m16n16k16.shared.f16 	{%r5817, %r5818, %r5819, %r5820, %r5821, %r5822, %r5823, %r5824}, [%r687], %r287;
	wmma.load.a.sync.aligned.row.m16n16k16.shared.f16 	{%r5825, %r5826, %r5827, %r5828, %r5829, %r5830, %r5831, %r5832}, [%r696], %r287;
	wmma.load.b.sync.aligned.row.m16n16k16.shared.f16 	{%r5833, %r5834, %r5835, %r5836, %r5837, %r5838, %r5839, %r5840}, [%r433], %r361;
	wmma.load.b.sync.aligned.row.m16n16k16.shared.f16 	{%r5841, %r5842, %r5843, %r5844, %r5845, %r5846, %r5847, %r5848}, [%r442], %r361;
	wmma.load.b.sync.aligned.row.m16n16k16.shared.f16 	{%r5849, %r5850, %r5851, %r5852, %r5853, %r5854, %r5855, %r5856}, [%r451], %r361;
	wmma.load.b.sync.aligned.row.m16n16k16.shared.f16 	{%r5857, %r5858, %r5859, %r5860, %r5861, %r5862, %r5863, %r5864}, [%r460], %r361;
	wmma.load.b.sync.aligned.row.m16n16k16.shared.f16 	{%r5865, %r5866, %r5867, %r5868, %r5869, %r5870, %r5871, %r5872}, [%r469], %r361;
	wmma.load.b.sync.aligned.row.m16n16k16.shared.f16 	{%r5873, %r5874, %r5875, %r5876, %r5877, %r5878, %r5879, %r5880}, [%r478], %r361;
	wmma.load.b.sync.aligned.row.m16n16k16.shared.f16 	{%r5881, %r5882, %r5883, %r5884, %r5885, %r5886, %r5887, %r5888}, [%r487], %r361;
	wmma.load.b.sync.aligned.row.m16n16k16.shared.f16 	{%r5889, %r5890, %r5891, %r5892, %r5893, %r5894, %r5895, %r5896}, [%r496], %r361;
	wmma.load.b.sync.aligned.row.m16n16k16.shared.f16 	{%r5897, %r5898, %r5899, %r5900, %r5901, %r5902, %r5903, %r5904}, [%r769], %r361;
	wmma.load.b.sync.aligned.row.m16n16k16.shared.f16 	{%r5905, %r5906, %r5907, %r5908, %r5909, %r5910, %r5911, %r5912}, [%r778], %r361;
	wmma.load.b.sync.aligned.row.m16n16k16.shared.f16 	{%r5913, %r5914, %r5915, %r5916, %r5917, %r5918, %r5919, %r5920}, [%r787], %r361;
	wmma.load.b.sync.aligned.row.m16n16k16.shared.f16 	{%r5921, %r5922, %r5923, %r5924, %r5925, %r5926, %r5927, %r5928}, [%r796], %r361;
	wmma.load.b.sync.aligned.row.m16n16k16.shared.f16 	{%r5929, %r5930, %r5931, %r5932, %r5933, %r5934, %r5935, %r5936}, [%r805], %r361;
	wmma.load.b.sync.aligned.row.m16n16k16.shared.f16 	{%r5937, %r5938, %r5939, %r5940, %r5941, %r5942, %r5943, %r5944}, [%r814], %r361;
	wmma.load.b.sync.aligned.row.m16n16k16.shared.f16 	{%r5945, %r5946, %r5947, %r5948, %r5949, %r5950, %r5951, %r5952}, [%r823], %r361;
	wmma.load.b.sync.aligned.row.m16n16k16.shared.f16 	{%r5953, %r5954, %r5955, %r5956, %r5957, %r5958, %r5959, %r5960}, [%r832], %r361;
	wmma.mma.sync.aligned.row.row.m16n16k16.f16.f16 {%r5961, %r5962, %r5963, %r5964}, {%r5769, %r5770, %r5771, %r5772, %r5773, %r5774, %r5775, %r5776}, {%r5833, %r5834, %r5835, %r5836, %r5837, %r5838, %r5839, %r5840}, {%r5645, %r5646, %r5647, %r5648};
	wmma.mma.sync.aligned.row.row.m16n16k16.f16.f16 {%r5965, %r5966, %r5967, %r5968}, {%r5777, %r5778, %r5779, %r5780, %r5781, %r5782, %r5783, %r5784}, {%r5865, %r5866, %r5867, %r5868, %r5869, %r5870, %r5871, %r5872}, {%r5961, %r5962, %r5963, %r5964};
	wmma.mma.sync.aligned.row.row.m16n16k16.f16.f16 {%r5969, %r5970, %r5971, %r5972}, {%r5769, %r5770, %r5771, %r5772, %r5773, %r5774, %r5775, %r5776}, {%r5841, %r5842, %r5843, %r5844, %r5845, %r5846, %r5847, %r5848}, {%r5653, %r5654, %r5655, %r5656};
	wmma.mma.sync.aligned.row.row.m16n16k16.f16.f16 {%r5973, %r5974, %r5975, %r5976}, {%r5777, %r5778, %r5779, %r5780, %r5781, %r5782, %r5783, %r5784}, {%r5873, %r5874, %r5875, %r5876, %r5877, %r5878, %r5879, %r5880}, {%r5969, %r5970, %r5971, %r5972};
	wmma.mma.sync.aligned.row.row.m16n16k16.f16.f16 {%r5977, %r5978, %r5979, %r5980}, {%r5769, %r5770, %r5771, %r5772, %r5773, %r5774, %r5775, %r5776}, {%r5849, %r5850, %r5851, %r5852, %r5853, %r5854, %r5855, %r5856}, {%r5661, %r5662, %r5663, %r5664};
	wmma.mma.sync.aligned.row.row.m16n16k16.f16.f16 {%r5981, %r5982, %r5983, %r5984}, {%r5777, %r5778, %r5779, %r5780, %r5781, %r5782, %r5783, %r5784}, {%r5881, %r5882, %r5883, %r5884, %r5885, %r5886, %r5887, %r5888}, {%r5977, %r5978, %r5979, %r5980};
	wmma.mma.sync.aligned.row.row.m16n16k16.f16.f16 {%r5985, %r5986, %r5987, %r5988}, {%r5769, %r5770, %r5771, %r5772, %r5773, %r5774, %r5775, %r5776}, {%r5857, %r5858, %r5859, %r5860, %r5861, %r5862, %r5863, %r5864}, {%r5669, %r5670, %r5671, %r5672};
	wmma.mma.sync.aligned.row.row.m16n16k16.f16.f16 {%r5989, %r5990, %r5991, %r5992}, {%r5777, %r5778, %r5779, %r5780, %r5781, %r5782, %r5783, %r5784}, {%r5889, %r5890, %r5891, %r5892, %r5893, %r5894, %r5895, %r5896}, {%r5985, %r5986, %r5987, %r5988};
	wmma.mma.sync.aligned.row.row.m16n16k16.f16.f16 {%r5993, %r5994, %r5995, %r5996}, {%r5785, %r5786, %r5787, %r5788, %r5789, %r5790, %r5791, %r5792}, {%r5833, %r5834, %r5835, %r5836, %r5837, %r5838, %r5839, %r5840}, {%r5677, %r5678, %r5679, %r5680};
	wmma.mma.sync.aligned.row.row.m16n16k16.f16.f16 {%r5997, %r5998, %r5999, %r6000}, {%r5793, %r5794, %r5795, %r5796, %r5797, %r5798, %r5799, %r5800}, {%r5865, %r5866, %r5867, %r5868, %r5869, %r5870, %r5871, %r5872}, {%r5993, %r5994, %r5995, %r5996};
	wmma.mma.sync.aligned.row.row.m16n16k16.f16.f16 {%r6001, %r6002, %r6003, %r6004}, {%r5785, %r5786, %r5787, %r5788, %r5789, %r5790, %r5791, %r5792}, {%r5841, %r5842, %r5843, %r5844, %r5845, %r5846, %r5847, %r5848}, {%r5685, %r5686, %r5687, %r5688};
	wmma.mma.sync.aligned.row.row.m16n16k16.f16.f16 {%r6005, %r6006, %r6007, %r6008}, {%r5793, %r5794, %r5795, %r5796, %r5797, %r5798, %r5799, %r5800}, {%r5873, %r5874, %r5875, %r5876, %r5877, %r5878, %r5879, %r5880}, {%r6001, %r6002, %r6003, %r6004};
	wmma.mma.sync.aligned.row.row.m16n16k16.f16.f16 {%r6009, %r6010, %r6011, %r6012}, {%r5785, %r5786, %r5787, %r5788, %r5789, %r5790, %r5791, %r5792}, {%r5849, %r5850, %r5851, %r5852, %r5853, %r5854, %r5855, %r5856}, {%r5693, %r5694, %r5695, %r5696};
	wmma.mma.sync.aligned.row.row.m16n16k16.f16.f16 {%r6013, %r6014, %r6015, %r6016}, {%r5793, %r5794, %r5795, %r5796, %r5797, %r5798, %r5799, %r5800}, {%r5881, %r5882, %r5883, %r5884, %r5885, %r5886, %r5887, %r5888}, {%r6009, %r6010, %r6011, %r6012};
	wmma.mma.sync.aligned.row.row.m16n16k16.f16.f16 {%r6017, %r6018, %r6019, %r6020}, {%r5785, %r5786, %r5787, %r5788, %r5789, %r5790, %r5791, %r5792}, {%r5857, %r5858, %r5859, %r5860, %r5861, %r5862, %r5863, %r5864}, {%r5701, %r5702, %r5703, %r5704};
	wmma.mma.sync.aligned.row.row.m16n16k16.f16.f16 {%r6021, %r6022, %r6023, %r6024}, {%r5793, %r5794, %r5795, %r5796, %r5797, %r5798, %r5799, %r5800}, {%r5889, %r5890, %r5891, %r5892, %r5893, %r5894, %r5895, %r5896}, {%r6017, %r6018, %r6019, %r6020};
	wmma.mma.sync.aligned.row.row.m16n16k16.f16.f16 {%r6025, %r6026, %r6027, %r6028}, {%r5801, %r5802, %r5803, %r5804, %r5805, %r5806, %r5807, %r5808}, {%r5833, %r5834, %r5835, %r5836, %r5837, %r5838, %r5839, %r5840}, {%r5709, %r5710, %r5711, %r5712};
	wmma.mma.sync.aligned.row.row.m16n16k16.f16.f16 {%r6029, %r6030, %r6031, %r6032}, {%r5809, %r5810, %r5811, %r5812, %r5813, %r5814, %r5815, %r5816}, {%r5865, %r5866, %r5867, %r5868, %r5869, %r5870, %r5871, %r5872}, {%r6025, %r6026, %r6027, %r6028};
	wmma.mma.sync.aligned.row.row.m16n16k16.f16.f16 {%r6033, %r6034, %r6035, %r6036}, {%r5801, %r5802, %r5803, %r5804, %r5805, %r5806, %r5807, %r5808}, {%r5841, %r5842, %r5843, %r5844, %r5845, %r5846, %r5847, %r5848}, {%r5717, %r5718, %r5719, %r5720};
	wmma.mma.sync.aligned.row.row.m16n16k16.f16.f16 {%r6037, %r6038, %r6039, %r6040}, {%r5809, %r5810, %r5811, %r5812, %r5813, %r5814, %r5815, %r5816}, {%r5873, %r5874, %r5875, %r5876, %r5877, %r5878, %r5879, %r5880}, {%r6033, %r6034, %r6035, %r6036};
	wmma.mma.sync.aligned.row.row.m16n16k16.f16.f16 {%r6041, %r6042, %r6043, %r6044}, {%r5801, %r5802, %r5803, %r5804, %r5805, %r5806, %r5807, %r5808}, {%r5849, %r5850, %r5851, %r5852, %r5853, %r5854, %r5855, %r5856}, {%r5725, %r5726, %r5727, %r5728};
	wmma.mma.sync.aligned.row.row.m16n16k16.f16.f16 {%r6045, %r6046, %r6047, %r6048}, {%r5809, %r5810, %r5811, %r5812, %r5813, %r5814, %r5815, %r5816}, {%r5881, %r5882, %r5883, %r5884, %r5885, %r5886, %r5887, %r5888}, {%r6041, %r6042, %r6043, %r6044};
	wmma.mma.sync.aligned.row.row.m16n16k16.f16.f16 {%r6049, %r6050, %r6051, %r6052}, {%r5801, %r5802, %r5803, %r5804, %r5805, %r5806, %r5807, %r5808}, {%r5857, %r5858, %r5859, %r5860, %r5861, %r5862, %r5863, %r5864}, {%r5733, %r5734, %r5735, %r5736};
	wmma.mma.sync.aligned.row.row.m16n16k16.f16.f16 {%r6053, %r6054, %r6055, %r6056}, {%r5809, %r5810, %r5811, %r5812, %r5813, %r5814, %r5815, %r5816}, {%r5889, %r5890, %r5891, %r5892, %r5893, %r5894, %r5895, %r5896}, {%r6049, %r6050, %r6051, %r6052};
	wmma.mma.sync.aligned.row.row.m16n16k16.f16.f16 {%r6057, %r6058, %r6059, %r6060}, {%r5817, %r5818, %r5819, %r5820, %r5821, %r5822, %r5823, %r5824}, {%r5833, %r5834, %r5835, %r5836, %r5837, %r5838, %r5839, %r5840}, {%r5741, %r5742, %r5743, %r5744};
	wmma.mma.sync.aligned.row.row.m16n16k16.f16.f16 {%r6061, %r6062, %r6063, %r6064}, {%r5825, %r5826, %r5827, %r5828, %r5829, %r5830, %r5831, %r5832}, {%r5865, %r5866, %r5867, %r5868, %r5869, %r5870, %r5871, %r5872}, {%r6057, %r6058, %r6059, %r6060};
	wmma.mma.sync.aligned.row.row.m16n16k16.f16.f16 {%r6065, %r6066, %r6067, %r6068}, {%r5817, %r5818, %r5819, %r5820, %r5821, %r5822, %r5823, %r5824}, {%r5841, %r5842, %r5843, %r5844, %r5845, %r5846, %r5847, %r5848}, {%r5749, %r5750, %r5751, %r5752};
	wmma.mma.sync.aligned.row.row.m16n16k16.f16.f16 {%r6069, %r6070, %r6071, %r6072}, {%r5825, %r5826, %r5827, %r5828, %r5829, %r5830, %r5831, %r5832}, {%r5873, %r5874, %r5875, %r5876, %r5877, %r5878, %r5879, %r5880}, {%r6065, %r6066, %r6067, %r6068};
	wmma.mma.sync.aligned.row.row.m16n16k16.f16.f16 {%r6073, %r6074, %r6075, %r6076}, {%r5817, %r5818, %r5819, %r5820, %r5821, %r5822, %r5823, %r5824}, {%r5849, %r5850, %r5851, %r5852, %r5853, %r5854, %r5855, %r5856}, {%r5757, %r5758, %r5759, %r5760};
	wmma.mma.sync.aligned.row.row.m16n16k16.f16.f16 {%r6077, %r6078, %r6079, %r6080}, {%r5825, %r5826, %r5827, %r5828, %r5829, %r5830, %r5831, %r5832}, {%r5881, %r5882, %r5883, %r5884, %r5885, %r5886, %r5887, %r5888}, {%r6073, %r6074, %r6075, %r6076};
	wmma.mma.sync.aligned.row.row.m16n16k16.f16.f16 {%r6081, %r6082, %r6083, %r6084}, {%r5817, %r5818, %r5819, %r5820, %r5821, %r5822, %r5823, %r5824}, {%r5857, %r5858, %r5859, %r5860, %r5861, %r5862, %r5863, %r5864}, {%r5765, %r5766, %r5767, %r5768};
	wmma.mma.sync.aligned.row.row.m16n16k16.f16.f16 {%r6085, %r6086, %r6087, %r6088}, {%r5825, %r5826, %r5827, %r5828, %r5829, %r5830, %r5831, %r5832}, {%r5889, %r5890, %r5891, %r5892, %r5893, %r5894, %r5895, %r5896}, {%r6081, %r6082, %r6083, %r6084};
	// begin inline asm
	cp.async.commit_group;

	// end inline asm
	// begin inline asm
	cp.async.wait_group 0;

	// end inline asm
	bar.sync 	0;
	add.s64 	%rd153, %rd1, 1216;
	// begin inline asm
	cp.async.ca.shared.global [%r9], [%rd153], 16;

	// end inline asm
	add.s64 	%rd154, %rd1, 66752;
	// begin inline asm
	cp.async.ca.shared.global [%r10], [%rd154], 16;

	// end inline asm
	add.s64 	%rd155, %rd1, 132288;
	// begin inline asm
	cp.async.ca.shared.global [%r11], [%rd155], 16;

	// end inline asm
	add.s64 	%rd156, %rd1, 197824;
	// begin inline asm
	cp.async.ca.shared.global [%r12], [%rd156], 16;

	// end inline asm
	add.s64 	%rd157, %rd5, 1245184;
	// begin inline asm
	cp.async.ca.shared.global [%r13], [%rd157], 16;

	// end inline asm
	add.s64 	%rd158, %rd5, 1245312;
	// begin inline asm
	cp.async.ca.shared.global [%r14], [%rd158], 16;

	// end inline asm
	add.s64 	%rd159, %rd5, 1277952;
	// begin inline asm
	cp.async.ca.shared.global [%r15], [%rd159], 16;

	// end inline asm
	add.s64 	%rd160, %rd5, 1278080;
	// begin inline asm
	cp.async.ca.shared.global [%r16], [%rd160], 16;

	// end inline asm
	wmma.load.a.sync.aligned.row.m16n16k16.shared.f16 	{%r6089, %r6090, %r6091, %r6092, %r6093, %r6094, %r6095, %r6096}, [%r286], %r287;
	wmma.load.a.sync.aligned.row.m16n16k16.shared.f16 	{%r6097, %r6098, %r6099, %r6100, %r6101, %r6102, %r6103, %r6104}, [%r296], %r287;
	wmma.load.a.sync.aligned.row.m16n16k16.shared.f16 	{%r6105, %r6106, %r6107, %r6108, %r6109, %r6110, %r6111, %r6112}, [%r305], %r287;
	wmma.load.a.sync.aligned.row.m16n16k16.shared.f16 	{%r6113, %r6114, %r6115, %r6116, %r6117, %r6118, %r6119, %r6120}, [%r314], %r287;
	wmma.load.a.sync.aligned.row.m16n16k16.shared.f16 	{%r6121, %r6122, %r6123, %r6124, %r6125, %r6126, %r6127, %r6128}, [%r323], %r287;
	wmma.load.a.sync.aligned.row.m16n16k16.shared.f16 	{%r6129, %r6130, %r6131, %r6132, %r6133, %r6134, %r6135, %r6136}, [%r332], %r287;
	wmma.load.a.sync.aligned.row.m16n16k16.shared.f16 	{%r6137, %r6138, %r6139, %r6140, %r6141, %r6142, %r6143, %r6144}, [%r341], %r287;
	wmma.load.a.sync.aligned.row.m16n16k16.shared.f16 	{%r6145, %r6146, %r6147, %r6148, %r6149, %r6150, %r6151, %r6152}, [%r350], %r287;
	wmma.load.b.sync.aligned.row.m16n16k16.shared.f16 	{%r6153, %r6154, %r6155, %r6156, %r6157, %r6158, %r6159, %r6160}, [%r360], %r361;
	wmma.load.b.sync.aligned.row.m16n16k16.shared.f16 	{%r6161, %r6162, %r6163, %r6164, %r6165, %r6166, %r6167, %r6168}, [%r370], %r361;
	wmma.load.b.sync.aligned.row.m16n16k16.shared.f16 	{%r6169, %r6170, %r6171, %r6172, %r6173, %r6174, %r6175, %r6176}, [%r379], %r361;
	wmma.load.b.sync.aligned.row.m16n16k16.shared.f16 	{%r6177, %r6178, %r6179, %r6180, %r6181, %r6182, %r6183, %r6184}, [%r388], %r361;
	wmma.load.b.sync.aligned.row.m16n16k16.shared.f16 	{%r6185, %r6186, %r6187, %r6188, %r6189, %r6190, %r6191, %r6192}, [%r397], %r361;
	wmma.load.b.sync.aligned.row.m16n16k16.shared.f16 	{%r6193, %r6194, %r6195, %r6196, %r6197, %r6198, %r6199, %r6200}, [%r406], %r361;
	wmma.load.b.sync.aligned.row.m16n16k16.shared.f16 	{%r6201, %r6202, %r6203, %r6204, %r6205, %r6206, %r6207, %r6208}, [%r415], %r361;
	wmma.load.b.sync.aligned.row.m16n16k16.shared.f16 	{%r6209, %r6210, %r6211, %r6212, %r6213, %r6214, %r6215, %r6216}, [%r424], %r361;
	wmma.load.b.sync.aligned.row.m16n16k16.shared.f16 	{%r6217, %r6218, %r6219, %r6220, %r6221, %r6222, %r6223, %r6224}, [%r433], %r361;
	wmma.load.b.sync.aligned.row.m16n16k16.shared.f16 	{%r6225, %r6226, %r6227, %r6228, %r6229, %r6230, %r6231, %r6232}, [%r442], %r361;
	wmma.load.b.sync.aligned.row.m16n16k16.shared.f16 	{%r6233, %r6234, %r6235, %r6236, %r6237, %r6238, %r6239, %r6240}, [%r451], %r361;
	wmma.load.b.sync.aligned.row.m16n16k16.shared.f16 	{%r6241, %r6242, %r6243, %r6244, %r6245, %r6246, %r6247, %r6248}, [%r460], %r361;
	wmma.load.b.sync.aligned.row.m16n16k16.shared.f16 	{%r6249, %r6250, %r6251, %r6252, %r6253, %r6254, %r6255, %r6256}, [%r469], %r361;
	wmma.load.b.sync.aligned.row.m16n16k16.shared.f16 	{%r6257, %r6258, %r6259, %r6260, %r6261, %r6262, %r6263, %r6264}, [%r478], %r361;
	wmma.load.b.sync.aligned.row.m16n16k16.shared.f16 	{%r6265, %r6266, %r6267, %r6268, %r6269, %r6270, %r6271, %r6272}, [%r487], %r361;
	wmma.load.b.sync.aligned.row.m16n16k16.shared.f16 	{%r6273, %r6274, %r6275, %r6276, %r6277, %r6278, %r6279, %r6280}, [%r496], %r361;
	wmma.mma.sync.aligned.row.row.m16n16k16.f16.f16 {%r6281, %r6282, %r6283, %r6284}, {%r6089, %r6090, %r6091, %r6092, %r6093, %r6094, %r6095, %r6096}, {%r6153, %r6154, %r6155, %r6156, %r6157, %r6158, %r6159, %r6160}, {%r5965, %r5966, %r5967, %r5968};
	wmma.mma.sync.aligned.row.row.m16n16k16.f16.f16 {%r6285, %r6286, %r6287, %r6288}, {%r6097, %r6098, %r6099, %r6100, %r6101, %r6102, %r6103, %r6104}, {%r6185, %r6186, %r6187, %r6188, %r6189, %r6190, %r6191, %r6192}, {%r6281, %r6282, %r6283, %r6284};
	wmma.mma.sync.aligned.row.row.m16n16k16.f16.f16 {%r6289, %r6290, %r6291, %r6292}, {%r6089, %r6090, %r6091, %r6092, %r6093, %r6094, %r6095, %r6096}, {%r6161, %r6162, %r6163, %r6164, %r6165, %r6166, %r6167, %r6168}, {%r5973, %r5974, %r5975, %r5976};
	wmma.mma.sync.aligned.row.row.m16n16k16.f16.f16 {%r6293, %r6294, %r6295, %r6296}, {%r6097, %r6098, %r6099, %r6100, %r6101, %r6102, %r6103, %r6104}, {%r6193, %r6194, %r6195, %r6196, %r6197, %r6198, %r6199, %r6200}, {%r6289, %r6290, %r6291, %r6292};
	wmma.mma.sync.aligned.row.row.m16n16k16.f16.f16 {%r6297, %r6298, %r6299, %r6300}, {%r6089, %r6090, %r6091, %r6092, %r6093, %r6094, %r6095, %r6096}, {%r6169, %r6170, %r6171, %r6172, %r6173, %r6174, %r6175, %r6176}, {%r5981, %r5982, %r5983, %r5984};
	wmma.mma.sync.aligned.row.row.m16n16k16.f16.f16 {%r6301, %r6302, %r6303, %r6304}, {%r6097, %r6098, %r6099, %r6100, %r6101, %r6102, %r6103, %r6104}, {%r6201, %r6202, %r6203, %r6204, %r6205, %r6206, %r6207, %r6208}, {%r6297, %r6298, %r6299, %r6300};
	wmma.mma.sync.aligned.row.row.m16n16k16.f16.f16 {%r6305, %r6306, %r6307, %r6308}, {%r6089, %r6090, %r6091, %r6092, %r6093, %r6094, %r6095, %r6096}, {%r6177, %r6178, %r6179, %r6180, %r6181, %r6182, %r6183, %r6184}, {%r5989, %r5990, %r5991, %r5992};
	wmma.mma.sync.aligned.row.row.m16n16k16.f16.f16 {%r6309, %r6310, %r6311, %r6312}, {%r6097, %r6098, %r6099, %r6100, %r6101, %r6102, %r6103, %r6104}, {%r6209, %r6210, %r6211, %r6212, %r6213, %r6214, %r6215, %r6216}, {%r6305, %r6306, %r6307, %r6308};
	wmma.mma.sync.aligned.row.row.m16n16k16.f16.f16 {%r6313, %r6314, %r6315, %r6316}, {%r6105, %r6106, %r6107, %r6108, %r6109, %r6110, %r6111, %r6112}, {%r6153, %r6154, %r6155, %r6156, %r6157, %r6158, %r6159, %r6160}, {%r5997, %r5998, %r5999, %r6000};
	wmma.mma.sync.aligned.row.row.m16n16k16.f16.f16 {%r6317, %r6318, %r6319, %r6320}, {%r6113, %r6114, %r6115, %r6116, %r6117, %r6118, %r6119, %r6120}, {%r6185, %r6186, %r6187, %r6188, %r6189, %r6190, %r6191, %r6192}, {%r6313, %r6314, %r6315, %r6316};
	wmma.mma.sync.aligned.row.row.m16n16k16.f16.f16 {%r6321, %r6322, %r6323, %r6324}, {%r6105, %r6106, %r6107, %r6108, %r6109, %r6110, %r6111, %r6112}, {%r6161, %r6162, %r6163, %r6164, %r6165, %r6166, %r6167, %r6168}, {%r6005, %r6006, %r6007, %r6008};
	wmma.mma.sync.aligned.row.row.m16n16k16.f16.f16 {%r6325, %r6326, %r6327, %r6328}, {%r6113, %r6114, %r6115, %r6116, %r6117, %r6118, %r6119, %r6120}, {%r6193, %r6194, %r6195, %r6196, %r6197, %r6198, %r6199, %r6200}, {%r6321, %r6322, %r6323, %r6324};
	wmma.mma.sync.aligned.row.row.m16n16k16.f16.f16 {%r6329, %r6330, %r6331, %r6332}, {%r6105, %r6106, %r6107, %r6108, %r6109, %r6110, %r6111, %r6112}, {%r6169, %r6170, %r6171, %r6172, %r6173, %r6174, %r6175, %r6176}, {%r6013, %r6014, %r6015, %r6016};
	wmma.mma.sync.aligned.row.row.m16n16k16.f16.f16 {%r6333, %r6334, %r6335, %r6336}, {%r6113, %r6114, %r6115, %r6116, %r6117, %r6118, %r6119, %r6120}, {%r6201, %r6202, %r6203, %r6204, %r6205, %r6206, %r6207, %r6208}, {%r6329, %r6330, %r6331, %r6332};
	wmma.mma.sync.aligned.row.row.m16n16k16.f16.f16 {%r6337, %r6338, %r6339, %r6340}, {%r6105, %r6106, %r6107, %r6108, %r6109, %r6110, %r6111, %r6112}, {%r6177, %r6178, %r6179, %r6180, %r6181, %r6182, %r6183, %r6184}, {%r6021, %r6022, %r6023, %r6024};
	wmma.mma.sync.aligned.row.row.m16n16k16.f16.f16 {%r6341, %r6342, %r6343, %r6344}, {%r6113, %r6114, %r6115, %r6116, %r6117, %r6118, %r6119, %r6120}, {%r6209, %r6210, %r6211, %r6212, %r6213, %r6214, %r6215, %r6216}, {%r6337, %r6338, %r6339, %r6340};
	wmma.mma.sync.aligned.row.row.m16n16k16.f16.f16 {%r6345, %r6346, %r6347, %r6348}, {%r6121, %r6122, %r6123, %r6124, %r6125, %r6126, %r6127, %r6128}, {%r6153, %r6154, %r6155, %r6156, %r6157, %r6158, %r6159, %r6160}, {%r6029, %r6030, %r6031, %r6032};
	wmma.mma.sync.aligned.row.row.m16n16k16.f16.f16 {%r6349, %r6350, %r6351, %r6352}, {%r6129, %r6130, %r6131, %r6132, %r6133, %r6134, %r6135, %r6136}, {%r6185, %r6186, %r6187, %r6188, %r6189, %r6190, %r6191, %r6192}, {%r6345, %r6346, %r6347, %r6348};
	wmma.mma.sync.aligned.row.row.m16n16k16.f16.f16 {%r6353, %r6354, %r6355, %r6356}, {%r6121, %r6122, %r6123, %r6124, %r6125, %r6126, %r6127, %r6128}, {%r6161, %r6162, %r6163, %r6164, %r6165, %r6166, %r6167, %r6168}, {%r6037, %r6038, %r6039, %r6040};
	wmma.mma.sync.aligned.row.row.m16n16k16.f16.f16 {%r6357, %r6358, %r6359, %r6360}, {%r6129, %r6130, %r6131, %r6132, %r6133, %r6134, %r6135, %r6136}, {%r6193, %r6194, %r6195, %r6196, %r6197, %r6198, %r6199, %r6200}, {%r6353, %r6354, %r6355, %r6356};
	wmma.mma.sync.aligned.row.row.m16n16k16.f16.f16 {%r6361, %r6362, %r6363, %r6364}, {%r6121, %r6122, %r6123, %r6124, %r6125, %r6126, %r6127, %r6128}, {%r6169, %r6170, %r6171, %r6172, %r6173, %r6174, %r6175, %r6176}, {%r6045, %r6046, %r6047, %r6048};
	wmma.mma.sync.aligned.row.row.m16n16k16.f16.f16 {%r6365, %r6366, %r6367, %r6368}, {%r6129, %r6130, %r6131, %r6132, %r6133, %r6134, %r6135, %r6136}, {%r6201, %r6202, %r6203, %r6204, %r6205, %r6206, %r6207, %r6208}, {%r6361, %r6362, %r6363, %r6364};
	wmma.mma.sync.aligned.row.row.m16n16k16.f16.f16 {%r6369, %r6370, %r6371, %r6372}, {%r6121, %r6122, %r6123, %r6124, %r6125, %r6126, %r6127, %r6128}, {%r6177, %r6178, %r6179, %r6180, %r6181, %r6182, %r6183, %r6184}, {%r6053, %r6054, %r6055, %r6056};
	wmma.mma.sync.aligned.row.row.m16n16k16.f16.f16 {%r6373, %r6374, %r6375, %r6376}, {%r6129, %r6130, %r6131, %r6132, %r6133, %r6134, %r6135, %r6136}, {%r6209, %r6210, %r6211, %r6212, %r6213, %r6214, %r6215, %r6216}, {%r6369, %r6370, %r6371, %r6372};
	wmma.mma.sync.aligned.row.row.m16n16k16.f16.f16 {%r6377, %r6378, %r6379, %r6380}, {%r6137, %r6138, %r6139, %r6140, %r6141, %r6142, %r6143, %r6144}, {%r6153, %r6154, %r6155, %r6156, %r6157, %r6158, %r6159, %r6160}, {%r6061, %r6062, %r6063, %r6064};
	wmma.mma.sync.aligned.row.row.m16n16k16.f16.f16 {%r6381, %r6382, %r6383, %r6384}, {%r6145, %r6146, %r6147, %r6148, %r6149, %r6150, %r6151, %r6152}, {%r6185, %r6186, %r6187, %r6188, %r6189, %r6190, %r6191, %r6192}, {%r6377, %r6378, %r6379, %r6380};
	wmma.mma.sync.aligned.row.row.m16n16k16.f16.f16 {%r6385, %r6386, %r6387, %r6388}, {%r6137, %r6138, %r6139, %r6140, %r6141, %r6142, %r6143, %r6144}, {%r6161, %r6162, %r6163, %r6164, %r6165, %r6166, %r6167, %r6168}, {%r6069, %r6070, %r6071, %r6072};
	wmma.mma.sync.aligned.row.row.m16n16k16.f16.f16 {%r6389, %r6390, %r6391, %r6392}, {%r6145, %r6146, %r6147, %r6148, %r6149, %r6150, %r6151, %r6152}, {%r6193, %r6194, %r6195, %r6196, %r6197, %r6198, %r6199, %r6200}, {%r6385, %r6386, %r6387, %r6388};
	wmma.mma.sync.aligned.row.row.m16n16k16.f16.f16 {%r6393, %r6394, %r6395, %r6396}, {%r6137, %r6138, %r6139, %r6140, %r6141, %r6142, %r6143, %r6144}, {%r6169, %r6170, %r6171, %r6172, %r6173, %r6174, %r6175, %r6176}, {%r6077, %r6078, %r6079, %r6080};
	wmma.mma.sync.aligned.row.row.m16n16k16.f16.f16 {%r6397, %r6398, %r6399, %r6400}, {%r6145, %r6146, %r6147, %r6148, %r6149, %r6150, %r6151, %r6152}, {%r6201, %r6202, %r6203, %r6204, %r6205, %r6206, %r6207, %r6208}, {%r6393, %r6394, %r6395, %r6396};
	wmma.mma.sync.aligned.row.row.m16n16k16.f16.f16 {%r6401, %r6402, %r6403, %r6404}, {%r6137, %r6138, %r6139, %r6140, %r6141, %r6142, %r6143, %r6144}, {%r6177, %r6178, %r6179, %r6180, %r6181, %r6182, %r6183, %r6184}, {%r6085, %r6086, %r6087, %r6088};
	wmma.mma.sync.aligned.row.row.m16n16k16.f16.f16 {%r6405, %r6406, %r6407, %r6408}, {%r6145, %r6146, %r6147, %r6148, %r6149, %r6150, %r6151, %r6152}, {%r6209, %r6210, %r6211, %r6212, %r6213, %r6214, %r6215, %r6216}, {%r6401, %r6402, %r6403, %r6404};
	// begin inline asm
	cp.async.commit_group;

	// end inline asm
	// begin inline asm
	cp.async.wait_group 0;

	// end inline asm
	bar.sync 	0;
	add.s64 	%rd161, %rd1, 1280;
	// begin inline asm
	cp.async.ca.shared.global [%r17], [%rd161], 16;

	// end inline asm
	add.s64 	%rd162, %rd1, 66816;
	// begin inline asm
	cp.async.ca.shared.global [%r2], [%rd162], 16;

	// end inline asm
	add.s64 	%rd163, %rd1, 132352;
	// begin inline asm
	cp.async.ca.shared.global [%r3], [%rd163], 16;

	// end inline asm
	add.s64 	%rd164, %rd1, 197888;
	// begin inline asm
	cp.async.ca.shared.global [%r4], [%rd164], 16;

	// end inline asm
	add.s64 	%rd165, %rd5, 1310720;
	// begin inline asm
	cp.async.ca.shared.global [%r21], [%rd165], 16;

	// end inline asm
	add.s64 	%rd166, %rd5, 1310848;
	// begin inline asm
	cp.async.ca.shared.global [%r6], [%rd166], 16;

	// end inline asm
	add.s64 	%rd167, %rd5, 1343488;
	// begin inline asm
	cp.async.ca.shared.global [%r7], [%rd167], 16;

	// end inline asm
	add.s64 	%rd168, %rd5, 1343616;
	// begin inline asm
	cp.async.ca.shared.global [%r8], [%rd168], 16;

	// end inline asm
	wmma.load.a.sync.aligned.row.m16n16k16.shared.f16 	{%r6409, %r6410, %r6411, %r6412, %r6413, %r6414, %r6415, %r6416}, [%r633], %r287;
	wmma.load.a.sync.aligned.row.m16n16k16.shared.f16 	{%r6417, %r6418, %r6419, %r6420, %r6421, %r6422, %r6423, %r6424}, [%r642], %r287;
	wmma.load.a.sync.aligned.row.m16n16k16.shared.f16 	{%r6425, %r6426, %r6427, %r6428, %r6429, %r6430, %r6431, %r6432}, [%r651], %r287;
	wmma.load.a.sync.aligned.row.m16n16k16.shared.f16 	{%r6433, %r6434, %r6435, %r6436, %r6437, %r6438, %r6439, %r6440}, [%r660], %r287;
	wmma.load.a.sync.aligned.row.m16n16k16.shared.f16 	{%r6441, %r6442, %r6443, %r6444, %r6445, %r6446, %r6447, %r6448}, [%r669], %r287;
	wmma.load.a.sync.aligned.row.m16n16k16.shared.f16 	{%r6449, %r6450, %r6451, %r6452, %r6453, %r6454, %r6455, %r6456}, [%r678], %r287;
	wmma.load.a.sync.aligned.row.m16n16k16.shared.f16 	{%r6457, %r6458, %r6459, %r6460, %r6461, %r6462, %r6463, %r6464}, [%r687], %r287;
	wmma.load.a.sync.aligned.row.m16n16k16.shared.f16 	{%r6465, %r6466, %r6467, %r6468, %r6469, %r6470, %r6471, %r6472}, [%r696], %r287;
	wmma.load.b.sync.aligned.row.m16n16k16.shared.f16 	{%r6473, %r6474, %r6475, %r6476, %r6477, %r6478, %r6479, %r6480}, [%r433], %r361;
	wmma.load.b.sync.aligned.row.m16n16k16.shared.f16 	{%r6481, %r6482, %r6483, %r6484, %r6485, %r6486, %r6487, %r6488}, [%r442], %r361;
	wmma.load.b.sync.aligned.row.m16n16k16.shared.f16 	{%r6489, %r6490, %r6491, %r6492, %r6493, %r6494, %r6495, %r6496}, [%r451], %r361;
	wmma.load.b.sync.aligned.row.m16n16k16.shared.f16 	{%r6497, %r6498, %r6499, %r6500, %r6501, %r6502, %r6503, %r6504}, [%r460], %r361;
	wmma.load.b.sync.aligned.row.m16n16k16.shared.f16 	{%r6505, %r6506, %r6507, %r6508, %r6509, %r6510, %r6511, %r6512}, [%r469], %r361;
	wmma.load.b.sync.aligned.row.m16n16k16.shared.f16 	{%r6513, %r6514, %r6515, %r6516, %r6517, %r6518, %r6519, %r6520}, [%r478], %r361;
	wmma.load.b.sync.aligned.row.m16n16k16.shared.f16 	{%r6521, %r6522, %r6523, %r6524, %r6525, %r6526, %r6527, %r6528}, [%r487], %r361;
	wmma.load.b.sync.aligned.row.m16n16k16.shared.f16 	{%r6529, %r6530, %r6531, %r6532, %r6533, %r6534, %r6535, %r6536}, [%r496], %r361;
	wmma.load.b.sync.aligned.row.m16n16k16.shared.f16 	{%r6537, %r6538, %r6539, %r6540, %r6541, %r6542, %r6543, %r6544}, [%r769], %r361;
	wmma.load.b.sync.aligned.row.m16n16k16.shared.f16 	{%r6545, %r6546, %r6547, %r6548, %r6549, %r6550, %r6551, %r6552}, [%r778], %r361;
	wmma.load.b.sync.aligned.row.m16n16k16.shared.f16 	{%r6553, %r6554, %r6555, %r6556, %r6557, %r6558, %r6559, %r6560}, [%r787], %r361;
	wmma.load.b.sync.aligned.row.m16n16k16.shared.f16 	{%r6561, %r6562, %r6563, %r6564, %r6565, %r6566, %r6567, %r6568}, [%r796], %r361;
	wmma.load.b.sync.aligned.row.m16n16k16.shared.f16 	{%r6569, %r6570, %r6571, %r6572, %r6573, %r6574, %r6575, %r6576}, [%r805], %r361;
	wmma.load.b.sync.aligned.row.m16n16k16.shared.f16 	{%r6577, %r6578, %r6579, %r6580, %r6581, %r6582, %r6583, %r6584}, [%r814], %r361;
	wmma.load.b.sync.aligned.row.m16n16k16.shared.f16 	{%r6585, %r6586, %r6587, %r6588, %r6589, %r6590, %r6591, %r6592}, [%r823], %r361;
	wmma.load.b.sync.aligned.row.m16n16k16.shared.f16 	{%r6593, %r6594, %r6595, %r6596, %r6597, %r6598, %r6599, %r6600}, [%r832], %r361;
	wmma.mma.sync.aligned.row.row.m16n16k16.f16.f16 {%r6601, %r6602, %r6603, %r6604}, {%r6409, %r6410, %r6411, %r6412, %r6413, %r6414, %r6415, %r6416}, {%r6473, %r6474, %r6475, %r6476, %r6477, %r6478, %r6479, %r6480}, {%r6285, %r6286, %r6287, %r6288};
	wmma.mma.sync.aligned.row.row.m16n16k16.f16.f16 {%r6605, %r6606, %r6607, %r6608}, {%r6417, %r6418, %r6419, %r6420, %r6421, %r6422, %r6423, %r6424}, {%r6505, %r6506, %r6507, %r6508, %r6509, %r6510, %r6511, %r6512}, {%r6601, %r6602, %r6603, %r6604};
	wmma.mma.sync.aligned.row.row.m16n16k16.f16.f16 {%r6609, %r6610, %r6611, %r6612}, {%r6409, %r6410, %r6411, %r6412, %r6413, %r6414, %r6415, %r6416}, {%r6481, %r6482, %r6483, %r6484, %r6485, %r6486, %r6487, %r6488}, {%r6293, %r6294, %r6295, %r6296};
	wmma.mma.sync.aligned.row.row.m16n16k16.f16.f16 {%r6613, %r6614, %r6615, %r6616}, {%r6417, %r6418, %r6419, %r6420, %r6421, %r6422, %r6423, %r6424}, {%r6513, %r6514, %r6515, %r6516, %r6517, %r6518, %r6519, %r6520}, {%r6609, %r6610, %r6611, %r6612};
	wmma.mma.sync.aligned.row.row.m16n16k16.f16.f16 {%r6617, %r6618, %r6619, %r6620}, {%r6409, %r6410, %r6411, %r6412, %r6413, %r6414, %r6415, %r6416}, {%r6489, %r6490, %r6491, %r6492, %r6493, %r6494, %r6495, %r6496}, {%r6301, %r6302, %r6303, %r6304};
	wmma.mma.sync.aligned.row.row.m16n16k16.f16.f16 {%r6621, %r6622, %r6623, %r6624}, {%r6417, %r6418, %r6419, %r6420, %r6421, %r6422, %r6423, %r6424}, {%r6521, %r6522, %r6523, %r6524, %r6525, %r6526, %r6527, %r6528}, {%r6617, %r6618, %r6619, %r6620};
	wmma.mma.sync.aligned.row.row.m16n16k16.f16.f16 {%r6625, %r6626, %r6627, %r6628}, {%r6409, %r6410, %r6411, %r6412, %r6413, %r6414, %r6415, %r6416}, {%r6497, %r6498, %r6499, %r6500, %r6501, %r6502, %r6503, %r6504}, {%r6309, %r6310, %r6311, %r6312};
	wmma.mma.sync.aligned.row.row.m16n16k16.f16.f16 {%r6629, %r6630, %r6631, %r6632}, {%r6417, %r6418, %r6419, %r6420, %r6421, %r6422, %r6423, %r6424}, {%r6529, %r6530, %r6531, %r6532, %r6533, %r6534, %r6535, %r6536}, {%r6625, %r6626, %r6627, %r6628};
	wmma.mma.sync.aligned.row.row.m16n16k16.f16.f16 {%r6633, %r6634, %r6635, %r6636}, {%r6425, %r6426, %r6427, %r6428, %r6429, %r6430, %r6431, %r6432}, {%r6473, %r6474, %r6475, %r6476, %r6477, %r6478, %r6479, %r6480}, {%r6317, %r6318, %r6319, %r6320};
	wmma.mma.sync.aligned.row.row.m16n16k16.f16.f16 {%r6637, %r6638, %r6639, %r6640}, {%r6433, %r6434, %r6435, %r6436, %r6437, %r6438, %r6439, %r6440}, {%r6505, %r6506, %r6507, %r6508, %r6509, %r6510, %r6511, %r6512}, {%r6633, %r6634, %r6635, %r6636};
	wmma.mma.sync.aligned.row.row.m16n16k16.f16.f16 {%r6641, %r6642, %r6643, %r6644}, {%r6425, %r6426, %r6427, %r6428, %r6429, %r6430, %r6431, %r6432}, {%r6481, %r6482, %r6483, %r6484, %r6485, %r6486, %r6487, %r6488}, {%r6325, %r6326, %r6327, %r6328};
	wmma.mma.sync.aligned.row.row.m16n16k16.f16.f16 {%r6645, %r6646, %r6647, %r6648}, {%r6433, %r6434, %r6435, %r6436, %r6437, %r6438, %r6439, %r6440}, {%r6513, %r6514, %r6515, %r6516, %r6517, %r6518, %r6519, %r6520}, {%r6641, %r6642, %r6643, %r6644};
	wmma.mma.sync.aligned.row.row.m16n16k16.f16.f16 {%r6649, %r6650, %r6651, %r6652}, {%r6425, %r6426, %r6427, %r6428, %r6429, %r6430, %r6431, %r6432}, {%r6489, %r6490, %r6491, %r6492, %r6493, %r6494, %r6495, %r6496}, {%r6333, %r6334, %r6335, %r6336};
	wmma.mma.sync.aligned.row.row.m16n16k16.f16.f16 {%r6653, %r6654, %r6655, %r6656}, {%r6433, %r6434, %r6435, %r6436, %r6437, %r6438, %r6439, %r6440}, {%r6521, %r6522, %r6523, %r6524, %r6525, %r6526, %r6527, %r6528}, {%r6649, %r6650, %r6651, %r6652};
	wmma.mma.sync.aligned.row.row.m16n16k16.f16.f16 {%r6657, %r6658, %r6659, %r6660}, {%r6425, %r6426, %r6427, %r6428, %r6429, %r6430, %r6431, %r6432}, {%r6497, %r6498, %r6499, %r6500, %r6501, %r6502, %r6503, %r6504}, {%r6341, %r6342, %r6343, %r6344};
	wmma.mma.sync.aligned.row.row.m16n16k16.f16.f16 {%r6661, %r6662, %r6663, %r6664}, {%r6433, %r6434, %r6435, %r6436, %r6437, %r6438, %r6439, %r6440}, {%r6529, %r6530, %r6531, %r6532, %r6533, %r6534, %r6535, %r6536}, {%r6657, %r6658, %r6659, %r6660};
	wmma.mma.sync.aligned.row.row.m16n16k16.f16.f16 {%r6665, %r6666, %r6667, %r6668}, {%r6441, %r6442, %r6443, %r6444, %r6445, %r6446, %r6447, %r6448}, {%r6473, %r6474, %r6475, %r6476, %r6477, %r6478, %r6479, %r6480}, {%r6349, %r6350, %r6351, %r6352};
	wmma.mma.sync.aligned.row.row.m16n16k16.f16.f16 {%r6669, %r6670, %r6671, %r6672}, {%r6449, %r6450, %r6451, %r6452, %r6453, %r6454, %r6455, %r6456}, {%r6505, %r6506, %r6507, %r6508, %r6509, %r6510, %r6511, %r6512}, {%r6665, %r6666, %r6667, %r6668};
	wmma.mma.sync.aligned.row.row.m16n16k16.f16.f16 {%r6673, %r6674, %r6675, %r6676}, {%r6441, %r6442, %r6443, %r6444, %r6445, %r6446, %r6447, %r6448}, {%r6481, %r6482, %r6483, %r6484, %r6485, %r6486, %r6487, %r6488}, {%r6357, %r6358, %r6359, %r6360};
	wmma.mma.sync.aligned.row.row.m16n16k16.f16.f16 {%r6677, %r6678, %r6679, %r6680}, {%r6449, %r6450, %r6451, %r6452, %r6453, %r6454, %r6455, %r6456}, {%r6513, %r6514, %r6515, %r6516, %r6517, %r6518, %r6519, %r6520}, {%r6673, %r6674, %r6675, %r6676};
	wmma.mma.sync.aligned.row.row.m16n16k16.f16.f16 {%r6681, %r6682, %r6683, %r6684}, {%r6441, %r6442, %r6443, %r6444, %r6445, %r6446, %r6447, %r6448}, {%r6489, %r6490, %r6491, %r6492, %r6493, %r6494, %r6495, %r6496}, {%r6365, %r6366, %r6367, %r6368};
	wmma.mma.sync.aligned.row.row.m16n16k16.f16.f16 {%r6685, %r6686, %r6687, %r6688}, {%r6449, %r6450, %r6451, %r6452, %r6453, %r6454, %r6455, %r6456}, {%r6521, %r6522, %r6523, %r6524, %r6525, %r6526, %r6527, %r6528}, {%r6681, %r6682, %r6683, %r6684};
	wmma.mma.sync.aligned.row.row.m16n16k16.f16.f16 {%r6689, %r6690, %r6691, %r6692}, {%r6441, %r6442, %r6443, %r6444, %r6445, %r6446, %r6447, %r6448}, {%r6497, %r6498, %r6499, %r6500, %r6501, %r6502, %r6503, %r6504}, {%r6373, %r6374, %r6375, %r6376};
	wmma.mma.sync.aligned.row.row.m16n16k16.f16.f16 {%r6693, %r6694, %r6695, %r6696}, {%r6449, %r6450, %r6451, %r6452, %r6453, %r6454, %r6455, %r6456}, {%r6529, %r6530, %r6531, %r6532, %r6533, %r6534, %r6535, %r6536}, {%r6689, %r6690, %r6691, %r6692};
	wmma.mma.sync.aligned.row.row.m16n16k16.f16.f16 {%r6697, %r6698, %r6699, %r6700}, {%r6457, %r6458, %r6459, %r6460, %r6461, %r6462, %r6463, %r6464}, {%r6473, %r6474, %r6475, %r6476, %r6477, %r6478, %r6479, %r6480}, {%r6381, %r6382, %r6383, %r6384};
	wmma.mma.sync.aligned.row.row.m16n16k16.f16.f16 {%r6701, %r6702, %r6703, %r6704}, {%r6465, %r6466, %r6467, %r6468, %r6469, %r6470, %r6471, %r6472}, {%r6505, %r6506, %r6507, %r6508, %r6509, %r6510, %r6511, %r6512}, {%r6697, %r6698, %r6699, %r6700};
	wmma.mma.sync.aligned.row.row.m16n16k16.f16.f16 {%r6705, %r6706, %r6707, %r6708}, {%r6457, %r6458, %r6459, %r6460, %r6461, %r6462, %r6463, %r6464}, {%r6481, %r6482, %r6483, %r6484, %r6485, %r6486, %r6487, %r6488}, {%r6389, %r6390, %r6391, %r6392};
	wmma.mma.sync.aligned.row.row.m16n16k16.f16.f16 {%r6709, %r6710, %r6711, %r6712}, {%r6465, %r6466, %r6467, %r6468, %r6469, %r6470, %r6471, %r6472}, {%r6513, %r6514, %r6515, %r6516, %r6517, %r6518, %r6519, %r6520}, {%r6705, %r6706, %r6707, %r6708};
	wmma.mma.sync.aligned.row.row.m16n16k16.f16.f16 {%r6713, %r6714, %r6715, %r6716}, {%r6457, %r6458, %r6459, %r6460, %r6461, %r6462, %r6463, %r6464}, {%r6489, %r6490, %r6491, %r6492, %r6493, %r6494, %r6495, %r6496}, {%r6397, %r6398, %r6399, %r6400};
	wmma.mma.sync.aligned.row.row.m16n16k16.f16.f16 {%r6717, %r6718, %r6719, %r6720}, {%r6465, %r6466, %r6467, %r6468, %r6469, %r6470, %r6471, %r6472}, {%r6521, %r6522, %r6523, %r6524, %r6525, %r6526, %r6527, %r6528}, {%r6713, %r6714, %r6715, %r6716};
	wmma.mma.sync.aligned.row.row.m16n16k16.f16.f16 {%r6721, %r6722, %r6723, %r6724}, {%r6457, %r6458, %r6459, %r6460, %r6461, %r6462, %r6463, %r6464}, {%r6497, %r6498, %r6499, %r6500, %r6501, %r6502, %r6503, %r6504}, {%r6405, %r6406, %r6407, %r6408};
	wmma.mma.sync.aligned.row.row.m16n16k16.f16.f16 {%r6725, %r6726, %r6727, %r6728}, {%r6465, %r6466, %r6467, %r6468, %r6469, %r6470, %r6471, %r6472}, {%r6529, %r6530, %r6531, %r6532, %r6533, %r6534, %r6535, %r6536}, {%r6721, %r6722, %r6723, %r6724};
	// begin inline asm
	cp.async.commit_group;

	// end inline asm
	// begin inline asm
	cp.async.wait_group 0;

	// end inline asm
	bar.sync 	0;
	add.s64 	%rd169, %rd1, 1344;
	// begin inline asm
	cp.async.ca.shared.global [%r9], [%rd169], 16;

	// end inline asm
	add.s64 	%rd170, %rd1, 66880;
	// begin inline asm
	cp.async.ca.shared.global [%r10], [%rd170], 16;

	// end inline asm
	add.s64 	%rd171, %rd1, 132416;
	// begin inline asm
	cp.async.ca.shared.global [%r11], [%rd171], 16;

	// end inline asm
	add.s64 	%rd172, %rd1, 197952;
	// begin inline asm
	cp.async.ca.shared.global [%r12], [%rd172], 16;

	// end inline asm
	add.s64 	%rd173, %rd5, 1376256;
	// begin inline asm
	cp.async.ca.shared.global [%r13], [%rd173], 16;

	// end inline asm
	add.s64 	%rd174, %rd5, 1376384;
	// begin inline asm
	cp.async.ca.shared.global [%r14], [%rd174], 16;

	// end inline asm
	add.s64 	%rd175, %rd5, 1409024;
	// begin inline asm
	cp.async.ca.shared.global [%r15], [%rd175], 16;

	// end inline asm
	add.s64 	%rd176, %rd5, 1409152;
	// begin inline asm
	cp.async.ca.shared.global [%r16], [%rd176], 16;

	// end inline asm
	wmma.load.a.sync.aligned.row.m16n16k16.shared.f16 	{%r6729, %r6730, %r6731, %r6732, %r6733, %r6734, %r6735, %r6736}, [%r286], %r287;
	wmma.load.a.sync.aligned.row.m16n16k16.shared.f16 	{%r6737, %r6738, %r6739, %r6740, %r6741, %r6742, %r6743, %r6744}, [%r296], %r287;
	wmma.load.a.sync.aligned.row.m16n16k16.shared.f16 	{%r6745, %r6746, %r6747, %r6748, %r6749, %r6750, %r6751, %r6752}, [%r305], %r287;
	wmma.load.a.sync.aligned.row.m16n16k16.shared.f16 	{%r6753, %r6754, %r6755, %r6756, %r6757, %r6758, %r6759, %r6760}, [%r314], %r287;
	wmma.load.a.sync.aligned.row.m16n16k16.shared.f16 	{%r6761, %r6762, %r6763, %r6764, %r6765, %r6766, %r6767, %r6768}, [%r323], %r287;
	wmma.load.a.sync.aligned.row.m16n16k16.shared.f16 	{%r6769, %r6770, %r6771, %r6772, %r6773, %r6774, %r6775, %r6776}, [%r332], %r287;
	wmma.load.a.sync.aligned.row.m16n16k16.shared.f16 	{%r6777, %r6778, %r6779, %r6780, %r6781, %r6782, %r6783, %r6784}, [%r341], %r287;
	wmma.load.a.sync.aligned.row.m16n16k16.shared.f16 	{%r6785, %r6786, %r6787, %r6788, %r6789, %r6790, %r6791, %r6792}, [%r350], %r287;
	wmma.load.b.sync.aligned.row.m16n16k16.shared.f16 	{%r6793, %r6794, %r6795, %r6796, %r6797, %r6798, %r6799, %r6800}, [%r360], %r361;
	wmma.load.b.sync.aligned.row.m16n16k16.shared.f16 	{%r6801, %r6802, %r6803, %r6804, %r6805, %r6806, %r6807, %r6808}, [%r370], %r361;
	wmma.load.b.sync.aligned.row.m16n16k16.shared.f16 	{%r6809, %r6810, %r6811, %r6812, %r6813, %r6814, %r6815, %r6816}, [%r379], %r361;
	wmma.load.b.sync.aligned.row.m16n16k16.shared.f16 	{%r6817, %r6818, %r6819, %r6820, %r6821, %r6822, %r6823, %r6824}, [%r388], %r361;
	wmma.load.b.sync.aligned.row.m16n16k16.shared.f16 	{%r6825, %r6826, %r6827, %r6828, %r6829, %r6830, %r6831, %r6832}, [%r397], %r361;
	wmma.load.b.sync.aligned.row.m16n16k16.shared.f16 	{%r6833, %r6834, %r6835, %r6836, %r6837, %r6838, %r6839, %r6840}, [%r406], %r361;
	wmma.load.b.sync.aligned.row.m16n16k16.shared.f16 	{%r6841, %r6842, %r6843, %r6844, %r6845, %r6846, %r6847, %r6848}, [%r415], %r361;
	wmma.load.b.sync.aligned.row.m16n16k16.shared.f16 	{%r6849, %r6850, %r6851, %r6852, %r6853, %r6854, %r6855, %r6856}, [%r424], %r361;
	wmma.load.b.sync.aligned.row.m16n16k16.shared.f16 	{%r6857, %r6858, %r6859, %r6860, %r6861, %r6862, %r6863, %r6864}, [%r433], %r361;
	wmma.load.b.sync.aligned.row.m16n16k16.shared.f16 	{%r6865, %r6866, %r6867, %r6868, %r6869, %r6870, %r6871, %r6872}, [%r442], %r361;
	wmma.load.b.sync.aligned.row.m16n16k16.shared.f16 	{%r6873, %r6874, %r6875, %r6876, %r6877, %r6878, %r6879, %r6880}, [%r451], %r361;
	wmma.load.b.sync.aligned.row.m16n16k16.shared.f16 	{%r6881, %r6882, %r6883, %r6884, %r6885, %r6886, %r6887, %r6888}, [%r460], %r361;
	wmma.load.b.sync.aligned.row.m16n16k16.shared.f16 	{%r6889, %r6890, %r6891, %r6892, %r6893, %r6894, %r6895, %r6896}, [%r469], %r361;
	wmma.load.b.sync.aligned.row.m16n16k16.shared.f16 	{%r6897, %r6898, %r6899, %r6900, %r6901, %r6902, %r6903, %r6904}, [%r478], %r361;
	wmma.load.b.sync.aligned.row.m16n16k16.shared.f16 	{%r6905, %r6906, %r6907, %r6908, %r6909, %r6910, %r6911, %r6912}, [%r487], %r361;
	wmma.load.b.sync.aligned.row.m16n16k16.shared.f16 	{%r6913, %r6914, %r6915, %r6916, %r6917, %r6918, %r6919, %r6920}, [%r496], %r361;
	wmma.mma.sync.aligned.row.row.m16n16k16.f16.f16 {%r6921, %r6922, %r6923, %r6924}, {%r6729, %r6730, %r6731, %r6732, %r6733, %r6734, %r6735, %r6736}, {%r6793, %r6794, %r6795, %r6796, %r6797, %r6798, %r6799, %r6800}, {%r6605, %r6606, %r6607, %r6608};
	wmma.mma.sync.aligned.row.row.m16n16k16.f16.f16 {%r6925, %r6926, %r6927, %r6928}, {%r6737, %r6738, %r6739, %r6740, %r6741, %r6742, %r6743, %r6744}, {%r6825, %r6826, %r6827, %r6828, %r6829, %r6830, %r6831, %r6832}, {%r6921, %r6922, %r6923, %r6924};
	wmma.mma.sync.aligned.row.row.m16n16k16.f16.f16 {%r6929, %r6930, %r6931, %r6932}, {%r6729, %r6730, %r6731, %r6732, %r6733, %r6734, %r6735, %r6736}, {%r6801, %r6802, %r6803, %r6804, %r6805, %r6806, %r6807, %r6808}, {%r6613, %r6614, %r6615, %r6616};
	wmma.mma.sync.aligned.row.row.m16n16k16.f16.f16 {%r6933, %r6934, %r6935, %r6936}, {%r6737, %r6738, %r6739, %r6740, %r6741, %r6742, %r6743, %r6744}, {%r6833, %r6834, %r6835, %r6836, %r6837, %r6838, %r6839, %r6840}, {%r6929, %r6930, %r6931, %r6932};
	wmma.mma.sync.aligned.row.row.m16n16k16.f16.f16 {%r6937, %r6938, %r6939, %r6940}, {%r6729, %r6730, %r6731, %r6732, %r6733, %r6734, %r6735, %r6736}, {%r6809, %r6810, %r6811, %r6812, %r6813, %r6814, %r6815, %r6816}, {%r6621, %r6622, %r6623, %r6624};
	wmma.mma.sync.aligned.row.row.m16n16k16.f16.f16 {%r6941, %r6942, %r6943, %r6944}, {%r6737, %r6738, %r6739, %r6740, %r6741, %r6742, %r6743, %r6744}, {%r6841, %r6842, %r6843, %r6844, %r6845, %r6846, %r6847, %r6848}, {%r6937, %r6938, %r6939, %r6940};
	wmma.mma.sync.aligned.row.row.m16n16k16.f16.f16 {%r6945, %r6946, %r6947, %r6948}, {%r6729, %r6730, %r6731, %r6732, %r6733, %r6734, %r6735, %r6736}, {%r6817, %r6818, %r6819, %r6820, %r6821, %r6822, %r6823, %r6824}, {%r6629, %r6630, %r6631, %r6632};
	wmma.mma.sync.aligned.row.row.m16n16k16.f16.f16 {%r6949, %r6950, %r6951, %r6952}, {%r6737, %r6738, %r6739, %r6740, %r6741, %r6742, %r6743, %r6744}, {%r6849, %r6850, %r6851, %r6852, %r6853, %r6854, %r6855, %r6856}, {%r6945, %r6946, %r6947, %r6948};
	wmma.mma.sync.aligned.row.row.m16n16k16.f16.f16 {%r6953, %r6954, %r6955, %r6956}, {%r6745, %r6746, %r6747, %r6748, %r6749, %r6750, %r6751, %r6752}, {%r6793, %r6794, %r6795, %r6796, %r6797, %r6798, %r6799, %r6800}, {%r6637, %r6638, %r6639, %r6640};
	wmma.mma.sync.aligned.row.row.m16n16k16.f16.f16 {%r6957, %r6958, %r6959, %r6960}, {%r6753, %r6754, %r6755, %r6756, %r6757, %r6758, %r6759, %r6760}, {%r6825, %r6826, %r6827, %r6828, %r6829, %r6830, %r6831, %r6832}, {%r6953, %r6954, %r6955, %r6956};
	wmma.mma.sync.aligned.row.row.m16n16k16.f16.f16 {%r6961, %r6962, %r6963, %r6964}, {%r6745, %r6746, %r6747, %r6748, %r6749, %r6750, %r6751, %r6752}, {%r6801, %r6802, %r6803, %r6804, %r6805, %r6806, %r6807, %r6808}, {%r6645, %r6646, %r6647, %r6648};
	wmma.mma.sync.aligned.row.row.m16n16k16.f16.f16 {%r6965, %r6966, %r6967, %r6968}, {%r6753, %r6754, %r6755, %r6756, %r6757, %r6758, %r6759, %r6760}, {%r6833, %r6834, %r6835, %r6836, %r6837, %r6838, %r6839, %r6840}, {%r6961, %r6962, %r6963, %r6964};
	wmma.mma.sync.aligned.row.row.m16n16k16.f16.f16 {%r6969, %r6970, %r6971, %r6972}, {%r6745, %r6746, %r6747, %r6748, %r6749, %r6750, %r6751, %r6752}, {%r6809, %r6810, %r6811, %r6812, %r6813, %r6814, %r6815, %r6816}, {%r6653, %r6654, %r6655, %r6656};
	wmma.mma.sync.aligned.row.row.m16n16k16.f16.f16 {%r6973, %r6974, %r6975, %r6976}, {%r6753, %r6754, %r6755, %r6756, %r6757, %r6758, %r6759, %r6760}, {%r6841, %r6842, %r6843, %r6844, %r6845, %r6846, %r6847, %r6848}, {%r6969, %r6970, %r6971, %r6972};
	wmma.mma.sync.aligned.row.row.m16n16k16.f16.f16 {%r6977, %r6978, %r6979, %r6980}, {%r6745, %r6746, %r6747, %r6748, %r6749, %r6750, %r6751, %r6752}, {%r6817, %r6818, %r6819, %r6820, %r6821, %r6822, %r6823, %r6824}, {%r6661, %r6662, %r6663, %r6664};
	wmma.mma.sync.aligned.row.row.m16n16k16.f16.f16 {%r6981, %r6982, %r6983, %r6984}, {%r6753, %r6754, %r6755, %r6756, %r6757, %r6758, %r6759, %r6760}, {%r6849, %r6850, %r6851, %r6852, %r6853, %r6854, %r6855, %r6856}, {%r6977, %r6978, %r6979, %r6980};
	wmma.mma.sync.aligned.row.row.m16n16k16.f16.f16 {%r6985, %r6986, %r6987, %r6988}, {%r6761, %r6762, %r6763, %r6764, %r6765, %r6766, %r6767, %r6768}, {%r6793, %r6794, %r6795, %r6796, %r6797, %r6798, %r6799, %r6800}, {%r6669, %r6670, %r6671, %r6672};
	wmma.mma.sync.aligned.row.row.m16n16k16.f16.f16 {%r6989, %r6990, %r6991, %r6992}, {%r6769, %r6770, %r6771, %r6772, %r6773, %r6774, %r6775, %r6776}, {%r6825, %r6826, %r6827, %r6828, %r6829, %r6830, %r6831, %r6832}, {%r6985, %r6986, %r6987, %r6988};
	wmma.mma.sync.aligned.row.row.m16n16k16.f16.f16 {%r6993, %r6994, %r6995, %r6996}, {%r6761, %r6762, %r6763, %r6764, %r6765, %r6766, %r6767, %r6768}, {%r6801, %r6802, %r6803, %r6804, %r6805, %r6806, %r6807, %r6808}, {%r6677, %r6678, %r6679, %r6680};
	wmma.mma.sync.aligned.row.row.m16n16k16.f16.f16 {%r6997, %r6998, %r6999, %r7000}, {%r6769, %r6770, %r6771, %r6772, %r6773, %r6774, %r6775, %r6776}, {%r6833, %r6834, %r6835, %r6836, %r6837, %r6838, %r6839, %r6840}, {%r6993, %r6994, %r6995, %r6996};
	wmma.mma.sync.aligned.row.row.m16n16k16.f16.f16 {%r7001, %r7002, %r7003, %r7004}, {%r6761, %r6762, %r6763, %r6764, %r6765, %r6766, %r6767, %r6768}, {%r6809, %r6810, %r6811, %r6812, %r6813, %r6814, %r6815, %r6816}, {%r6685, %r6686, %r6687, %r6688};
	wmma.mma.sync.aligned.row.row.m16n16k16.f16.f16 {%r7005, %r7006, %r7007, %r7008}, {%r6769, %r6770, %r6771, %r6772, %r6773, %r6774, %r6775, %r6776}, {%r6841, %r6842, %r6843, %r6844, %r6845, %r6846, %r6847, %r6848}, {%r7001, %r7002, %r7003, %r7004};
	wmma.mma.sync.aligned.row.row.m16n16k16.f16.f16 {%r7009, %r7010, %r7011, %r7012}, {%r6761, %r6762, %r6763, %r6764, %r6765, %r6766, %r6767, %r6768}, {%r6817, %r6818, %r6819, %r6820, %r6821, %r6822, %r6823, %r6824}, {%r6693, %r6694, %r6695, %r6696};
	wmma.mma.sync.aligned.row.row.m16n16k16.f16.f16 {%r7013, %r7014, %r7015, %r7016}, {%r6769, %r6770, %r6771, %r6772, %r6773, %r6774, %r6775, %r6776}, {%r6849, %r6850, %r6851, %r6852, %r6853, %r6854, %r6855, %r6856}, {%r7009, %r7010, %r7011, %r7012};
	wmma.mma.sync.aligned.row.row.m16n16k16.f16.f16 {%r7017, %r7018, %r7019, %r7020}, {%r6777, %r6778, %r6779, %r6780, %r6781, %r6782, %r6783, %r6784}, {%r6793, %r6794, %r6795, %r6796, %r6797, %r6798, %r6799, %r6800}, {%r6701, %r6702, %r6703, %r6704};
	wmma.mma.sync.aligned.row.row.m16n16k16.f16.f16 {%r7021, %r7022, %r7023, %r7024}, {%r6785, %r6786, %r6787, %r6788, %r6789, %r6790, %r6791, %r6792}, {%r6825, %r6826, %r6827, %r6828, %r6829, %r6830, %r6831, %r6832}, {%r7017, %r7018, %r7019, %r7020};
	wmma.mma.sync.aligned.row.row.m16n16k16.f16.f16 {%r7025, %r7026, %r7027, %r7028}, {%r6777, %r6778, %r6779, %r6780, %r6781, %r6782, %r6783, %r6784}, {%r6801, %r6802, %r6803, %r6804, %r6805, %r6806, %r6807, %r6808}, {%r6709, %r6710, %r6711, %r6712};
	wmma.mma.sync.aligned.row.row.m16n16k16.f16.f16 {%r7029, %r7030, %r7031, %r7032}, {%r6785, %r6786, %r6787, %r6788, %r6789, %r6790, %r6791, %r6792}, {%r6833, %r6834, %r6835, %r6836, %r6837, %r6838, %r6839, %r6840}, {%r7025, %r7026, %r7027, %r7028};
	wmma.mma.sync.aligned.row.row.m16n16k16.f16.f16 {%r7033, %r7034, %r7035, %r7036}, {%r6777, %r6778, %r6779, %r6780, %r6781, %r6782, %r6783, %r6784}, {%r6809, %r6810, %r6811, %r6812, %r6813, %r6814, %r6815, %r6816}, {%r6717, %r6718, %r6719, %r6720};
	wmma.mma.sync.aligned.row.row.m16n16k16.f16.f16 {%r7037, %r7038, %r7039, %r7040}, {%r6785, %r6786, %r6787, %r6788, %r6789, %r6790, %r6791, %r6792}, {%r6841, %r6842, %r6843, %r6844, %r6845, %r6846, %r6847, %r6848}, {%r7033, %r7034, %r7035, %r7036};
	wmma.mma.sync.aligned.row.row.m16n16k16.f16.f16 {%r7041, %r7042, %r7043, %r7044}, {%r6777, %r6778, %r6779, %r6780, %r6781, %r6782, %r6783, %r6784}, {%r6817, %r6818, %r6819, %r6820, %r6821, %r6822, %r6823, %r6824}, {%r6725, %r6726, %r6727, %r6728};
	wmma.mma.sync.aligned.row.row.m16n16k16.f16.f16 {%r7045, %r7046, %r7047, %r7048}, {%r6785, %r6786, %r6787, %r6788, %r6789, %r6790, %r6791, %r6792}, {%r6849, %r6850, %r6851, %r6852, %r6853, %r6854, %r6855, %r6856}, {%r7041, %r7042, %r7043, %r7044};
	// begin inline asm
	cp.async.commit_group;

	// end inline asm
	// begin inline asm
	cp.async.wait_group 0;

	// end inline asm
	bar.sync 	0;
	add.s64 	%rd177, %rd1, 1408;
	// begin inline asm
	cp.async.ca.shared.global [%r17], [%rd177], 16;

	// end inline asm
	add.s64 	%rd178, %rd1, 66944;
	// begin inline asm
	cp.async.ca.shared.global [%r2], [%rd178], 16;

	// end inline asm
	add.s64 	%rd179, %rd1, 132480;
	// begin inline asm
	cp.async.ca.shared.global [%r3], [%rd179], 16;

	// end inline asm
	add.s64 	%rd180, %rd1, 198016;
	// begin inline asm
	cp.async.ca.shared.global [%r4], [%rd180], 16;

	// end inline asm
	add.s64 	%rd181, %rd5, 1441792;
	// begin inline asm
	cp.async.ca.shared.global [%r21], [%rd181], 16;

	// end inline asm
	add.s64 	%rd182, %rd5, 1441920;
	// begin inline asm
	cp.async.ca.shared.global [%r6], [%rd182], 16;

	// end inline asm
	add.s64 	%rd183, %rd5, 1474560;
	// begin inline asm
	cp.async.ca.shared.global [%r7], [%rd183], 16;

	// end inline asm
	add.s64 	%rd184, %rd5, 1474688;
	// begin inline asm
	cp.async.ca.shared.global [%r8], [%rd184], 16;

	// end inline asm
	wmma.load.a.sync.aligned.row.m16n16k16.shared.f16 	{%r7049, %r7050, %r7051, %r7052, %r7053, %r7054, %r7055, %r7056}, [%r633], %r287;
	wmma.load.a.sync.aligned.row.m16n16k16.shared.f16 	{%r7057, %r7058, %r7059, %r7060, %r7061, %r7062, %r7063, %r7064}, [%r642], %r287;
	wmma.load.a.sync.aligned.row.m16n16k16.shared.f16 	{%r7065, %r7066, %r7067, %r7068, %r7069, %r7070, %r7071, %r7072}, [%r651], %r287;
	wmma.load.a.sync.aligned.row.m16n16k16.shared.f16 	{%r7073, %r7074, %r7075, %r7076, %r7077, %r7078, %r7079, %r7080}, [%r660], %r287;
	wmma.load.a.sync.aligned.row.m16n16k16.shared.f16 	{%r7081, %r7082, %r7083, %r7084, %r7085, %r7086, %r7087, %r7088}, [%r669], %r287;
	wmma.load.a.sync.aligned.row.m16n16k16.shared.f16 	{%r7089, %r7090, %r7091, %r7092, %r7093, %r7094, %r7095, %r7096}, [%r678], %r287;
	wmma.load.a.sync.aligned.row.m16n16k16.shared.f16 	{%r7097, %r7098, %r7099, %r7100, %r7101, %r7102, %r7103, %r7104}, [%r687], %r287;
	wmma.load.a.sync.aligned.row.m16n16k16.shared.f16 	{%r7105, %r7106, %r7107, %r7108, %r7109, %r7110, %r7111, %r7112}, [%r696], %r287;
	wmma.load.b.sync.aligned.row.m16n16k16.shared.f16 	{%r7113, %r7114, %r7115, %r7116, %r7117, %r7118, %r7119, %r7120}, [%r433], %r361;
	wmma.load.b.sync.aligned.row.m16n16k16.shared.f16 	{%r7121, %r7122, %r7123, %r7124, %r7125, %r7126, %r7127, %r7128}, [%r442], %r361;
	wmma.load.b.sync.aligned.row.m16n16k16.shared.f16 	{%r7129, %r7130, %r7131, %r7132, %r7133, %r7134, %r7135, %r7136}, [%r451], %r361;
	wmma.load.b.sync.aligned.row.m16n16k16.shared.f16 	{%r7137, %r7138, %r7139, %r7140, %r7141, %r7142, %r7143, %r7144}, [%r460], %r361;
	wmma.load.b.sync.aligned.row.m16n16k16.shared.f16 	{%r7145, %r7146, %r7147, %r7148, %r7149, %r7150, %r7151, %r7152}, [%r469], %r361;
	wmma.load.b.sync.aligned.row.m16n16k16.shared.f16 	{%r7153, %r7154, %r7155, %r7156, %r7157, %r7158, %r7159, %r7160}, [%r478], %r361;
	wmma.load.b.sync.aligned.row.m16n16k16.shared.f16 	{%r7161, %r7162, %r7163, %r7164, %r7165, %r7166, %r7167, %r7168}, [%r487], %r361;
	wmma.load.b.sync.aligned.row.m16n16k16.shared.f16 	{%r7169, %r7170, %r7171, %r7172, %r7173, %r7174, %r7175, %r7176}, [%r496], %r361;
	wmma.load.b.sync.aligned.row.m16n16k16.shared.f16 	{%r7177, %r7178, %r7179, %r7180, %r7181, %r7182, %r7183, %r7184}, [%r769], %r361;
	wmma.load.b.sync.aligned.row.m16n16k16.shared.f16 	{%r7185, %r7186, %r7187, %r7188, %r7189, %r7190, %r7191, %r7192}, [%r778], %r361;
	wmma.load.b.sync.aligned.row.m16n16k16.shared.f16 	{%r7193, %r7194, %r7195, %r7196, %r7197, %r7198, %r7199, %r7200}, [%r787], %r361;
	wmma.load.b.sync.aligned.row.m16n16k16.shared.f16 	{%r7201, %r7202, %r7203, %r7204, %r7205, %r7206, %r7207, %r7208}, [%r796], %r361;
	wmma.load.b.sync.aligned.row.m16n16k16.shared.f16 	{%r7209, %r7210, %r7211, %r7212, %r7213, %r7214, %r7215, %r7216}, [%r805], %r361;
	wmma.load.b.sync.aligned.row.m16n16k16.shared.f16 	{%r7217, %r7218, %r7219, %r7220, %r7221, %r7222, %r7223, %r7224}, [%r814], %r361;
	wmma.load.b.sync.aligned.row.m16n16k16.shared.f16 	{%r7225, %r7226, %r7227, %r7228, %r7229, %r7230, %r7231, %r7232}, [%r823], %r361;
	wmma.load.b.sync.aligned.row.m16n16k16.shared.f16 	{%r7233, %r7234, %r7235, %r7236, %r7237, %r7238, %r7239, %r7240}, [%r832], %r361;
	wmma.mma.sync.aligned.row.row.m16n16k16.f16.f16 {%r7241, %r7242, %r7243, %r7244}, {%r7049, %r7050, %r7051, %r7052, %r7053, %r7054, %r7055, %r7056}, {%r7113, %r7114, %r7115, %r7116, %r7117, %r7118, %r7119, %r7120}, {%r6925, %r6926, %r6927, %r6928};
	wmma.mma.sync.aligned.row.row.m16n16k16.f16.f16 {%r7245, %r7246, %r7247, %r7248}, {%r7057, %r7058, %r7059, %r7060, %r7061, %r7062, %r7063, %r7064}, {%r7145, %r7146, %r7147, %r7148, %r7149, %r7150, %r7151, %r7152}, {%r7241, %r7242, %r7243, %r7244};
	wmma.mma.sync.aligned.row.row.m16n16k16.f16.f16 {%r7249, %r7250, %r7251, %r7252}, {%r7049, %r7050, %r7051, %r7052, %r7053, %r7054, %r7055, %r7056}, {%r7121, %r7122, %r7123, %r7124, %r7125, %r7126, %r7127, %r7128}, {%r6933, %r6934, %r6935, %r6936};
	wmma.mma.sync.aligned.row.row.m16n16k16.f16.f16 {%r7253, %r7254, %r7255, %r7256}, {%r7057, %r7058, %r7059, %r7060, %r7061, %r7062, %r7063, %r7064}, {%r7153, %r7154, %r7155, %r7156, %r7157, %r7158, %r7159, %r7160}, {%r7249, %r7250, %r7251, %r7252};
	wmma.mma.sync.aligned.row.row.m16n16k16.f16.f16 {%r7257, %r7258, %r7259, %r7260}, {%r7049, %r7050, %r7051, %r7052, %r7053, %r7054, %r7055, %r7056}, {%r7129, %r7130, %r7131, %r7132, %r7133, %r7134, %r7135, %r7136}, {%r6941, %r6942, %r6943, %r6944};
	wmma.mma.sync.aligned.row.row.m16n16k16.f16.f16 {%r7261, %r7262, %r7263, %r7264}, {%r7057, %r7058, %r7059, %r7060, %r7061, %r7062, %r7063, %r7064}, {%r7161, %r7162, %r7163, %r7164, %r7165, %r7166, %r7167, %r7168}, {%r7257, %r7258, %r7259, %r7260};
	wmma.mma.sync.aligned.row.row.m16n16k16.f16.f16 {%r7265, %r7266, %r7267, %r7268}, {%r7049, %r7050, %r7051, %r7052, %r7053, %r7054, %r7055, %r7056}, {%r7137, %r7138, %r7139, %r7140, %r7141, %r7142, %r7143, %r7144}, {%r6949, %r6950, %r6951, %r6952};
	wmma.mma.sync.aligned.row.row.m16n16k16.f16.f16 {%r7269, %r7270, %r7271, %r7272}, {%r7057, %r7058, %r7059, %r7060, %r7061, %r7062, %r7063, %r7064}, {%r7169, %r7170, %r7171, %r7172, %r7173, %r7174, %r7175, %r7176}, {%r7265, %r7266, %r7267, %r7268};
	wmma.mma.sync.aligned.row.row.m16n16k16.f16.f16 {%r7273, %r7274, %r7275, %r7276}, {%r7065, %r7066, %r7067, %r7068, %r7069, %r7070, %r7071, %r7072}, {%r7113, %r7114, %r7115, %r7116, %r7117, %r7118, %r7119, %r7120}, {%r6957, %r6958, %r6959, %r6960};
	wmma.mma.sync.aligned.row.row.m16n16k16.f16.f16 {%r7277, %r7278, %r7279, %r7280}, {%r7073, %r7074, %r7075, %r7076, %r7077, %r7078, %r7079, %r7080}, {%r7145, %r7146, %r7147, %r7148, %r7149, %r7150, %r7151, %r7152}, {%r7273, %r7274, %r7275, %r7276};
	wmma.mma.sync.aligned.row.row.m16n16k16.f16.f16 {%r7281, %r7282, %r7283, %r7284}, {%r7065, %r7066, %r7067, %r7068, %r7069, %r7070, %r7071, %r7072}, {%r7121, %r7122, %r7123, %r7124, %r7125, %r7126, %r7127, %r7128}, {%r6965, %r6966, %r6967, %r6968};
	wmma.mma.sync.aligned.row.row.m16n16k16.f16.f16 {%r7285, %r7286, %r7287, %r7288}, {%r7073, %r7074, %r7075, %r7076, %r7077, %r7078, %r7079, %r7080}, {%r7153, %r7154, %r7155, %r7156, %r7157, %r7158, %r7159, %r7160}, {%r7281, %r7282, %r7283, %r7284};
	wmma.mma.sync.aligned.row.row.m16n16k16.f16.f16 {%r7289, %r7290, %r7291, %r7292}, {%r7065, %r7066, %r7067, %r7068, %r7069, %r7070, %r7071, %r7072}, {%r7129, %r7130, %r7131, %r7132, %r7133, %r7134, %r7135, %r7136}, {%r6973, %r6974, %r6975, %r6976};
	wmma.mma.sync.aligned.row.row.m16n16k16.f16.f16 {%r7293, %r7294, %r7295, %r7296}, {%r7073, %r7074, %r7075, %r7076, %r7077, %r7078, %r7079, %r7080}, {%r7161, %r7162, %r7163, %r7164, %r7165, %r7166, %r7167, %r7168}, {%r7289, %r7290, %r7291, %r7292};
	wmma.mma.sync.aligned.row.row.m16n16k16.f16.f16 {%r7297, %r7298, %r7299, %r7300}, {%r7065, %r7066, %r7067, %r7068, %r7069, %r7070, %r7071, %r7072}, {%r7137, %r7138, %r7139, %r7140, %r7141, %r7142, %r7143, %r7144}, {%r6981, %r6982, %r6983, %r6984};
	wmma.mma.sync.aligned.row.row.m16n16k16.f16.f16 {%r7301, %r7302, %r7303, %r7304}, {%r7073, %r7074, %r7075, %r7076, %r7077, %r7078, %r7079, %r7080}, {%r7169, %r7170, %r7171, %r7172, %r7173, %r7174, %r7175, %r7176}, {%r7297, %r7298, %r7299, %r7300};
	wmma.mma.sync.aligned.row.row.m16n16k16.f16.f16 {%r7305, %r7306, %r7307, %r7308}, {%r7081, %r7082, %r7083, %r7084, %r7085, %r7086, %r7087, %r7088}, {%r7113, %r7114, %r7115, %r7116, %r7117, %r7118, %r7119, %r7120}, {%r6989, %r6990, %r6991, %r6992};
	wmma.mma.sync.aligned.row.row.m16n16k16.f16.f16 {%r7309, %r7310, %r7311, %r7312}, {%r7089, %r7090, %r7091, %r7092, %r7093, %r7094, %r7095, %r7096}, {%r7145, %r7146, %r7147, %r7148, %r7149, %r7150, %r7151, %r7152}, {%r7305, %r7306, %r7307, %r7308};
	wmma.mma.sync.aligned.row.row.m16n16k16.f16.f16 {%r7313, %r7314, %r7315, %r7316}, {%r7081, %r7082, %r7083, %r7084, %r7085, %r7086, %r7087, %r7088}, {%r7121, %r7122, %r7123, %r7124, %r7125, %r7126, %r7127, %r7128}, {%r6997, %r6998, %r6999, %r7000};
	wmma.mma.sync.aligned.row.row.m16n16k16.f16.f16 {%r7317, %r7318, %r7319, %r7320}, {%r7089, %r7090, %r7091, %r7092, %r7093, %r7094, %r7095, %r7096}, {%r7153, %r7154, %r7155, %r7156, %r7157, %r7158, %r7159, %r7160}, {%r7313, %r7314, %r7315, %r7316};
	wmma.mma.sync.aligned.row.row.m16n16k16.f16.f16 {%r7321, %r7322, %r7323, %r7324}, {%r7081, %r7082, %r7083, %r7084, %r7085, %r7086, %r7087, %r7088}, {%r7129, %r7130, %r7131, %r7132, %r7133, %r7134, %r7135, %r7136}, {%r7005, %r7006, %r7007, %r7008};
	wmma.mma.sync.aligned.row.row.m16n16k16.f16.f16 {%r7325, %r7326, %r7327, %r7328}, {%r7089, %r7090, %r7091, %r7092, %r7093, %r7094, %r7095, %r7096}, {%r7161, %r7162, %r7163, %r7164, %r7165, %r7166, %r7167, %r7168}, {%r7321, %r7322, %r7323, %r7324};
	wmma.mma.sync.aligned.row.row.m16n16k16.f16.f16 {%r7329, %r7330, %r7331, %r7332}, {%r7081, %r7082, %r7083, %r7084, %r7085, %r7086, %r7087, %r7088}, {%r7137, %r7138, %r7139, %r7140, %r7141, %r7142, %r7143, %r7144}, {%r7013, %r7014, %r7015, %r7016};
	wmma.mma.sync.aligned.row.row.m16n16k16.f16.f16 {%r7333, %r7334, %r7335, %r7336}, {%r7089, %r7090, %r7091, %r7092, %r7093, %r7094, %r7095, %r7096}, {%r7169, %r7170, %r7171, %r7172, %r7173, %r7174, %r7175, %r7176}, {%r7329, %r7330, %r7331, %r7332};
	wmma.mma.sync.aligned.row.row.m16n16k16.f16.f16 {%r7337, %r7338, %r7339, %r7340}, {%r7097, %r7098, %r7099, %r7100, %r7101, %r7102, %r7103, %r7104}, {%r7113, %r7114, %r7115, %r7116, %r7117, %r7118, %r7119, %r7120}, {%r7021, %r7022, %r7023, %r7024};
	wmma.mma.sync.aligned.row.row.m16n16k16.f16.f16 {%r7341, %r7342, %r7343, %r7344}, {%r7105, %r7106, %r7107, %r7108, %r7109, %r7110, %r7111, %r7112}, {%r7145, %r7146, %r7147, %r7148, %r7149, %r7150, %r7151, %r7152}, {%r7337, %r7338, %r7339, %r7340};
	wmma.mma.sync.aligned.row.row.m16n16k16.f16.f16 {%r7345, %r7346, %r7347, %r7348}, {%r7097, %r7098, %r7099, %r7100, %r7101, %r7102, %r7103, %r7104}, {%r7121, %r7122, %r7123, %r7124, %r7125, %r7126, %r7127, %r7128}, {%r7029, %r7030, %r7031, %r7032};
	wmma.mma.sync.aligned.row.row.m16n16k16.f16.f16 {%r7349, %r7350, %r7351, %r7352}, {%r7105, %r7106, %r7107, %r7108, %r7109, %r7110, %r7111, %r7112}, {%r7153, %r7154, %r7155, %r7156, %r7157, %r7158, %r7159, %r7160}, {%r7345, %r7346, %r7347, %r7348};
	wmma.mma.sync.aligned.row.row.m16n16k16.f16.f16 {%r7353, %r7354, %r7355, %r7356}, {%r7097, %r7098, %r7099, %r7100, %r7101, %r7102, %r7103, %r7104}, {%r7129, %r7130, %r7131, %r7132, %r7133, %r7134, %r7135, %r7136}, {%r7037, %r7038, %r7039, %r7040};
	wmma.mma.sync.aligned.row.row.m16n16k16.f16.f16 {%r7357, %r7358, %r7359, %r7360}, {%r7105, %r7106, %r7107, %r7108, %r7109, %r7110, %r7111, %r7112}, {%r7161, %r7162, %r7163, %r7164, %r7165, %r7166, %r7167, %r7168}, {%r7353, %r7354, %r7355, %r7356};
	wmma.mma.sync.aligned.row.row.m16n16k16.f16.f16 {%r7361, %r7362, %r7363, %r7364}, {%r7097, %r7098, %r7099, %r7100, %r7101, %r7102, %r7103, %r7104}, {%r7137, %r7138, %r7139, %r7140, %r7141, %r7142, %r7143, %r7144}, {%r7045, %r7046, %r7047, %r7048};
	wmma.mma.sync.aligned.row.row.m16n16k16.f16.f16 {%r7365, %r7366, %r7367, %r7368}, {%r7105, %r7106, %r7107, %r7108, %r7109, %r7110, %r7111, %r7112}, {%r7169, %r7170, %r7171, %r7172, %r7173, %r7174, %r7175, %r7176}, {%r7361, %r7362, %r7363, %r7364};
	// begin inline asm
	cp.async.commit_group;

	// end inline asm
	// begin inline asm
	cp.async.wait_group 0;

	// end inline asm
	bar.sync 	0;
	add.s64 	%rd185, %rd1, 1472;
	// begin inline asm
	cp.async.ca.shared.global [%r9], [%rd185], 16;

	// end inline asm
	add.s64 	%rd186, %rd1, 67008;
	// begin inline asm
	cp.async.ca.shared.global [%r10], [%rd186], 16;

	// end inline asm
	add.s64 	%rd187, %rd1, 132544;
	// begin inline asm
	cp.async.ca.shared.global [%r11], [%rd187], 16;

	// end inline asm
	add.s64 	%rd188, %rd1, 198080;
	// begin inline asm
	cp.async.ca.shared.global [%r12], [%rd188], 16;

	// end inline asm
	add.s64 	%rd189, %rd5, 1507328;
	// begin inline asm
	cp.async.ca.shared.global [%r13], [%rd189], 16;

	// end inline asm
	add.s64 	%rd190, %rd5, 1507456;
	// begin inline asm
	cp.async.ca.shared.global [%r14], [%rd190], 16;

	// end inline asm
	add.s64 	%rd191, %rd5, 1540096;
	// begin inline asm
	cp.async.ca.shared.global [%r15], [%rd191], 16;

	// end inline asm
	add.s64 	%rd192, %rd5, 1540224;
	// begin inline asm
	cp.async.ca.shared.global [%r16], [%rd192], 16;

	// end inline asm
	wmma.load.a.sync.aligned.row.m16n16k16.shared.f16 	{%r7369, %r7370, %r7371, %r7372, %r7373, %r7374, %r7375, %r7376}, [%r286], %r287;
	wmma.load.a.sync.aligned.row.m16n16k16.shared.f16 	{%r7377, %r7378, %r7379, %r7380, %r7381, %r7382, %r7383, %r7384}, [%r296], %r287;
	wmma.load.a.sync.aligned.row.m16n16k16.shared.f16 	{%r7385, %r7386, %r7387, %r7388, %r7389, %r7390, %r7391, %r7392}, [%r305], %r287;
	wmma.load.a.sync.aligned.row.m16n16k16.shared.f16 	{%r7393, %r7394, %r7395, %r7396, %r7397, %r7398, %r7399, %r7400}, [%r314], %r287;
	wmma.load.a.sync.aligned.row.m16n16k16.shared.f16 	{%r7401, %r7402, %r7403, %r7404, %r7405, %r7406, %r7407, %r7408}, [%r323], %r287;
	wmma.load.a.sync.aligned.row.m16n16k16.shared.f16 	{%r7409, %r7410, %r7411, %r7412, %r7413, %r7414, %r7415, %r7416}, [%r332], %r287;
	wmma.load.a.sync.aligned.row.m16n16k16.shared.f16 	{%r7417, %r7418, %r7419, %r7420, %r7421, %r7422, %r7423, %r7424}, [%r341], %r287;
	wmma.load.a.sync.aligned.row.m16n16k16.shared.f16 	{%r7425, %r7426, %r7427, %r7428, %r7429, %r7430, %r7431, %r7432}, [%r350], %r287;
	wmma.load.b.sync.aligned.row.m16n16k16.shared.f16 	{%r7433, %r7434, %r7435, %r7436, %r7437, %r7438, %r7439, %r7440}, [%r360], %r361;
	wmma.load.b.sync.aligned.row.m16n16k16.shared.f16 	{%r7441, %r7442, %r7443, %r7444, %r7445, %r7446, %r7447, %r7448}, [%r370], %r361;
	wmma.load.b.sync.aligned.row.m16n16k16.shared.f16 	{%r7449, %r7450, %r7451, %r7452, %r7453, %r7454, %r7455, %r7456}, [%r379], %r361;
	wmma.load.b.sync.aligned.row.m16n16k16.shared.f16 	{%r7457, %r7458, %r7459, %r7460, %r7461, %r7462, %r7463, %r7464}, [%r388], %r361;
	wmma.load.b.sync.aligned.row.m16n16k16.shared.f16 	{%r7465, %r7466, %r7467, %r7468, %r7469, %r7470, %r7471, %r7472}, [%r397], %r361;
	wmma.load.b.sync.aligned.row.m16n16k16.shared.f16 	{%r7473, %r7474, %r7475, %r7476, %r7477, %r7478, %r7479, %r7480}, [%r406], %r361;
	wmma.load.b.sync.aligned.row.m16n16k16.shared.f16 	{%r7481, %r7482, %r7483, %r7484, %r7485, %r7486, %r7487, %r7488}, [%r415], %r361;
	wmma.load.b.sync.aligned.row.m16n16k16.shared.f16 	{%r7489, %r7490, %r7491, %r7492, %r7493, %r7494, %r7495, %r7496}, [%r424], %r361;
	wmma.load.b.sync.aligned.row.m16n16k16.shared.f16 	{%r7497, %r7498, %r7499, %r7500, %r7501, %r7502, %r7503, %r7504}, [%r433], %r361;
	wmma.load.b.sync.aligned.row.m16n16k16.shared.f16 	{%r7505, %r7506, %r7507, %r7508, %r7509, %r7510, %r7511, %r7512}, [%r442], %r361;
	wmma.load.b.sync.aligned.row.m16n16k16.shared.f16 	{%r7513, %r7514, %r7515, %r7516, %r7517, %r7518, %r7519, %r7520}, [%r451], %r361;
	wmma.load.b.sync.aligned.row.m16n16k16.shared.f16 	{%r7521, %r7522, %r7523, %r7524, %r7525, %r7526, %r7527, %r7528}, [%r460], %r361;
	wmma.load.b.sync.aligned.row.m16n16k16.shared.f16 	{%r7529, %r7530, %r7531, %r7532, %r7533, %r7534, %r7535, %r7536}, [%r469], %r361;
	wmma.load.b.sync.aligned.row.m16n16k16.shared.f16 	{%r7537, %r7538, %r7539, %r7540, %r7541, %r7542, %r7543, %r7544}, [%r478], %r361;
	wmma.load.b.sync.aligned.row.m16n16k16.shared.f16 	{%r7545, %r7546, %r7547, %r7548, %r7549, %r7550, %r7551, %r7552}, [%r487], %r361;
	wmma.load.b.sync.aligned.row.m16n16k16.shared.f16 	{%r7553, %r7554, %r7555, %r7556, %r7557, %r7558, %r7559, %r7560}, [%r496], %r361;
	wmma.mma.sync.aligned.row.row.m16n16k16.f16.f16 {%r7561, %r7562, %r7563, %r7564}, {%r7369, %r7370, %r7371, %r7372, %r7373, %r7374, %r7375, %r7376}, {%r7433, %r7434, %r7435, %r7436, %r7437, %r7438, %r7439, %r7440}, {%r7245, %r7246, %r7247, %r7248};
	wmma.mma.sync.aligned.row.row.m16n16k16.f16.f16 {%r7565, %r7566, %r7567, %r7568}, {%r7377, %r7378, %r7379, %r7380, %r7381, %r7382, %r7383, %r7384}, {%r7465, %r7466, %r7467, %r7468, %r7469, %r7470, %r7471, %r7472}, {%r7561, %r7562, %r7563, %r7564};
	wmma.mma.sync.aligned.row.row.m16n16k16.f16.f16 {%r7569, %r7570, %r7571, %r7572}, {%r7369, %r7370, %r7371, %r7372, %r7373, %r7374, %r7375, %r7376}, {%r7441, %r7442, %r7443, %r7444, %r7445, %r7446, %r7447, %r7448}, {%r7253, %r7254, %r7255, %r7256};
	wmma.mma.sync.aligned.row.row.m16n16k16.f16.f16 {%r7573, %r7574, %r7575, %r7576}, {%r7377, %r7378, %r7379, %r7380, %r7381, %r7382, %r7383, %r7384}, {%r7473, %r7474, %r7475, %r7476, %r7477, %r7478, %r7479, %r7480}, {%r7569, %r7570, %r7571, %r7572};
	wmma.mma.sync.aligned.row.row.m16n16k16.f16.f16 {%r7577, %r7578, %r7579, %r7580}, {%r7369, %r7370, %r7371, %r7372, %r7373, %r7374, %r7375, %r7376}, {%r7449, %r7450, %r7451, %r7452, %r7453, %r7454, %r7455, %r7456}, {%r7261, %r7262, %r7263, %r7264};
	wmma.mma.sync.aligned.row.row.m16n16k16.f16.f16 {%r7581, %r7582, %r7583, %r7584}, {%r7377, %r7378, %r7379, %r7380, %r7381, %r7382, %r7383, %r7384}, {%r7481, %r7482, %r7483, %r7484, %r7485, %r7486, %r7487, %r7488}, {%r7577, %r7578, %r7579, %r7580};
	wmma.mma.sync.aligned.row.row.m16n16k16.f16.f16 {%r7585, %r7586, %r7587, %r7588}, {%r7369, %r7370, %r7371, %r7372, %r7373, %r7374, %r7375, %r7376}, {%r7457, %r7458, %r7459, %r7460, %r7461, %r7462, %r7463, %r7464}, {%r7269, %r7270, %r7271, %r7272};
	wmma.mma.sync.aligned.row.row.m16n16k16.f16.f16 {%r7589, %r7590, %r7591, %r7592}, {%r7377, %r7378, %r7379, %r7380, %r7381, %r7382, %r7383, %r7384}, {%r7489, %r7490, %r7491, %r7492, %r7493, %r7494, %r7495, %r7496}, {%r7585, %r7586, %r7587, %r7588};
	wmma.mma.sync.aligned.row.row.m16n16k16.f16.f16 {%r7593, %r7594, %r7595, %r7596}, {%r7385, %r7386, %r7387, %r7388, %r7389, %r7390, %r7391, %r7392}, {%r7433, %r7434, %r7435, %r7436, %r7437, %r7438, %r7439, %r7440}, {%r7277, %r7278, %r7279, %r7280};
	wmma.mma.sync.aligned.row.row.m16n16k16.f16.f16 {%r7597, %r7598, %r7599, %r7600}, {%r7393, %r7394, %r7395, %r7396, %r7397, %r7398, %r7399, %r7400}, {%r7465, %r7466, %r7467, %r7468, %r7469, %r7470, %r7471, %r7472}, {%r7593, %r7594, %r7595, %r7596};
	wmma.mma.sync.aligned.row.row.m16n16k16.f16.f16 {%r7601, %r7602, %r7603, %r7604}, {%r7385, %r7386, %r7387, %r7388, %r7389, %r7390, %r7391, %r7392}, {%r7441, %r7442, %r7443, %r7444, %r7445, %r7446, %r7447, %r7448}, {%r7285, %r7286, %r7287, %r7288};
	wmma.mma.sync.aligned.row.row.m16n16k16.f16.f16 {%r7605, %r7606, %r7607, %r7608}, {%r7393, %r7394, %r7395, %r7396, %r7397, %r7398, %r7399, %r7400}, {%r7473, %r7474, %r7475, %r7476, %r7477, %r7478, %r7479, %r7480}, {%r7601, %r7602, %r7603, %r7604};
	wmma.mma.sync.aligned.row.row.m16n16k16.f16.f16 {%r7609, %r7610, %r7611, %r7612}, {%r7385, %r7386, %r7387, %r7388, %r7389, %r7390, %r7391, %r7392}, {%r7449, %r7450, %r7451, %r7452, %r7453, %r7454, %r7455, %r7456}, {%r7293, %r7294, %r7295, %r7296};
	wmma.mma.sync.aligned.row.row.m16n16k16.f16.f16 {%r7613, %r7614, %r7615, %r7616}, {%r7393, %r7394, %r7395, %r7396, %r7397, %r7398, %r7399, %r7400}, {%r7481, %r7482, %r7483, %r7484, %r7485, %r7486, %r7487, %r7488}, {%r7609, %r7610, %r7611, %r7612};
	wmma.mma.sync.aligned.row.row.m16n16k16.f16.f16 {%r7617, %r7618, %r7619, %r7620}, {%r7385, %r7386, %r7387, %r7388, %r7389, %r7390, %r7391, %r7392}, {%r7457, %r7458, %r7459, %r7460, %r7461, %r7462, %r7463, %r7464}, {%r7301, %r7302, %r7303, %r7304};
	wmma.mma.sync.aligned.row.row.m16n16k16.f16.f16 {%r7621, %r7622, %r7623, %r7624}, {%r7393, %r7394, %r7395, %r7396, %r7397, %r7398, %r7399, %r7400}, {%r7489, %r7490, %r7491, %r7492, %r7493, %r7494, %r7495, %r7496}, {%r7617, %r7618, %r7619, %r7620};
	wmma.mma.sync.aligned.row.row.m16n16k16.f16.f16 {%r7625, %r7626, %r7627, %r7628}, {%r7401, %r7402, %r7403, %r7404, %r7405, %r7406, %r7407, %r7408}, {%r7433, %r7434, %r7435, %r7436, %r7437, %r7438, %r7439, %r7440}, {%r7309, %r7310, %r7311, %r7312};
	wmma.mma.sync.aligned.row.row.m16n16k16.f16.f16 {%r7629, %r7630, %r7631, %r7632}, {%r7409, %r7410, %r7411, %r7412, %r7413, %r7414, %r7415, %r7416}, {%r7465, %r7466, %r7467, %r7468, %r7469, %r7470, %r7471, %r7472}, {%r7625, %r7626, %r7627, %r7628};
	wmma.mma.sync.aligned.row.row.m16n16k16.f16.f16 {%r7633, %r7634, %r7635, %r7636}, {%r7401, %r7402, %r7403, %r7404, %r7405, %r7406, %r7407, %r7408}, {%r7441, %r7442, %r7443, %r7444, %r7445, %r7446, %r7447, %r7448}, {%r7317, %r7318, %r7319, %r7320};
	wmma.mma.sync.aligned.row.row.m16n16k16.f16.f16 {%r7637, %r7638, %r7639, %r7640}, {%r7409, %r7410, %r7411, %r7412, %r7413, %r7414, %r7415, %r7416}, {%r7473, %r7474, %r7475, %r7476, %r7477, %r7478, %r7479, %r7480}, {%r7633, %r7634, %r7635, %r7636};
	wmma.mma.sync.aligned.row.row.m16n16k16.f16.f16 {%r7641, %r7642, %r7643, %r7644}, {%r7401, %r7402, %r7403, %r7404, %r7405, %r7406, %r7407, %r7408}, {%r7449, %r7450, %r7451, %r7452, %r7453, %r7454, %r7455, %r7456}, {%r7325, %r7326, %r7327, %r7328};
	wmma.mma.sync.aligned.row.row.m16n16k16.f16.f16 {%r7645, %r7646, %r7647, %r7648}, {%r7409, %r7410, %r7411, %r7412, %r7413, %r7414, %r7415, %r7416}, {%r7481, %r7482, %r7483, %r7484, %r7485, %r7486, %r7487, %r7488}, {%r7641, %r7642, %r7643, %r7644};
	wmma.mma.sync.aligned.row.row.m16n16k16.f16.f16 {%r7649, %r7650, %r7651, %r7652}, {%r7401, %r7402, %r7403, %r7404, %r7405, %r7406, %r7407, %r7408}, {%r7457, %r7458, %r7459, %r7460, %r7461, %r7462, %r7463, %r7464}, {%r7333, %r7334, %r7335, %r7336};
	wmma.mma.sync.aligned.row.row.m16n16k16.f16.f16 {%r7653, %r7654, %r7655, %r7656}, {%r7409, %r7410, %r7411, %r7412, %r7413, %r7414, %r7415, %r7416}, {%r7489, %r7490, %r7491, %r7492, %r7493, %r7494, %r7495, %r7496}, {%r7649, %r7650, %r7651, %r7652};
	wmma.mma.sync.aligned.row.row.m16n16k16.f16.f16 {%r7657, %r7658, %r7659, %r7660}, {%r7417, %r7418, %r7419, %r7420, %r7421, %r7422, %r7423, %r7424}, {%r7433, %r7434, %r7435, %r7436, %r7437, %r7438, %r7439, %r7440}, {%r7341, %r7342, %r7343, %r7344};
	wmma.mma.sync.aligned.row.row.m16n16k16.f16.f16 {%r7661, %r7662, %r7663, %r7664}, {%r7425, %r7426, %r7427, %r7428, %r7429, %r7430, %r7431, %r7432}, {%r7465, %r7466, %r7467, %r7468, %r7469, %r7470, %r7471, %r7472}, {%r7657, %r7658, %r7659, %r7660};
	wmma.mma.sync.aligned.row.row.m16n16k16.f16.f16 {%r7665, %r7666, %r7667, %r7668}, {%r7417, %r7418, %r7419, %r7420, %r7421, %r7422, %r7423, %r7424}, {%r7441, %r7442, %r7443, %r7444, %r7445, %r7446, %r7447, %r7448}, {%r7349, %r7350, %r7351, %r7352};
	wmma.mma.sync.aligned.row.row.m16n16k16.f16.f16 {%r7669, %r7670, %r7671, %r7672}, {%r7425, %r7426, %r7427, %r7428, %r7429, %r7430, %r7431, %r7432}, {%r7473, %r7474, %r7475, %r7476, %r7477, %r7478, %r7479, %r7480}, {%r7665, %r7666, %r7667, %r7668};
	wmma.mma.sync.aligned.row.row.m16n16k16.f16.f16 {%r7673, %r7674, %r7675, %r7676}, {%r7417, %r7418, %r7419, %r7420, %r7421, %r7422, %r7423, %r7424}, {%r7449, %r7450, %r7451, %r7452, %r7453, %r7454, %r7455, %r7456}, {%r7357, %r7358, %r7359, %r7360};
	wmma.mma.sync.aligned.row.row.m16n16k16.f16.f16 {%r7677, %r7678, %r7679, %r7680}, {%r7425, %r7426, %r7427, %r7428, %r7429, %r7430, %r7431, %r7432}, {%r7481, %r7482, %r7483, %r7484, %r7485, %r7486, %r7487, %r7488}, {%r7673, %r7674, %r7675, %r7676};
	wmma.mma.sync.aligned.row.row.m16n16k16.f16.f16 {%r7681, %r7682, %r7683, %r7684}, {%r7417, %r7418, %r7419, %r7420, %r7421, %r7422, %r7423, %r7424}, {%r7457, %r7458, %r7459, %r7460, %r7461, %r7462, %r7463, %r7464}, {%r7365, %r7366, %r7367, %r7368};
	wmma.mma.sync.aligned.row.row.m16n16k16.f16.f16 {%r7685, %r7686, %r7687, %r7688}, {%r7425, %r7426, %r7427, %r7428, %r7429, %r7430, %r7431, %r7432}, {%r7489, %r7490, %r7491, %r7492, %r7493, %r7494, %r7495, %r7496}, {%r7681, %r7682, %r7683, %r7684};
	// begin inline asm
	cp.async.commit_group;

	// end inline asm
	// begin inline asm
	cp.async.wait_group 0;

	// end inline asm
	bar.sync 	0;
	add.s64 	%rd193, %rd1, 1536;
	// begin inline asm
	cp.async.ca.shared.global [%r17], [%rd193], 16;

	// end inline asm
	add.s64 	%rd194, %rd1, 67072;
	// begin inline asm
	cp.async.ca.shared.global [%r2], [%rd194], 16;

	// end inline asm
	add.s64 	%rd195, %rd1, 132608;
	// begin inline asm
	cp.async.ca.shared.global [%r3], [%rd195], 16;

	// end inline asm
	add.s64 	%rd196, %rd1, 198144;
	// begin inline asm
	cp.async.ca.shared.global [%r4], [%rd196], 16;

	// end inline asm
	add.s64 	%rd197, %rd5, 1572864;
	// begin inline asm
	cp.async.ca.shared.global [%r21], [%rd197], 16;

	// end inline asm
	add.s64 	%rd198, %rd5, 1572992;
	// begin inline asm
	cp.async.ca.shared.global [%r6], [%rd198], 16;

	// end inline asm
	add.s64 	%rd199, %rd5, 1605632;
	// begin inline asm
	cp.async.ca.shared.global [%r7], [%rd199], 16;

	// end inline asm
	add.s64 	%rd200, %rd5, 1605760;
	// begin inline asm
	cp.async.ca.shared.global [%r8], [%rd200], 16;

	// end inline asm
	wmma.load.a.sync.aligned.row.m16n16k16.shared.f16 	{%r7689, %r7690, %r7691, %r7692, %r7693, %r7694, %r7695, %r7696}, [%r633], %r287;
	wmma.load.a.sync.aligned.row.m16n16k16.shared.f16 	{%r7697, %r7698, %r7699, %r7700, %r7701, %r7702, %r7703, %r7704}, [%r642], %r287;
	wmma.load.a.sync.aligned.row.m16n16k16.shared.f16 	{%r7705, %r7706, %r7707, %r7708, %r7709, %r7710, %r7711, %r7712}, [%r651], %r287;
	wmma.load.a.sync.aligned.row.m16n16k16.shared.f16 	{%r7713, %r7714, %r7715, %r7716, %r7717, %r7718, %r7719, %r7720}, [%r660], %r287;
	wmma.load.a.sync.aligned.row.m16n16k16.shared.f16 	{%r7721, %r7722, %r7723, %r7724, %r7725, %r7726, %r7727, %r7728}, [%r669], %r287;
	wmma.load.a.sync.aligned.row.m16n16k16.shared.f16 	{%r7729, %r7730, %r7731, %r7732, %r7733, %r7734, %r7735, %r7736}, [%r678], %r287;
	wmma.load.a.sync.aligned.row.m16n16k16.shared.f16 	{%r7737, %r7738, %r7739, %r7740, %r7741, %r7742, %r7743, %r7744}, [%r687], %r287;
	wmma.load.a.sync.aligned.row.m16n16k16.shared.f16 	{%r7745, %r7746, %r7747, %r7748, %r7749, %r7750, %r7751, %r7752}, [%r696], %r287;
	wmma.load.b.sync.aligned.row.m16n16k16.shared.f16 	{%r7753, %r7754, %r7755, %r7756, %r7757, %r7758, %r7759, %r7760}, [%r433], %r361;
	wmma.load.b.sync.aligned.row.m16n16k16.shared.f16 	{%r7761, %r7762, %r7763, %r7764, %r7765, %r7766, %r7767, %r7768}, [%r442], %r361;
	wmma.load.b.sync.aligned.row.m16n16k16.shared.f16 	{%r7769, %r7770, %r7771, %r7772, %r7773, %r7774, %r7775, %r7776}, [%r451], %r361;
	wmma.load.b.sync.aligned.row.m16n16k16.shared.f16 	{%r7777, %r7778, %r7779, %r7780, %r7781, %r7782, %r7783, %r7784}, [%r460], %r361;
	wmma.load.b.sync.aligned.row.m16n16k16.shared.f16 	{%r7785, %r7786, %r7787, %r7788, %r7789, %r7790, %r7791, %r7792}, [%r469], %r361;
	wmma.load.b.sync.aligned.row.m16n16k16.shared.f16 	{%r7793, %r7794, %r7795, %r7796, %r7797, %r7798, %r7799, %r7800}, [%r478], %r361;
	wmma.load.b.sync.aligned.row.m16n16k16.shared.f16 	{%r7801, %r7802, %r7803, %r7804, %r7805, %r7806, %r7807, %r7808}, [%r487], %r361;
	wmma.load.b.sync.aligned.row.m16n16k16.shared.f16 	{%r7809, %r7810, %r7811, %r7812, %r7813, %r7814, %r7815, %r7816}, [%r496], %r361;
	wmma.load.b.sync.aligned.row.m16n16k16.shared.f16 	{%r7817, %r7818, %r7819, %r7820, %r7821, %r7822, %r7823, %r7824}, [%r769], %r361;
	wmma.load.b.sync.aligned.row.m16n16k16.shared.f16 	{%r7825, %r7826, %r7827, %r7828, %r7829, %r7830, %r7831, %r7832}, [%r778], %r361;
	wmma.load.b.sync.aligned.row.m16n16k16.shared.f16 	{%r7833, %r7834, %r7835, %r7836, %r7837, %r7838, %r7839, %r7840}, [%r787], %r361;
	wmma.load.b.sync.aligned.row.m16n16k16.shared.f16 	{%r7841, %r7842, %r7843, %r7844, %r7845, %r7846, %r7847, %r7848}, [%r796], %r361;
	wmma.load.b.sync.aligned.row.m16n16k16.shared.f16 	{%r7849, %r7850, %r7851, %r7852, %r7853, %r7854, %r7855, %r7856}, [%r805], %r361;
	wmma.load.b.sync.aligned.row.m16n16k16.shared.f16 	{%r7857, %r7858, %r7859, %r7860, %r7861, %r7862, %r7863, %r7864}, [%r814], %r361;
	wmma.load.b.sync.aligned.row.m16n16k16.shared.f16 	{%r7865, %r7866, %r7867, %r7868, %r7869, %r7870, %r7871, %r7872}, [%r823], %r361;
	wmma.load.b.sync.aligned.row.m16n16k16.shared.f16 	{%r7873, %r7874, %r7875, %r7876, %r7877, %r7878, %r7879, %r7880}, [%r832], %r361;
	wmma.mma.sync.aligned.row.row.m16n16k16.f16.f16 {%r7881, %r7882, %r7883, %r7884}, {%r7689, %r7690, %r7691, %r7692, %r7693, %r7694, %r7695, %r7696}, {%r7753, %r7754, %r7755, %r7756, %r7757, %r7758, %r7759, %r7760}, {%r7565, %r7566, %r7567, %r7568};
	wmma.mma.sync.aligned.row.row.m16n16k16.f16.f16 {%r7885, %r7886, %r7887, %r7888}, {%r7697, %r7698, %r7699, %r7700, %r7701, %r7702, %r7703, %r7704}, {%r7785, %r7786, %r7787, %r7788, %r7789, %r7790, %r7791, %r7792}, {%r7881, %r7882, %r7883, %r7884};
	wmma.mma.sync.aligned.row.row.m16n16k16.f16.f16 {%r7889, %r7890, %r7891, %r7892}, {%r7689, %r7690, %r7691, %r7692, %r7693, %r7694, %r7695, %r7696}, {%r7761, %r7762, %r7763, %r7764, %r7765, %r7766, %r7767, %r7768}, {%r7573, %r7574, %r7575, %r7576};
	wmma.mma.sync.aligned.row.row.m16n16k16.f16.f16 {%r7893, %r7894, %r7895, %r7896}, {%r7697, %r7698, %r7699, %r7700, %r7701, %r7702, %r7703, %r7704}, {%r7793, %r7794, %r7795, %r7796, %r7797, %r7798, %r7799, %r7800}, {%r7889, %r7890, %r7891, %r7892};
	wmma.mma.sync.aligned.row.row.m16n16k16.f16.f16 {%r7897, %r7898, %r7899, %r7900}, {%r7689, %r7690, %r7691, %r7692, %r7693, %r7694, %r7695, %r7696}, {%r7769, %r7770, %r7771, %r7772, %r7773, %r7774, %r7775, %r7776}, {%r7581, %r7582, %r7583, %r7584};
	wmma.mma.sync.aligned.row.row.m16n16k16.f16.f16 {%r7901, %r7902, %r7903, %r7904}, {%r7697, %r7698, %r7699, %r7700, %r7701, %r7702, %r7703, %r7704}, {%r7801, %r7802, %r7803, %r7804, %r7805, %r7806, %r7807, %r7808}, {%r7897, %r7898, %r7899, %r7900};
	wmma.mma.sync.aligned.row.row.m16n16k16.f16.f16 {%r7905, %r7906, %r7907, %r7908}, {%r7689, %r7690, %r7691, %r7692, %r7693, %r7694, %r7695, %r7696}, {%r7777, %r7778, %r7779, %r7780, %r7781, %r7782, %r7783, %r7784}, {%r7589, %r7590, %r7591, %r7592};
	wmma.mma.sync.aligned.row.row.m16n16k16.f16.f16 {%r7909, %r7910, %r7911, %r7912}, {%r7697, %r7698, %r7699, %r7700, %r7701, %r7702, %r7703, %r7704}, {%r7809, %r7810, %r7811, %r7812, %r7813, %r7814, %r7815, %r7816}, {%r7905, %r7906, %r7907, %r7908};
	wmma.mma.sync.aligned.row.row.m16n16k16.f16.f16 {%r7913, %r7914, %r7915, %r7916}, {%r7705, %r7706, %r7707, %r7708, %r7709, %r7710, %r7711, %r7712}, {%r7753, %r7754, %r7755, %r7756, %r7757, %r7758, %r7759, %r7760}, {%r7597, %r7598, %r7599, %r7600};
	wmma.mma.sync.aligned.row.row.m16n16k16.f16.f16 {%r7917, %r7918, %r7919, %r7920}, {%r7713, %r7714, %r7715, %r7716, %r7717, %r7718, %r7719, %r7720}, {%r7785, %r7786, %r7787, %r7788, %r7789, %r7790, %r7791, %r7792}, {%r7913, %r7914, %r7915, %r7916};
	wmma.mma.sync.aligned.row.row.m16n16k16.f16.f16 {%r7921, %r7922, %r7923, %r7924}, {%r7705, %r7706, %r7707, %r7708, %r7709, %r7710, %r7711, %r7712}, {%r7761, %r7762, %r7763, %r7764, %r7765, %r7766, %r7767, %r7768}, {%r7605, %r7606, %r7607, %r7608};
	wmma.mma.sync.aligned.row.row.m16n16k16.f16.f16 {%r7925, %r7926, %r7927, %r7928}, {%r7713, %r7714, %r7715, %r7716, %r7717, %r7718, %r7719, %r7720}, {%r7793, %r7794, %r7795, %r7796, %r7797, %r7798, %r7799, %r7800}, {%r7921, %r7922, %r7923, %r7924};
	wmma.mma.sync.aligned.row.row.m16n16k16.f16.f16 {%r7929, %r7930, %r7931, %r7932}, {%r7705, %r7706, %r7707, %r7708, %r7709, %r7710, %r7711, %r7712}, {%r7769, %r7770, %r7771, %r7772, %r7773, %r7774, %r7775, %r7776}, {%r7613, %r7614, %r7615, %r7616};
	wmma.mma.sync.aligned.row.row.m16n16k16.f16.f16 {%r7933, %r7934, %r7935, %r7936}, {%r7713, %r7714, %r7715, %r7716, %r7717, %r7718, %r7719, %r7720}, {%r7801, %r7802, %r7803, %r7804, %r7805, %r7806, %r7807, %r7808}, {%r7929, %r7930, %r7931, %r7932};
	wmma.mma.sync.aligned.row.row.m16n16k16.f16.f16 {%r7937, %r7938, %r7939, %r7940}, {%r7705, %r7706, %r7707, %r7708, %r7709, %r7710, %r7711, %r7712}, {%r7777, %r7778, %r7779, %r7780, %r7781, %r7782, %r7783, %r7784}, {%r7621, %r7622, %r7623, %r7624};
	wmma.mma.sync.aligned.row.row.m16n16k16.f16.f16 {%r7941, %r7942, %r7943, %r7944}, {%r7713, %r7714, %r7715, %r7716, %r7717, %r7718, %r7719, %r7720}, {%r7809, %r7810, %r7811, %r7812, %r7813, %r7814, %r7815, %r7816}, {%r7937, %r7938, %r7939, %r7940};
	wmma.mma.sync.aligned.row.row.m16n16k16.f16.f16 {%r7945, %r7946, %r7947, %r7948}, {%r7721, %r7722, %r7723, %r7724, %r7725, %r7726, %r7727, %r7728}, {%r7753, %r7754, %r7755, %r7756, %r7757, %r7758, %r7759, %r7760}, {%r7629, %r7630, %r7631, %r7632};
	wmma.mma.sync.aligned.row.row.m16n16k16.f16.f16 {%r7949, %r7950, %r7951, %r7952}, {%r7729, %r7730, %r7731, %r7732, %r7733, %r7734, %r7735, %r7736}, {%r7785, %r7786, %r7787, %r7788, %r7789, %r7790, %r7791, %r7792}, {%r7945, %r7946, %r7947, %r7948};
	wmma.mma.sync.aligned.row.row.m16n16k16.f16.f16 {%r7953, %r7954, %r7955, %r7956}, {%r7721, %r7722, %r7723, %r7724, %r7725, %r7726, %r7727, %r7728}, {%r7761, %r7762, %r7763, %r7764, %r7765, %r7766, %r7767, %r7768}, {%r7637, %r7638, %r7639, %r7640};
	wmma.mma.sync.aligned.row.row.m16n16k16.f16.f16 {%r7957, %r7958, %r7959, %r7960}, {%r7729, %r7730, %r7731, %r7732, %r7733, %r7734, %r7735, %r7736}, {%r7793, %r7794, %r7795, %r7796, %r7797, %r7798, %r7799, %r7800}, {%r7953, %r7954, %r7955, %r7956};
	wmma.mma.sync.aligned.row.row.m16n16k16.f16.f16 {%r7961, %r7962, %r7963, %r7964}, {%r7721, %r7722, %r7723, %r7724, %r7725, %r7726, %r7727, %r7728}, {%r7769, %r7770, %r7771, %r7772, %r7773, %r7774, %r7775, %r7776}, {%r7645, %r7646, %r7647, %r7648};
	wmma.mma.sync.aligned.row.row.m16n16k16.f16.f16 {%r7965, %r7966, %r7967, %r7968}, {%r7729, %r7730, %r7731, %r7732, %r7733, %r7734, %r7735, %r7736}, {%r7801, %r7802, %r7803, %r7804, %r7805, %r7806, %r7807, %r7808}, {%r7961, %r7962, %r7963, %r7964};
	wmma.mma.sync.aligned.row.row.m16n16k16.f16.f16 {%r7969, %r7970, %r7971, %r7972}, {%r7721, %r7722, %r7723, %r7724, %r7725, %r7726, %r7727, %r7728}, {%r7777, %r7778, %r7779, %r7780, %r7781, %r7782, %r7783, %r7784}, {%r7653, %r7654, %r7655, %r7656};
	wmma.mma.sync.aligned.row.row.m16n16k16.f16.f16 {%r7973, %r7974, %r7975, %r7976}, {%r7729, %r7730, %r7731, %r7732, %r7733, %r7734, %r7735, %r7736}, {%r7809, %r7810, %r7811, %r7812, %r7813, %r7814, %r7815, %r7816}, {%r7969, %r7970, %r7971, %r7972};
	wmma.mma.sync.aligned.row.row.m16n16k16.f16.f16 {%r7977, %r7978, %r7979, %r7980}, {%r7737, %r7738, %r7739, %r7740, %r7741, %r7742, %r7743, %r7744}, {%r7753, %r7754, %r7755, %r7756, %r7757, %r7758, %r7759, %r7760}, {%r7661, %r7662, %r7663, %r7664};
	wmma.mma.sync.aligned.row.row.m16n16k16.f16.f16 {%r7981, %r7982, %r7983, %r7984}, {%r7745, %r7746, %r7747, %r7748, %r7749, %r7750, %r7751, %r7752}, {%r7785, %r7786, %r7787, %r7788, %r7789, %r7790, %r7791, %r7792}, {%r7977, %r7978, %r7979, %r7980};
	wmma.mma.sync.aligned.row.row.m16n16k16.f16.f16 {%r7985, %r7986, %r7987, %r7988}, {%r7737, %r7738, %r7739, %r7740, %r7741, %r7742, %r7743, %r7744}, {%r7761, %r7762, %r7763, %r7764, %r7765, %r7766, %r7767, %r7768}, {%r7669, %r7670, %r7671, %r7672};
	wmma.mma.sync.aligned.row.row.m16n16k16.f16.f16 {%r7989, %r7990, %r7991, %r7992}, {%r7745, %r7746, %r7747, %r7748, %r7749, %r7750, %r7751, %r7752}, {%r7793, %r7794, %r7795, %r7796, %r7797, %r7798, %r7799, %r7800}, {%r7985, %r7986, %r7987, %r7988};
	wmma.mma.sync.aligned.row.row.m16n16k16.f16.f16 {%r7993, %r7994, %r7995, %r7996}, {%r7737, %r7738, %r7739, %r7740, %r7741, %r7742, %r7743, %r7744}, {%r7769, %r7770, %r7771, %r7772, %r7773, %r7774, %r7775, %r7776}, {%r7677, %r7678, %r7679, %r7680};
	wmma.mma.sync.aligned.row.row.m16n16k16.f16.f16 {%r7997, %r7998, %r7999, %r8000}, {%r7745, %r7746, %r7747, %r7748, %r7749, %r7750, %r7751, %r7752}, {%r7801, %r7802, %r7803, %r7804, %r7805, %r7806, %r7807, %r7808}, {%r7993, %r7994, %r7995, %r7996};
	wmma.mma.sync.aligned.row.row.m16n16k16.f16.f16 {%r8001, %r8002, %r8003, %r8004}, {%r7737, %r7738, %r7739, %r7740, %r7741, %r7742, %r7743, %r7744}, {%r7777, %r7778, %r7779, %r7780, %r7781, %r7782, %r7783, %r7784}, {%r7685, %r7686, %r7687, %r7688};
	wmma.mma.sync.aligned.row.row.m16n16k16.f16.f16 {%r8005, %r8006, %r8007, %r8008}, {%r7745, %r7746, %r7747, %r7748, %r7749, %r7750, %r7751, %r7752}, {%r7809, %r7810, %r7811, %r7812, %r7813, %r7814, %r7815, %r7816}, {%r8001, %r8002, %r8003, %r8004};
	// begin inline asm
	cp.async.commit_group;

	// end inline asm
	// begin inline asm
	cp.async.wait_group 0;

	// end inline asm
	bar.sync 	0;
	add.s64 	%rd201, %rd1, 1600;
	// begin inline asm
	cp.async.ca.shared.global [%r9], [%rd201], 16;

	// end inline asm
	add.s64 	%rd202, %rd1, 67136;
	// begin inline asm
	cp.async.ca.shared.global [%r10], [%rd202], 16;

	// end inline asm
	add.s64 	%rd203, %rd1, 132672;
	// begin inline asm
	cp.async.ca.shared.global [%r11], [%rd203], 16;

	// end inline asm
	add.s64 	%rd204, %rd1, 198208;
	// begin inline asm
	cp.async.ca.shared.global [%r12], [%rd204], 16;

	// end inline asm
	add.s64 	%rd205, %rd5, 1638400;
	// begin inline asm
	cp.async.ca.shared.global [%r13], [%rd205], 16;

	// end inline asm
	add.s64 	%rd206, %rd5, 1638528;
	// begin inline asm
	cp.async.ca.shared.global [%r14], [%rd206], 16;

	// end inline asm
	add.s64 	%rd207, %rd5, 1671168;
	// begin inline asm
	cp.async.ca.shared.global [%r15], [%rd207], 16;

	// end inline asm
	add.s64 	%rd208, %rd5, 1671296;
	// begin inline asm
	cp.async.ca.shared.global [%r16], [%rd208], 16;

	// end inline asm
	wmma.load.a.sync.aligned.row.m16n16k16.shared.f16 	{%r8009, %r8010, %r8011, %r8012, %r8013, %r8014, %r8015, %r8016}, [%r286], %r287;
	wmma.load.a.sync.aligned.row.m16n16k16.shared.f16 	{%r8017, %r8018, %r8019, %r8020, %r8021, %r8022, %r8023, %r8024}, [%r296], %r287;
	wmma.load.a.sync.aligned.row.m16n16k16.shared.f16 	{%r8025, %r8026, %r8027, %r8028, %r8029, %r8030, %r8031, %r8032}, [%r305], %r287;
	wmma.load.a.sync.aligned.row.m16n16k16.shared.f16 	{%r8033, %r8034, %r8035, %r8036, %r8037, %r8038, %r8039, %r8040}, [%r314], %r287;
	wmma.load.a.sync.aligned.row.m16n16k16.shared.f16 	{%r8041, %r8042, %r8043, %r8044, %r8045, %r8046, %r8047, %r8048}, [%r323], %r287;
	wmma.load.a.sync.aligned.row.m16n16k16.shared.f16 	{%r8049, %r8050, %r8051, %r8052, %r8053, %r8054, %r8055, %r8056}, [%r332], %r287;
	wmma.load.a.sync.aligned.row.m16n16k16.shared.f16 	{%r8057, %r8058, %r8059, %r8060, %r8061, %r8062, %r8063, %r8064}, [%r341], %r287;
	wmma.load.a.sync.aligned.row.m16n16k16.shared.f16 	{%r8065, %r8066, %r8067, %r8068, %r8069, %r8070, %r8071, %r8072}, [%r350], %r287;
	wmma.load.b.sync.aligned.row.m16n16k16.shared.f16 	{%r8073, %r8074, %r8075, %r8076, %r8077, %r8078, %r8079, %r8080}, [%r360], %r361;
	wmma.load.b.sync.aligned.row.m16n16k16.shared.f16 	{%r8081, %r8082, %r8083, %r8084, %r8085, %r8086, %r8087, %r8088}, [%r370], %r361;
	wmma.load.b.sync.aligned.row.m16n16k16.shared.f16 	{%r8089, %r8090, %r8091, %r8092, %r8093, %r8094, %r8095, %r8096}, [%r379], %r361;
	wmma.load.b.sync.aligned.row.m16n16k16.shared.f16 	{%r8097, %r8098, %r8099, %r8100, %r8101, %r8102, %r8103, %r8104}, [%r388], %r361;
	wmma.load.b.sync.aligned.row.m16n16k16.shared.f16 	{%r8105, %r8106, %r8107, %r8108, %r8109, %r8110, %r8111, %r8112}, [%r397], %r361;
	wmma.load.b.sync.aligned.row.m16n16k16.shared.f16 	{%r8113, %r8114, %r8115, %r8116, %r8117, %r8118, %r8119, %r8120}, [%r406], %r361;
	wmma.load.b.sync.aligned.row.m16n16k16.shared.f16 	{%r8121, %r8122, %r8123, %r8124, %r8125, %r8126, %r8127, %r8128}, [%r415], %r361;
	wmma.load.b.sync.aligned.row.m16n16k16.shared.f16 	{%r8129, %r8130, %r8131, %r8132, %r8133, %r8134, %r8135, %r8136}, [%r424], %r361;
	wmma.load.b.sync.aligned.row.m16n16k16.shared.f16 	{%r8137, %r8138, %r8139, %r8140, %r8141, %r8142, %r8143, %r8144}, [%r433], %r361;
	wmma.load.b.sync.aligned.row.m16n16k16.shared.f16 	{%r8145, %r8146, %r8147, %r8148, %r8149, %r8150, %r8151, %r8152}, [%r442], %r361;
	wmma.load.b.sync.aligned.row.m16n16k16.shared.f16 	{%r8153, %r8154, %r8155, %r8156, %r8157, %r8158, %r8159, %r8160}, [%r451], %r361;
	wmma.load.b.sync.aligned.row.m16n16k16.shared.f16 	{%r8161, %r8162, %r8163, %r8164, %r8165, %r8166, %r8167, %r8168}, [%r460], %r361;
	wmma.load.b.sync.aligned.row.m16n16k16.shared.f16 	{%r8169, %r8170, %r8171, %r8172, %r8173, %r8174, %r8175, %r8176}, [%r469], %r361;
	wmma.load.b.sync.aligned.row.m16n16k16.shared.f16 	{%r8177, %r8178, %r8179, %r8180, %r8181, %r8182, %r8183, %r8184}, [%r478], %r361;
	wmma.load.b.sync.aligned.row.m16n16k16.shared.f16 	{%r8185, %r8186, %r8187, %r8188, %r8189, %r8190, %r8191, %r8192}, [%r487], %r361;
	wmma.load.b.sync.aligned.row.m16n16k16.shared.f16 	{%r8193, %r8194, %r8195, %r8196, %r8197, %r8198, %r8199, %r8200}, [%r496], %r361;
	wmma.mma.sync.aligned.row.row.m16n16k16.f16.f16 {%r8201, %r8202, %r8203, %r8204}, {%r8009, %r8010, %r8011, %r8012, %r8013, %r8014, %r8015, %r8016}, {%r8073, %r8074, %r8075, %r8076, %r8077, %r8078, %r8079, %r8080}, {%r7885, %r7886, %r7887, %r7888};
	wmma.mma.sync.aligned.row.row.m16n16k16.f16.f16 {%r8205, %r8206, %r8207, %r8208}, {%r8017, %r8018, %r8019, %r8020, %r8021, %r8022, %r8023, %r8024}, {%r8105, %r8106, %r8107, %r8108, %r8109, %r8110, %r8111, %r8112}, {%r8201, %r8202, %r8203, %r8204};
	wmma.mma.sync.aligned.row.row.m16n16k16.f16.f16 {%r8209, %r8210, %r8211, %r8212}, {%r8009, %r8010, %r8011, %r8012, %r8013, %r8014, %r8015, %r8016}, {%r8081, %r8082, %r8083, %r8084, %r8085, %r8086, %r8087, %r8088}, {%r7893, %r7894, %r7895, %r7896};
	wmma.mma.sync.aligned.row.row.m16n16k16.f16.f16 {%r8213, %r8214, %r8215, %r8216}, {%r8017, %r8018, %r8019, %r8020, %r8021, %r8022, %r8023, %r8024}, {%r8113, %r8114, %r8115, %r8116, %r8117, %r8118, %r8119, %r8120}, {%r8209, %r8210, %r8211, %r8212};
	wmma.mma.sync.aligned.row.row.m16n16k16.f16.f16 {%r8217, %r8218, %r8219, %r8220}, {%r8009, %r8010, %r8011, %r8012, %r8013, %r8014, %r8015, %r8016}, {%r8089, %r8090, %r8091, %r8092, %r8093, %r8094, %r8095, %r8096}, {%r7901, %r7902, %r7903, %r7904};
	wmma.mma.sync.aligned.row.row.m16n16k16.f16.f16 {%r8221, %r8222, %r8223, %r8224}, {%r8017, %r8018, %r8019, %r8020, %r8021, %r8022, %r8023, %r8024}, {%r8121, %r8122, %r8123, %r8124, %r8125, %r8126, %r8127, %r8128}, {%r8217, %r8218, %r8219, %r8220};
	wmma.mma.sync.aligned.row.row.m16n16k16.f16.f16 {%r8225, %r8226, %r8227, %r8228}, {%r8009, %r8010, %r8011, %r8012, %r8013, %r8014, %r8015, %r8016}, {%r8097, %r8098, %r8099, %r8100, %r8101, %r8102, %r8103, %r8104}, {%r7909, %r7910, %r7911, %r7912};
	wmma.mma.sync.aligned.row.row.m16n16k16.f16.f16 {%r8229, %r8230, %r8231, %r8232}, {%r8017, %r8018, %r8019, %r8020, %r8021, %r8022, %r8023, %r8024}, {%r8129, %r8130, %r8131, %r8132, %r8133, %r8134, %r8135, %r8136}, {%r8225, %r8226, %r8227, %r8228};
	wmma.mma.sync.aligned.row.row.m16n16k16.f16.f16 {%r8233, %r8234, %r8235, %r8236}, {%r8025, %r8026, %r8027, %r8028, %r8029, %r8030, %r8031, %r8032}, {%r8073, %r8074, %r8075, %r8076, %r8077, %r8078, %r8079, %r8080}, {%r7917, %r7918, %r7919, %r7920};
	wmma.mma.sync.aligned.row.row.m16n16k16.f16.f16 {%r8237, %r8238, %r8239, %r8240}, {%r8033, %r8034, %r8035, %r8036, %r8037, %r8038, %r8039, %r8040}, {%r8105, %r8106, %r8107, %r8108, %r8109, %r8110, %r8111, %r8112}, {%r8233, %r8234, %r8235, %r8236};
	wmma.mma.sync.aligned.row.row.m16n16k16.f16.f16 {%r8241, %r8242, %r8243, %r8244}, {%r8025, %r8026, %r8027, %r8028, %r8029, %r8030, %r8031, %r8032}, {%r8081, %r8082, %r8083, %r8084, %r8085, %r8086, %r8087, %r8088}, {%r7925, %r7926, %r7927, %r7928};
	wmma.mma.sync.aligned.row.row.m16n16k16.f16.f16 {%r8245, %r8246, %r8247, %r8248}, {%r8033, %r8034, %r8035, %r8036, %r8037, %r8038, %r8039, %r8040}, {%r8113, %r8114, %r8115, %r8116, %r8117, %r8118, %r8119, %r8120}, {%r8241, %r8242, %r8243, %r8244};
	wmma.mma.sync.aligned.row.row.m16n16k16.f16.f16 {%r8249, %r8250, %r8251, %r8252}, {%r8025, %r8026, %r8027, %r8028, %r8029, %r8030, %r8031, %r8032}, {%r8089, %r8090, %r8091, %r8092, %r8093, %r8094, %r8095, %r8096}, {%r7933, %r7934, %r7935, %r7936};
	wmma.mma.sync.aligned.row.row.m16n16k16.f16.f16 {%r8253, %r8254, %r8255, %r8256}, {%r8033, %r8034, %r8035, %r8036, %r8037, %r8038, %r8039, %r8040}, {%r8121, %r8122, %r8123, %r8124, %r8125, %r8126, %r8127, %r8128}, {%r8249, %r8250, %r8251, %r8252};
	wmma.mma.sync.aligned.row.row.m16n16k16.f16.f16 {%r8257, %r8258, %r8259, %r8260}, {%r8025, %r8026, %r8027, %r8028, %r8029, %r8030, %r8031, %r8032}, {%r8097, %r8098, %r8099, %r8100, %r8101, %r8102, %r8103, %r8104}, {%r7941, %r7942, %r7943, %r7944};
	wmma.mma.sync.aligned.row.row.m16n16k16.f16.f16 {%r8261, %r8262, %r8263, %r8264}, {%r8033, %r8034, %r8035, %r8036, %r8037, %r8038, %r8039, %r8040}, {%r8129, %r8130, %r8131, %r8132, %r8133, %r8134, %r8135, %r8136}, {%r8257, %r8258, %r8259, %r8260};
	wmma.mma.sync.aligned.row.row.m16n16k16.f16.f16 {%r8265, %r8266, %r8267, %r8268}, {%r8041, %r8042, %r8043, %r8044, %r8045, %r8046, %r8047, %r8048}, {%r8073, %r8074, %r8075, %r8076, %r8077, %r8078, %r8079, %r8080}, {%r7949, %r7950, %r7951, %r7952};
	wmma.mma.sync.aligned.row.row.m16n16k16.f16.f16 {%r8269, %r8270, %r8271, %r8272}, {%r8049, %r8050, %r8051, %r8052, %r8053, %r8054, %r8055, %r8056}, {%r8105, %r8106, %r8107, %r8108, %r8109, %r8110, %r8111, %r8112}, {%r8265, %r8266, %r8267, %r8268};
	wmma.mma.sync.aligned.row.row.m16n16k16.f16.f16 {%r8273, %r8274, %r8275, %r8276}, {%r8041, %r8042, %r8043, %r8044, %r8045, %r8046, %r8047, %r8048}, {%r8081, %r8082, %r8083, %r8084, %r8085, %r8086, %r8087, %r8088}, {%r7957, %r7958, %r7959, %r7960};
	wmma.mma.sync.aligned.row.row.m16n16k16.f16.f16 {%r8277, %r8278, %r8279, %r8280}, {%r8049, %r8050, %r8051, %r8052, %r8053, %r8054, %r8055, %r8056}, {%r8113, %r8114, %r8115, %r8116, %r8117, %r8118, %r8119, %r8120}, {%r8273, %r8274, %r8275, %r8276};
	wmma.mma.sync.aligned.row.row.m16n16k16.f16.f16 {%r8281, %r8282, %r8283, %r8284}, {%r8041, %r8042, %r8043, %r8044, %r8045, %r8046, %r8047, %r8048}, {%r8089, %r8090, %r8091, %r8092, %r8093, %r8094, %r8095, %r8096}, {%r7965, %r7966, %r7967, %r7968};
	wmma.mma.sync.aligned.row.row.m16n16k16.f16.f16 {%r8285, %r8286, %r8287, %r8288}, {%r8049, %r8050, %r8051, %r8052, %r8053, %r8054, %r8055, %r8056}, {%r8121, %r8122, %r8123, %r8124, %r8125, %r8126, %r8127, %r8128}, {%r8281, %r8282, %r8283, %r8284};
	wmma.mma.sync.aligned.row.row.m16n16k16.f16.f16 {%r8289, %r8290, %r8291, %r8292}, {%r8041, %r8042, %r8043, %r8044, %r8045, %r8046, %r8047, %r8048}, {%r8097, %r8098, %r8099, %r8100, %r8101, %r8102, %r8103, %r8104}, {%r7973, %r7974, %r7975, %r7976};
	wmma.mma.sync.aligned.row.row.m16n16k16.f16.f16 {%r8293, %r8294, %r8295, %r8296}, {%r8049, %r8050, %r8051, %r8052, %r8053, %r8054, %r8055, %r8056}, {%r8129, %r8130, %r8131, %r8132, %r8133, %r8134, %r8135, %r8136}, {%r8289, %r8290, %r8291, %r8292};
	wmma.mma.sync.aligned.row.row.m16n16k16.f16.f16 {%r8297, %r8298, %r8299, %r8300}, {%r8057, %r8058, %r8059, %r8060, %r8061, %r8062, %r8063, %r8064}, {%r8073, %r8074, %r8075, %r8076, %r8077, %r8078, %r8079, %r8080}, {%r7981, %r7982, %r7983, %r7984};
	wmma.mma.sync.aligned.row.row.m16n16k16.f16.f16 {%r8301, %r8302, %r8303, %r8304}, {%r8065, %r8066, %r8067, %r8068, %r8069, %r8070, %r8071, %r8072}, {%r8105, %r8106, %r8107, %r8108, %r8109, %r8110, %r8111, %r8112}, {%r8297, %r8298, %r8299, %r8300};
	wmma.mma.sync.aligned.row.row.m16n16k16.f16.f16 {%r8305, %r8306, %r8307, %r8308}, {%r8057, %r8058, %r8059, %r8060, %r8061, %r8062, %r8063, %r8064}, {%r8081, %r8082, %r8083, %r8084, %r8085, %r8086, %r8087, %r8088}, {%r7989, %r7990, %r7991, %r7992};
	wmma.mma.sync.aligned.row.row.m16n16k16.f16.f16 {%r8309, %r8310, %r8311, %r8312}, {%r8065, %r8066, %r8067, %r8068, %r8069, %r8070, %r8071, %r8072}, {%r8113, %r8114, %r8115, %r8116, %r8117, %r8118, %r8119, %r8120}, {%r8305, %r8306, %r8307, %r8308};
	wmma.mma.sync.aligned.row.row.m16n16k16.f16.f16 {%r8313, %r8314, %r8315, %r8316}, {%r8057, %r8058, %r8059, %r8060, %r8061, %r8062, %r8063, %r8064}, {%r8089, %r8090, %r8091, %r8092, %r8093, %r8094, %r8095, %r8096}, {%r7997, %r7998, %r7999, %r8000};
	wmma.mma.sync.aligned.row.row.m16n16k16.f16.f16 {%r8317, %r8318, %r8319, %r8320}, {%r8065, %r8066, %r8067, %r8068, %r8069, %r8070, %r8071, %r8072}, {%r8121, %r8122, %r8123, %r8124, %r8125, %r8126, %r8127, %r8128}, {%r8313, %r8314, %r8315, %r8316};
	wmma.mma.sync.aligned.row.row.m16n16k16.f16.f16 {%r8321, %r8322, %r8323, %r8324}, {%r8057, %r8058, %r8059, %r8060, %r8061, %r8062, %r8063, %r8064}, {%r8097, %r8098, %r8099, %r8100, %r8101, %r8102, %r8103, %r8104}, {%r8005, %r8006, %r8007, %r8008};
	wmma.mma.sync.aligned.row.row.m16n16k16.f16.f16 {%r8325, %r8326, %r8327, %r8328}, {%r8065, %r8066, %r8067, %r8068, %r8069, %r8070, %r8071, %r8072}, {%r8129, %r8130, %r8131, %r8132, %r8133, %r8134, %r8135, %r8136}, {%r8321, %r8322, %r8323, %r8324};
	// begin inline asm
	cp.async.commit_group;

	// end inline asm
	// begin inline asm
	cp.async.wait_group 0;

	// end inline asm
	bar.sync 	0;
	add.s64 	%rd209, %rd1, 1664;
	// begin inline asm
	cp.async.ca.shared.global [%r17], [%rd209], 16;

	// end inline asm
	add.s64 	%rd210, %rd1, 67200;
	// begin inline asm
	cp.async.ca.shared.global [%r2], [%rd210], 16;

	// end inline asm
	add.s64 	%rd211, %rd1, 132736;
	// begin inline asm
	cp.async.ca.shared.global [%r3], [%rd211], 16;

	// end inline asm
	add.s64 	%rd212, %rd1, 198272;
	// begin inline asm
	cp.async.ca.shared.global [%r4], [%rd212], 16;

	// end inline asm
	add.s64 	%rd213, %rd5, 1703936;
	// begin inline asm
	cp.async.ca.shared.global [%r21], [%rd213], 16;

	// end inline asm
	add.s64 	%rd214, %rd5, 1704064;
	// begin inline asm
	cp.async.ca.shared.global [%r6], [%rd214], 16;

	// end inline asm
	add.s64 	%rd215, %rd5, 1736704;
	// begin inline asm
	cp.async.ca.shared.global [%r7], [%rd215], 16;

	// end inline asm
	add.s64 	%rd216, %rd5, 1736832;
	// begin inline asm
	cp.async.ca.shared.global [%r8], [%rd216], 16;

	// end inline asm
	wmma.load.a.sync.aligned.row.m16n16k16.shared.f16 	{%r8329, %r8330, %r8331, %r8332, %r8333, %r8334, %r8335, %r8336}, [%r633], %r287;
	wmma.load.a.sync.aligned.row.m16n16k16.shared.f16 	{%r8337, %r8338, %r8339, %r8340, %r8341, %r8342, %r8343, %r8344}, [%r642], %r287;
	wmma.load.a.sync.aligned.row.m16n16k16.shared.f16 	{%r8345, %r8346, %r8347, %r8348, %r8349, %r8350, %r8351, %r8352}, [%r651], %r287;
	wmma.load.a.sync.aligned.row.m16n16k16.shared.f16 	{%r8353, %r8354, %r8355, %r8356, %r8357, %r8358, %r8359, %r8360}, [%r660], %r287;
	wmma.load.a.sync.aligned.row.m16n16k16.shared.f16 	{%r8361, %r8362, %r8363, %r8364, %r8365, %r8366, %r8367, %r8368}, [%r669], %r287;
	wmma.load.a.sync.aligned.row.m16n16k16.shared.f16 	{%r8369, %r8370, %r8371, %r8372, %r8373, %r8374, %r8375, %r8376}, [%r678], %r287;
	wmma.load.a.sync.aligned.row.m16n16k16.shared.f16 	{%r8377, %r8378, %r8379, %r8380, %r8381, %r8382, %r8383, %r8384}, [%r687], %r287;
	wmma.load.a.sync.aligned.row.m16n16k16.shared.f16 	{%r8385, %r8386, %r8387, %r8388, %r8389, %r8390, %r8391, %r8392}, [%r696], %r287;
	wmma.load.b.sync.aligned.row.m16n16k16.shared.f16 	{%r8393, %r8394, %r8395, %r8396, %r8397, %r8398, %r8399, %r8400}, [%r433], %r361;
	wmma.load.b.sync.aligned.row.m16n16k16.shared.f16 	{%r8401, %r8402, %r8403, %r8404, %r8405, %r8406, %r8407, %r8408}, [%r442], %r361;
	wmma.load.b.sync.aligned.row.m16n16k16.shared.f16 	{%r8409, %r8410, %r8411, %r8412, %r8413, %r8414, %r8415, %r8416}, [%r451], %r361;
	wmma.load.b.sync.aligned.row.m16n16k16.shared.f16 	{%r8417, %r8418, %r8419, %r8420, %r8421, %r8422, %r8423, %r8424}, [%r460], %r361;
	wmma.load.b.sync.aligned.row.m16n16k16.shared.f16 	{%r8425, %r8426, %r8427, %r8428, %r8429, %r8430, %r8431, %r8432}, [%r469], %r361;
	wmma.load.b.sync.aligned.row.m16n16k16.shared.f16 	{%r8433, %r8434, %r8435, %r8436, %r8437, %r8438, %r8439, %r8440}, [%r478], %r361;
	wmma.load.b.sync.aligned.row.m16n16k16.shared.f16 	{%r8441, %r8442, %r8443, %r8444, %r8445, %r8446, %r8447, %r8448}, [%r487], %r361;
	wmma.load.b.sync.aligned.row.m16n16k16.shared.f16 	{%r8449, %r8450, %r8451, %r8452, %r8453, %r8454, %r8455, %r8456}, [%r496], %r361;
	wmma.load.b.sync.aligned.row.m16n16k16.shared.f16 	{%r8457, %r8458, %r8459, %r8460, %r8461, %r8462, %r8463, %r8464}, [%r769], %r361;
	wmma.load.b.sync.aligned.row.m16n16k16.shared.f16 	{%r8465, %r8466, %r8467, %r8468, %r8469, %r8470, %r8471, %r8472}, [%r778], %r361;
	wmma.load.b.sync.aligned.row.m16n16k16.shared.f16 	{%r8473, %r8474, %r8475, %r8476, %r8477, %r8478, %r8479, %r8480}, [%r787], %r361;
	wmma.load.b.sync.aligned.row.m16n16k16.shared.f16 	{%r8481, %r8482, %r8483, %r8484, %r8485, %r8486, %r8487, %r8488}, [%r796], %r361;
	wmma.load.b.sync.aligned.row.m16n16k16.shared.f16 	{%r8489, %r8490, %r8491, %r8492, %r8493, %r8494, %r8495, %r8496}, [%r805], %r361;
	wmma.load.b.sync.aligned.row.m16n16k16.shared.f16 	{%r8497, %r8498, %r8499, %r8500, %r8501, %r8502, %r8503, %r8504}, [%r814], %r361;
	wmma.load.b.sync.aligned.row.m16n16k16.shared.f16 	{%r8505, %r8506, %r8507, %r8508, %r8509, %r8510, %r8511, %r8512}, [%r823], %r361;
	wmma.load.b.sync.aligned.row.m16n16k16.shared.f16 	{%r8513, %r8514, %r8515, %r8516, %r8517, %r8518, %r8519, %r8520}, [%r832], %r361;
	wmma.mma.sync.aligned.row.row.m16n16k16.f16.f16 {%r8521, %r8522, %r8523, %r8524}, {%r8329, %r8330, %r8331, %r8332, %r8333, %r8334, %r8335, %r8336}, {%r8393, %r8394, %r8395, %r8396, %r8397, %r8398, %r8399, %r8400}, {%r8205, %r8206, %r8207, %r8208};
	wmma.mma.sync.aligned.row.row.m16n16k16.f16.f16 {%r8525, %r8526, %r8527, %r8528}, {%r8337, %r8338, %r8339, %r8340, %r8341, %r8342, %r8343, %r8344}, {%r8425, %r8426, %r8427, %r8428, %r8429, %r8430, %r8431, %r8432}, {%r8521, %r8522, %r8523, %r8524};
	wmma.mma.sync.aligned.row.row.m16n16k16.f16.f16 {%r8529, %r8530, %r8531, %r8532}, {%r8329, %r8330, %r8331, %r8332, %r8333, %r8334, %r8335, %r8336}, {%r8401, %r8402, %r8403, %r8404, %r8405, %r8406, %r8407, %r8408}, {%r8213, %r8214, %r8215, %r8216};
	wmma.mma.sync.aligned.row.row.m16n16k16.f16.f16 {%r8533, %r8534, %r8535, %r8536}, {%r8337, %r8338, %r8339, %r8340, %r8341, %r8342, %r8343, %r8344}, {%r8433, %r8434, %r8435, %r8436, %r8437, %r8438, %r8439, %r8440}, {%r8529, %r8530, %r8531, %r8532};
	wmma.mma.sync.aligned.row.row.m16n16k16.f16.f16 {%r8537, %r8538, %r8539, %r8540}, {%r8329, %r8330, %r8331, %r8332, %r8333, %r8334, %r8335, %r8336}, {%r8409, %r8410, %r8411, %r8412, %r8413, %r8414, %r8415, %r8416}, {%r8221, %r8222, %r8223, %r8224};
	wmma.mma.sync.aligned.row.row.m16n16k16.f16.f16 {%r8541, %r8542, %r8543, %r8544}, {%r8337, %r8338, %r8339, %r8340, %r8341, %r8342, %r8343, %r8344}, {%r8441, %r8442, %r8443, %r8444, %r8445, %r8446, %r8447, %r8448}, {%r8537, %r8538, %r8539, %r8540};
	wmma.mma.sync.aligned.row.row.m16n16k16.f16.f16 {%r8545, %r8546, %r8547, %r8548}, {%r8329, %r8330, %r8331, %r8332, %r8333, %r8334, %r8335, %r8336}, {%r8417, %r8418, %r8419, %r8420, %r8421, %r8422, %r8423, %r8424}, {%r8229, %r8230, %r8231, %r8232};
	wmma.mma.sync.aligned.row.row.m16n16k16.f16.f16 {%r8549, %r8550, %r8551, %r8552}, {%r8337, %r8338, %r8339, %r8340, %r8341, %r8342, %r8343, %r8344}, {%r8449, %r8450, %r8451, %r8452, %r8453, %r8454, %r8455, %r8456}, {%r8545, %r8546, %r8547, %r8548};
	wmma.mma.sync.aligned.row.row.m16n16k16.f16.f16 {%r8553, %r8554, %r8555, %r8556}, {%r8345, %r8346, %r8347, %r8348, %r8349, %r8350, %r8351, %r8352}, {%r8393, %r8394, %r8395, %r8396, %r8397, %r8398, %r8399, %r8400}, {%r8237, %r8238, %r8239, %r8240};
	wmma.mma.sync.aligned.row.row.m16n16k16.f16.f16 {%r8557, %r8558, %r8559, %r8560}, {%r8353, %r8354, %r8355, %r8356, %r8357, %r8358, %r8359, %r8360}, {%r8425, %r8426, %r8427, %r8428, %r8429, %r8430, %r8431, %r8432}, {%r8553, %r8554, %r8555, %r8556};
	wmma.mma.sync.aligned.row.row.m16n16k16.f16.f16 {%r8561, %r8562, %r8563, %r8564}, {%r8345, %r8346, %r8347, %r8348, %r8349, %r8350, %r8351, %r8352}, {%r8401, %r8402, %r8403, %r8404, %r8405, %r8406, %r8407, %r8408}, {%r8245, %r8246, %r8247, %r8248};
	wmma.mma.sync.aligned.row.row.m16n16k16.f16.f16 {%r8565, %r8566, %r8567, %r8568}, {%r8353, %r8354, %r8355, %r8356, %r8357, %r8358, %r8359, %r8360}, {%r8433, %r8434, %r8435, %r8436, %r8437, %r8438, %r8439, %r8440}, {%r8561, %r8562, %r8563, %r8564};
	wmma.mma.sync.aligned.row.row.m16n16k16.f16.f16 {%r8569, %r8570, %r8571, %r8572}, {%r8345, %r8346, %r8347, %r8348, %r8349, %r8350, %r8351, %r8352}, {%r8409, %r8410, %r8411, %r8412, %r8413, %r8414, %r8415, %r8416}, {%r8253, %r8254, %r8255, %r8256};
	wmma.mma.sync.aligned.row.row.m16n16k16.f16.f16 {%r8573, %r8574, %r8575, %r8576}, {%r8353, %r8354, %r8355, %r8356, %r8357, %r8358, %r8359, %r8360}, {%r8441, %r8442, %r8443, %r8444, %r8445, %r8446, %r8447, %r8448}, {%r8569, %r8570, %r8571, %r8572};
	wmma.mma.sync.aligned.row.row.m16n16k16.f16.f16 {%r8577, %r8578, %r8579, %r8580}, {%r8345, %r8346, %r8347, %r8348, %r8349, %r8350, %r8351, %r8352}, {%r8417, %r8418, %r8419, %r8420, %r8421, %r8422, %r8423, %r8424}, {%r8261, %r8262, %r8263, %r8264};
	wmma.mma.sync.aligned.row.row.m16n16k16.f16.f16 {%r8581, %r8582, %r8583, %r8584}, {%r8353, %r8354, %r8355, %r8356, %r8357, %r8358, %r8359, %r8360}, {%r8449, %r8450, %r8451, %r8452, %r8453, %r8454, %r8455, %r8456}, {%r8577, %r8578, %r8579, %r8580};
	wmma.mma.sync.aligned.row.row.m16n16k16.f16.f16 {%r8585, %r8586, %r8587, %r8588}, {%r8361, %r8362, %r8363, %r8364, %r8365, %r8366, %r8367, %r8368}, {%r8393, %r8394, %r8395, %r8396, %r8397, %r8398, %r8399, %r8400}, {%r8269, %r8270, %r8271, %r8272};
	wmma.mma.sync.aligned.row.row.m16n16k16.f16.f16 {%r8589, %r8590, %r8591, %r8592}, {%r8369, %r8370, %r8371, %r8372, %r8373, %r8374, %r8375, %r8376}, {%r8425, %r8426, %r8427, %r8428, %r8429, %r8430, %r8431, %r8432}, {%r8585, %r8586, %r8587, %r8588};
	wmma.mma.sync.aligned.row.row.m16n16k16.f16.f16 {%r8593, %r8594, %r8595, %r8596}, {%r8361, %r8362, %r8363, %r8364, %r8365, %r8366, %r8367, %r8368}, {%r8401, %r8402, %r8403, %r8404, %r8405, %r8406, %r8407, %r8408}, {%r8277, %r8278, %r8279, %r8280};
	wmma.mma.sync.aligned.row.row.m16n16k16.f16.f16 {%r8597, %r8598, %r8599, %r8600}, {%r8369, %r8370, %r8371, %r8372, %r8373, %r8374, %r8375, %r8376}, {%r8433, %r8434, %r8435, %r8436, %r8437, %r8438, %r8439, %r8440}, {%r8593, %r8594, %r8595, %r8596};
	wmma.mma.sync.aligned.row.row.m16n16k16.f16.f16 {%r8601, %r8602, %r8603, %r8604}, {%r8361, %r8362, %r8363, %r8364, %r8365, %r8366, %r8367, %r8368}, {%r8409, %r8410, %r8411, %r8412, %r8413, %r8414, %r8415, %r8416}, {%r8285, %r8286, %r8287, %r8288};
	wmma.mma.sync.aligned.row.row.m16n16k16.f16.f16 {%r8605, %r8606, %r8607, %r8608}, {%r8369, %r8370, %r8371, %r8372, %r8373, %r8374, %r8375, %r8376}, {%r8441, %r8442, %r8443, %r8444, %r8445, %r8446, %r8447, %r8448}, {%r8601, %r8602, %r8603, %r8604};
	wmma.mma.sync.aligned.row.row.m16n16k16.f16.f16 {%r8609, %r8610, %r8611, %r8612}, {%r8361, %r8362, %r8363, %r8364, %r8365, %r8366, %r8367, %r8368}, {%r8417, %r8418, %r8419, %r8420, %r8421, %r8422, %r8423, %r8424}, {%r8293, %r8294, %r8295, %r8296};
	wmma.mma.sync.aligned.row.row.m16n16k16.f16.f16 {%r8613, %r8614, %r8615, %r8616}, {%r8369, %r8370, %r8371, %r8372, %r8373, %r8374, %r8375, %r8376}, {%r8449, %r8450, %r8451, %r8452, %r8453, %r8454, %r8455, %r8456}, {%r8609, %r8610, %r8611, %r8612};
	wmma.mma.sync.aligned.row.row.m16n16k16.f16.f16 {%r8617, %r8618, %r8619, %r8620}, {%r8377, %r8378, %r8379, %r8380, %r8381, %r8382, %r8383, %r8384}, {%r8393, %r8394, %r8395, %r8396, %r8397, %r8398, %r8399, %r8400}, {%r8301, %r8302, %r8303, %r8304};
	wmma.mma.sync.aligned.row.row.m16n16k16.f16.f16 {%r8621, %r8622, %r8623, %r8624}, {%r8385, %r8386, %r8387, %r8388, %r8389, %r8390, %r8391, %r8392}, {%r8425, %r8426, %r8427, %r8428, %r8429, %r8430, %r8431, %r8432}, {%r8617, %r8618, %r8619, %r8620};
	wmma.mma.sync.aligned.row.row.m16n16k16.f16.f16 {%r8625, %r8626, %r8627, %r8628}, {%r8377, %r8378, %r8379, %r8380, %r8381, %r8382, %r8383, %r8384}, {%r8401, %r8402, %r8403, %r8404, %r8405, %r8406, %r8407, %r8408}, {%r8309, %r8310, %r8311, %r8312};
	wmma.mma.sync.aligned.row.row.m16n16k16.f16.f16 {%r8629, %r8630, %r8631, %r8632}, {%r8385, %r8386, %r8387, %r8388, %r8389, %r8390, %r8391, %r8392}, {%r8433, %r8434, %r8435, %r8436, %r8437, %r8438, %r8439, %r8440}, {%r8625, %r8626, %r8627, %r8628};
	wmma.mma.sync.aligned.row.row.m16n16k16.f16.f16 {%r8633, %r8634, %r8635, %r8636}, {%r8377, %r8378, %r8379, %r8380, %r8381, %r8382, %r8383, %r8384}, {%r8409, %r8410, %r8411, %r8412, %r8413, %r8414, %r8415, %r8416}, {%r8317, %r8318, %r8319, %r8320};
	wmma.mma.sync.aligned.row.row.m16n16k16.f16.f16 {%r8637, %r8638, %r8639, %r8640}, {%r8385, %r8386, %r8387, %r8388, %r8389, %r8390, %r8391, %r8392}, {%r8441, %r8442, %r8443, %r8444, %r8445, %r8446, %r8447, %r8448}, {%r8633, %r8634, %r8635, %r8636};
	wmma.mma.sync.aligned.row.row.m16n16k16.f16.f16 {%r8641, %r8642, %r8643, %r8644}, {%r8377, %r8378, %r8379, %r8380, %r8381, %r8382, %r8383, %r8384}, {%r8417, %r8418, %r8419, %r8420, %r8421, %r8422, %r8423, %r8424}, {%r8325, %r8326, %r8327, %r8328};
	wmma.mma.sync.aligned.row.row.m16n16k16.f16.f16 {%r8645, %r8646, %r8647, %r8648}, {%r8385, %r8386, %r8387, %r8388, %r8389, %r8390, %r8391, %r8392}, {%r8449, %r8450, %r8451, %r8452, %r8453, %r8454, %r8455, %r8456}, {%r8641, %r8642, %r8643, %r8644};
	// begin inline asm
	cp.async.commit_group;

	// end inline asm
	// begin inline asm
	cp.async.wait_group 0;

	// end inline asm
	bar.sync 	0;
	add.s64 	%rd217, %rd1, 1728;
	// begin inline asm
	cp.async.ca.shared.global [%r9], [%rd217], 16;

	// end inline asm
	add.s64 	%rd218, %rd1, 67264;
	// begin inline asm
	cp.async.ca.shared.global [%r10], [%rd218], 16;

	// end inline asm
	add.s64 	%rd219, %rd1, 132800;
	// begin inline asm
	cp.async.ca.shared.global [%r11], [%rd219], 16;

	// end inline asm
	add.s64 	%rd220, %rd1, 198336;
	// begin inline asm
	cp.async.ca.shared.global [%r12], [%rd220], 16;

	// end inline asm
	add.s64 	%rd221, %rd5, 1769472;
	// begin inline asm
	cp.async.ca.shared.global [%r13], [%rd221], 16;

	// end inline asm
	add.s64 	%rd222, %rd5, 1769600;
	// begin inline asm
	cp.async.ca.shared.global [%r14], [%rd222], 16;

	// end inline asm
	add.s64 	%rd223, %rd5, 1802240;
	// begin inline asm
	cp.async.ca.shared.global [%r15], [%rd223], 16;

	// end inline asm
	add.s64 	%rd224, %rd5, 1802368;
	// begin inline asm
	cp.async.ca.shared.global [%r16], [%rd224], 16;

	// end inline asm
	wmma.load.a.sync.aligned.row.m16n16k16.shared.f16 	{%r8649, %r8650, %r8651, %r8652, %r8653, %r8654, %r8655, %r8656}, [%r286], %r287;
	wmma.load.a.sync.aligned.row.m16n16k16.shared.f16 	{%r8657, %r8658, %r8659, %r8660, %r8661, %r8662, %r8663, %r8664}, [%r296], %r287;
	wmma.load.a.sync.aligned.row.m16n16k16.shared.f16 	{%r8665, %r8666, %r8667, %r8668, %r8669, %r8670, %r8671, %r8672}, [%r305], %r287;
	wmma.load.a.sync.aligned.row.m16n16k16.shared.f16 	{%r8673, %r8674, %r8675, %r8676, %r8677, %r8678, %r8679, %r8680}, [%r314], %r287;
	wmma.load.a.sync.aligned.row.m16n16k16.shared.f16 	{%r8681, %r8682, %r8683, %r8684, %r8685, %r8686, %r8687, %r8688}, [%r323], %r287;
	wmma.load.a.sync.aligned.row.m16n16k16.shared.f16 	{%r8689, %r8690, %r8691, %r8692, %r8693, %r8694, %r8695, %r8696}, [%r332], %r287;
	wmma.load.a.sync.aligned.row.m16n16k16.shared.f16 	{%r8697, %r8698, %r8699, %r8700, %r8701, %r8702, %r8703, %r8704}, [%r341], %r287;
	wmma.load.a.sync.aligned.row.m16n16k16.shared.f16 	{%r8705, %r8706, %r8707, %r8708, %r8709, %r8710, %r8711, %r8712}, [%r350], %r287;
	wmma.load.b.sync.aligned.row.m16n16k16.shared.f16 	{%r8713, %r8714, %r8715, %r8716, %r8717, %r8718, %r8719, %r8720}, [%r360], %r361;
	wmma.load.b.sync.aligned.row.m16n16k16.shared.f16 	{%r8721, %r8722, %r8723, %r8724, %r8725, %r8726, %r8727, %r8728}, [%r370], %r361;
	wmma.load.b.sync.aligned.row.m16n16k16.shared.f16 	{%r8729, %r8730, %r8731, %r8732, %r8733, %r8734, %r8735, %r8736}, [%r379], %r361;
	wmma.load.b.sync.aligned.row.m16n16k16.shared.f16 	{%r8737, %r8738, %r8739, %r8740, %r8741, %r8742, %r8743, %r8744}, [%r388], %r361;
	wmma.load.b.sync.aligned.row.m16n16k16.shared.f16 	{%r8745, %r8746, %r8747, %r8748, %r8749, %r8750, %r8751, %r8752}, [%r397], %r361;
	wmma.load.b.sync.aligned.row.m16n16k16.shared.f16 	{%r8753, %r8754, %r8755, %r8756, %r8757, %r8758, %r8759, %r8760}, [%r406], %r361;
	wmma.load.b.sync.aligned.row.m16n16k16.shared.f16 	{%r8761, %r8762, %r8763, %r8764, %r8765, %r8766, %r8767, %r8768}, [%r415], %r361;
	wmma.load.b.sync.aligned.row.m16n16k16.shared.f16 	{%r8769, %r8770, %r8771, %r8772, %r8773, %r8774, %r8775, %r8776}, [%r424], %r361;
	wmma.load.b.sync.aligned.row.m16n16k16.shared.f16 	{%r8777, %r8778, %r8779, %r8780, %r8781, %r8782, %r8783, %r8784}, [%r433], %r361;
	wmma.load.b.sync.aligned.row.m16n16k16.shared.f16 	{%r8785, %r8786, %r8787, %r8788, %r8789, %r8790, %r8791, %r8792}, [%r442], %r361;
	wmma.load.b.sync.aligned.row.m16n16k16.shared.f16 	{%r8793, %r8794, %r8795, %r8796, %r8797, %r8798, %r8799, %r8800}, [%r451], %r361;
	wmma.load.b.sync.aligned.row.m16n16k16.shared.f16 	{%r8801, %r8802, %r8803, %r8804, %r8805, %r8806, %r8807, %r8808}, [%r460], %r361;
	wmma.load.b.sync.aligned.row.m16n16k16.shared.f16 	{%r8809, %r8810, %r8811, %r8812, %r8813, %r8814, %r8815, %r8816}, [%r469], %r361;
	wmma.load.b.sync.aligned.row.m16n16k16.shared.f16 	{%r8817, %r8818, %r8819, %r8820, %r8821, %r8822, %r8823, %r8824}, [%r478], %r361;
	wmma.load.b.sync.aligned.row.m16n16k16.shared.f16 	{%r8825, %r8826, %r8827, %r8828, %r8829, %r8830, %r8831, %r8832}, [%r487], %r361;
	wmma.load.b.sync.aligned.row.m16n16k16.shared.f16 	{%r8833, %r8834, %r8835, %r8836, %r8837, %r8838, %r8839, %r8840}, [%r496], %r361;
	wmma.mma.sync.aligned.row.row.m16n16k16.f16.f16 {%r8841, %r8842, %r8843, %r8844}, {%r8649, %r8650, %r8651, %r8652, %r8653, %r8654, %r8655, %r8656}, {%r8713, %r8714, %r8715, %r8716, %r8717, %r8718, %r8719, %r8720}, {%r8525, %r8526, %r8527, %r8528};
	wmma.mma.sync.aligned.row.row.m16n16k16.f16.f16 {%r8845, %r8846, %r8847, %r8848}, {%r8657, %r8658, %r8659, %r8660, %r8661, %r8662, %r8663, %r8664}, {%r8745, %r8746, %r8747, %r8748, %r8749, %r8750, %r8751, %r8752}, {%r8841, %r8842, %r8843, %r8844};
	wmma.mma.sync.aligned.row.row.m16n16k16.f16.f16 {%r8849, %r8850, %r8851, %r8852}, {%r8649, %r8650, %r8651, %r8652, %r8653, %r8654, %r8655, %r8656}, {%r8721, %r8722, %r8723, %r8724, %r8725, %r8726, %r8727, %r8728}, {%r8533, %r8534, %r8535, %r8536};
	wmma.mma.sync.aligned.row.row.m16n16k16.f16.f16 {%r8853, %r8854, %r8855, %r8856}, {%r8657, %r8658, %r8659, %r8660, %r8661, %r8662, %r8663, %r8664}, {%r8753, %r8754, %r8755, %r8756, %r8757, %r8758, %r8759, %r8760}, {%r8849, %r8850, %r8851, %r8852};
	wmma.mma.sync.aligned.row.row.m16n16k16.f16.f16 {%r8857, %r8858, %r8859, %r8860}, {%r8649, %r8650, %r8651, %r8652, %r8653, %r8654, %r8655, %r8656}, {%r8729, %r8730, %r8731, %r8732, %r8733, %r8734, %r8735, %r8736}, {%r8541, %r8542, %r8543, %r8544};
	wmma.mma.sync.aligned.row.row.m16n16k16.f16.f16 {%r8861, %r8862, %r8863, %r8864}, {%r8657, %r8658, %r8659, %r8660, %r8661, %r8662, %r8663, %r8664}, {%r8761, %r8762, %r8763, %r8764, %r8765, %r8766, %r8767, %r8768}, {%r8857, %r8858, %r8859, %r8860};
	wmma.mma.sync.aligned.row.row.m16n16k16.f16.f16 {%r8865, %r8866, %r8867, %r8868}, {%r8649, %r8650, %r8651, %r8652, %r8653, %r8654, %r8655, %r8656}, {%r8737, %r8738, %r8739, %r8740, %r8741, %r8742, %r8743, %r8744}, {%r8549, %r8550, %r8551, %r8552};
	wmma.mma.sync.aligned.row.row.m16n16k16.f16.f16 {%r8869, %r8870, %r8871, %r8872}, {%r8657, %r8658, %r8659, %r8660, %r8661, %r8662, %r8663, %r8664}, {%r8769, %r8770, %r8771, %r8772, %r8773, %r8774, %r8775, %r8776}, {%r8865, %r8866, %r8867, %r8868};
	wmma.mma.sync.aligned.row.row.m16n16k16.f16.f16 {%r8873, %r8874, %r8875, %r8876}, {%r8665, %r8666, %r8667, %r8668, %r8669, %r8670, %r8671, %r8672}, {%r8713, %r8714, %r8715, %r8716, %r8717, %r8718, %r8719, %r8720}, {%r8557, %r8558, %r8559, %r8560};
	wmma.mma.sync.aligned.row.row.m16n16k16.f16.f16 {%r8877, %r8878, %r8879, %r8880}, {%r8673, %r8674, %r8675, %r8676, %r8677, %r8678, %r8679, %r8680}, {%r8745, %r8746, %r8747, %r8748, %r8749, %r8750, %r8751, %r8752}, {%r8873, %r8874, %r8875, %r8876};
	wmma.mma.sync.aligned.row.row.m16n16k16.f16.f16 {%r8881, %r8882, %r8883, %r8884}, {%r8665, %r8666, %r8667, %r8668, %r8669, %r8670, %r8671, %r8672}, {%r8721, %r8722, %r8723, %r8724, %r8725, %r8726, %r8727, %r8728}, {%r8565, %r8566, %r8567, %r8568};
	wmma.mma.sync.aligned.row.row.m16n16k16.f16.f16 {%r8885, %r8886, %r8887, %r8888}, {%r8673, %r8674, %r8675, %r8676, %r8677, %r8678, %r8679, %r8680}, {%r8753, %r8754, %r8755, %r8756, %r8757, %r8758, %r8759, %r8760}, {%r8881, %r8882, %r8883, %r8884};
	wmma.mma.sync.aligned.row.row.m16n16k16.f16.f16 {%r8889, %r8890, %r8891, %r8892}, {%r8665, %r8666, %r8667, %r8668, %r8669, %r8670, %r8671, %r8672}, {%r8729, %r8730, %r8731, %r8732, %r8733, %r8734, %r8735, %r8736}, {%r8573, %r8574, %r8575, %r8576};
	wmma.mma.sync.aligned.row.row.m16n16k16.f16.f16 {%r8893, %r8894, %r8895, %r8896}, {%r8673, %r8674, %r8675, %r8676, %r8677, %r8678, %r8679, %r8680}, {%r8761, %r8762, %r8763, %r8764, %r8765, %r8766, %r8767, %r8768}, {%r8889, %r8890, %r8891, %r8892};
	wmma.mma.sync.aligned.row.row.m16n16k16.f16.f16 {%r8897, %r8898, %r8899, %r8900}, {%r8665, %r8666, %r8667, %r8668, %r8669, %r8670, %r8671, %r8672}, {%r8737, %r8738, %r8739, %r8740, %r8741, %r8742, %r8743, %r8744}, {%r8581, %r8582, %r8583, %r8584};
	wmma.mma.sync.aligned.row.row.m16n16k16.f16.f16 {%r8901, %r8902, %r8903, %r8904}, {%r8673, %r8674, %r8675, %r8676, %r8677, %r8678, %r8679, %r8680}, {%r8769, %r8770, %r8771, %r8772, %r8773, %r8774, %r8775, %r8776}, {%r8897, %r8898, %r8899, %r8900};
	wmma.mma.sync.aligned.row.row.m16n16k16.f16.f16 {%r8905, %r8906, %r8907, %r8908}, {%r8681, %r8682, %r8683, %r8684, %r8685, %r8686, %r8687, %r8688}, {%r8713, %r8714, %r8715, %r8716, %r8717, %r8718, %r8719, %r8720}, {%r8589, %r8590, %r8591, %r8592};
	wmma.mma.sync.aligned.row.row.m16n16k16.f16.f16 {%r8909, %r8910, %r8911, %r8912}, {%r8689, %r8690, %r8691, %r8692, %r8693, %r8694, %r8695, %r8696}, {%r8745, %r8746, %r8747, %r8748, %r8749, %r8750, %r8751, %r8752}, {%r8905, %r8906, %r8907, %r8908};
	wmma.mma.sync.aligned.row.row.m16n16k16.f16.f16 {%r8913, %r8914, %r8915, %r8916}, {%r8681, %r8682, %r8683, %r8684, %r8685, %r8686, %r8687, %r8688}, {%r8721, %r8722, %r8723, %r8724, %r8725, %r8726, %r8727, %r8728}, {%r8597, %r8598, %r8599, %r8600};
	wmma.mma.sync.aligned.row.row.m16n16k16.f16.f16 {%r8917, %r8918, %r8919, %r8920}, {%r8689, %r8690, %r8691, %r8692, %r8693, %r8694, %r8695, %r8696}, {%r8753, %r8754, %r8755, %r8756, %r8757, %r8758, %r8759, %r8760}, {%r8913, %r8914, %r8915, %r8916};
	wmma.mma.sync.aligned.row.row.m16n16k16.f16.f16 {%r8921, %r8922, %r8923, %r8924}, {%r8681, %r8682, %r8683, %r8684, %r8685, %r8686, %r8687, %r8688}, {%r8729, %r8730, %r8731, %r8732, %r8733, %r8734, %r8735, %r8736}, {%r8605, %r8606, %r8607, %r8608};
	wmma.mma.sync.aligned.row.row.m16n16k16.f16.f16 {%r8925, %r8926, %r8927, %r8928}, {%r8689, %r8690, %r8691, %r8692, %r8693, %r8694, %r8695, %r8696}, {%r8761, %r8762, %r8763, %r8764, %r8765, %r8766, %r8767, %r8768}, {%r8921, %r8922, %r8923, %r8924};
	wmma.mma.sync.aligned.row.row.m16n16k16.f16.f16 {%r8929, %r8930, %r8931, %r8932}, {%r8681, %r8682, %r8683, %r8684, %r8685, %r8686, %r8687, %r8688}, {%r8737, %r8738, %r8739, %r8740, %r8741, %r8742, %r8743, %r8744}, {%r8613, %r8614, %r8615, %r8616};
	wmma.mma.sync.aligned.row.row.m16n16k16.f16.f16 {%r8933, %r8934, %r8935, %r8936}, {%r8689, %r8690, %r8691, %r8692, %r8693, %r8694, %r8695, %r8696}, {%r8769, %r8770, %r8771, %r8772, %r8773, %r8774, %r8775, %r8776}, {%r8929, %r8930, %r8931, %r8932};
	wmma.mma.sync.aligned.row.row.m16n16k16.f16.f16 {%r8937, %r8938, %r8939, %r8940}, {%r8697, %r8698, %r8699, %r8700, %r8701, %r8702, %r8703, %r8704}, {%r8713, %r8714, %r8715, %r8716, %r8717, %r8718, %r8719, %r8720}, {%r8621, %r8622, %r8623, %r8624};
	wmma.mma.sync.aligned.row.row.m16n16k16.f16.f16 {%r8941, %r8942, %r8943, %r8944}, {%r8705, %r8706, %r8707, %r8708, %r8709, %r8710, %r8711, %r8712}, {%r8745, %r8746, %r8747, %r8748, %r8749, %r8750, %r8751, %r8752}, {%r8937, %r8938, %r8939, %r8940};
	wmma.mma.sync.aligned.row.row.m16n16k16.f16.f16 {%r8945, %r8946, %r8947, %r8948}, {%r8697, %r8698, %r8699, %r8700, %r8701, %r8702, %r8703, %r8704}, {%r8721, %r8722, %r8723, %r8724, %r8725, %r8726, %r8727, %r8728}, {%r8629, %r8630, %r8631, %r8632};
	wmma.mma.sync.aligned.row.row.m16n16k16.f16.f16 {%r8949, %r8950, %r8951, %r8952}, {%r8705, %r8706, %r8707, %r8708, %r8709, %r8710, %r8711, %r8712}, {%r8753, %r8754, %r8755, %r8756, %r8757, %r8758, %r8759, %r8760}, {%r8945, %r8946, %r8947, %r8948};
	wmma.mma.sync.aligned.row.row.m16n16k16.f16.f16 {%r8953, %r8954, %r8955, %r8956}, {%r8697, %r8698, %r8699, %r8700, %r8701, %r8702, %r8703, %r8704}, {%r8729, %r8730, %r8731, %r8732, %r8733, %r8734, %r8735, %r8736}, {%r8637, %r8638, %r8639, %r8640};
	wmma.mma.sync.aligned.row.row.m16n16k16.f16.f16 {%r8957, %r8958, %r8959, %r8960}, {%r8705, %r8706, %r8707, %r8708, %r8709, %r8710, %r8711, %r8712}, {%r8761, %r8762, %r8763, %r8764, %r8765, %r8766, %r8767, %r8768}, {%r8953, %r8954, %r8955, %r8956};
	wmma.mma.sync.aligned.row.row.m16n16k16.f16.f16 {%r8961, %r8962, %r8963, %r8964}, {%r8697, %r8698, %r8699, %r8700, %r8701, %r8702, %r8703, %r8704}, {%r8737, %r8738, %r8739, %r8740, %r8741, %r8742, %r8743, %r8744}, {%r8645, %r8646, %r8647, %r8648};
	wmma.mma.sync.aligned.row.row.m16n16k16.f16.f16 {%r8965, %r8966, %r8967, %r8968}, {%r8705, %r8706, %r8707, %r8708, %r8709, %r8710, %r8711, %r8712}, {%r8769, %r8770, %r8771, %r8772, %r8773, %r8774, %r8775, %r8776}, {%r8961, %r8962, %r8963, %r8964};
	// begin inline asm
	cp.async.commit_group;

	// end inline asm
	// begin inline asm
	cp.async.wait_group 0;

	// end inline asm
	bar.sync 	0;
	add.s64 	%rd225, %rd1, 1792;
	// begin inline asm
	cp.async.ca.shared.global [%r17], [%rd225], 16;

	// end inline asm
	add.s64 	%rd226, %rd1, 67328;
	// begin inline asm
	cp.async.ca.shared.global [%r2], [%rd226], 16;

	// end inline asm
	add.s64 	%rd227, %rd1, 132864;
	// begin inline asm
	cp.async.ca.shared.global [%r3], [%rd227], 16;

	// end inline asm
	add.s64 	%rd228, %rd1, 198400;
	// begin inline asm
	cp.async.ca.shared.global [%r4], [%rd228], 16;

	// end inline asm
	add.s64 	%rd229, %rd5, 1835008;
	// begin inline asm
	cp.async.ca.shared.global [%r21], [%rd229], 16;

	// end inline asm
	add.s64 	%rd230, %rd5, 1835136;
	// begin inline asm
	cp.async.ca.shared.global [%r6], [%rd230], 16;

	// end inline asm
	add.s64 	%rd231, %rd5, 1867776;
	// begin inline asm
	cp.async.ca.shared.global [%r7], [%rd231], 16;

	// end inline asm
	add.s64 	%rd232, %rd5, 1867904;
	// begin inline asm
	cp.async.ca.shared.global [%r8], [%rd232], 16;

	// end inline asm
	wmma.load.a.sync.aligned.row.m16n16k16.shared.f16 	{%r8969, %r8970, %r8971, %r8972, %r8973, %r8974, %r8975, %r8976}, [%r633], %r287;
	wmma.load.a.sync.aligned.row.m16n16k16.shared.f16 	{%r8977, %r8978, %r8979, %r8980, %r8981, %r8982, %r8983, %r8984}, [%r642], %r287;
	wmma.load.a.sync.aligned.row.m16n16k16.shared.f16 	{%r8985, %r8986, %r8987, %r8988, %r8989, %r8990, %r8991, %r8992}, [%r651], %r287;
	wmma.load.a.sync.aligned.row.m16n16k16.shared.f16 	{%r8993, %r8994, %r8995, %r8996, %r8997, %r8998, %r8999, %r9000}, [%r660], %r287;
	wmma.load.a.sync.aligned.row.m16n16k16.shared.f16 	{%r9001, %r9002, %r9003, %r9004, %r9005, %r9006, %r9007, %r9008}, [%r669], %r287;
	wmma.load.a.sync.aligned.row.m16n16k16.shared.f16 	{%r9009, %r9010, %r9011, %r9012, %r9013, %r9014, %r9015, %r9016}, [%r678], %r287;
	wmma.load.a.sync.aligned.row.m16n16k16.shared.f16 	{%r9017, %r9018, %r9019, %r9020, %r9021, %r9022, %r9023, %r9024}, [%r687], %r287;
	wmma.load.a.sync.aligned.row.m16n16k16.shared.f16 	{%r9025, %r9026, %r9027, %r9028, %r9029, %r9030, %r9031, %r9032}, [%r696], %r287;
	wmma.load.b.sync.aligned.row.m16n16k16.shared.f16 	{%r9033, %r9034, %r9035, %r9036, %r9037, %r9038, %r9039, %r9040}, [%r433], %r361;
	wmma.load.b.sync.aligned.row.m16n16k16.shared.f16 	{%r9041, %r9042, %r9043, %r9044, %r9045, %r9046, %r9047, %r9048}, [%r442], %r361;
	wmma.load.b.sync.aligned.row.m16n16k16.shared.f16 	{%r9049, %r9050, %r9051, %r9052, %r9053, %r9054, %r9055, %r9056}, [%r451], %r361;
	wmma.load.b.sync.aligned.row.m16n16k16.shared.f16 	{%r9057, %r9058, %r9059, %r9060, %r9061, %r9062, %r9063, %r9064}, [%r460], %r361;
	wmma.load.b.sync.aligned.row.m16n16k16.shared.f16 	{%r9065, %r9066, %r9067, %r9068, %r9069, %r9070, %r9071, %r9072}, [%r469], %r361;
	wmma.load.b.sync.aligned.row.m16n16k16.shared.f16 	{%r9073, %r9074, %r9075, %r9076, %r9077, %r9078, %r9079, %r9080}, [%r478], %r361;
	wmma.load.b.sync.aligned.row.m16n16k16.shared.f16 	{%r9081, %r9082, %r9083, %r9084, %r9085, %r9086, %r9087, %r9088}, [%r487], %r361;
	wmma.load.b.sync.aligned.row.m16n16k16.shared.f16 	{%r9089, %r9090, %r9091, %r9092, %r9093, %r9094, %r9095, %r9096}, [%r496], %r361;
	wmma.load.b.sync.aligned.row.m16n16k16.shared.f16 	{%r9097, %r9098, %r9099, %r9100, %r9101, %r9102, %r9103, %r9104}, [%r769], %r361;
	wmma.load.b.sync.aligned.row.m16n16k16.shared.f16 	{%r9105, %r9106, %r9107, %r9108, %r9109, %r9110, %r9111, %r9112}, [%r778], %r361;
	wmma.load.b.sync.aligned.row.m16n16k16.shared.f16 	{%r9113, %r9114, %r9115, %r9116, %r9117, %r9118, %r9119, %r9120}, [%r787], %r361;
	wmma.load.b.sync.aligned.row.m16n16k16.shared.f16 	{%r9121, %r9122, %r9123, %r9124, %r9125, %r9126, %r9127, %r9128}, [%r796], %r361;
	wmma.load.b.sync.aligned.row.m16n16k16.shared.f16 	{%r9129, %r9130, %r9131, %r9132, %r9133, %r9134, %r9135, %r9136}, [%r805], %r361;
	wmma.load.b.sync.aligned.row.m16n16k16.shared.f16 	{%r9137, %r9138, %r9139, %r9140, %r9141, %r9142, %r9143, %r9144}, [%r814], %r361;
	wmma.load.b.sync.aligned.row.m16n16k16.shared.f16 	{%r9145, %r9146, %r9147, %r9148, %r9149, %r9150, %r9151, %r9152}, [%r823], %r361;
	wmma.load.b.sync.aligned.row.m16n16k16.shared.f16 	{%r9153, %r9154, %r9155, %r9156, %r9157, %r9158, %r9159, %r9160}, [%r832], %r361;
	wmma.mma.sync.aligned.row.row.m16n16k16.f16.f16 {%r9161, %r9162, %r9163, %r9164}, {%r8969, %r8970, %r8971, %r8972, %r8973, %r8974, %r8975, %r8976}, {%r9033, %r9034, %r9035, %r9036, %r9037, %r9038, %r9039, %r9040}, {%r8845, %r8846, %r8847, %r8848};
	wmma.mma.sync.aligned.row.row.m16n16k16.f16.f16 {%r9165, %r9166, %r9167, %r9168}, {%r8977, %r8978, %r8979, %r8980, %r8981, %r8982, %r8983, %r8984}, {%r9065, %r9066, %r9067, %r9068, %r9069, %r9070, %r9071, %r9072}, {%r9161, %r9162, %r9163, %r9164};
	wmma.mma.sync.aligned.row.row.m16n16k16.f16.f16 {%r9169, %r9170, %r9171, %r9172}, {%r8969, %r8970, %r8971, %r8972, %r8973, %r8974, %r8975, %r8976}, {%r9041, %r9042, %r9043, %r9044, %r9045, %r9046, %r9047, %r9048}, {%r8853, %r8854, %r8855, %r8856};
	wmma.mma.sync.aligned.row.row.m16n16k16.f16.f16 {%r9173, %r9174, %r9175, %r9176}, {%r8977, %r8978, %r8979, %r8980, %r8981, %r8982, %r8983, %r8984}, {%r9073, %r9074, %r9075, %r9076, %r9077, %r9078, %r9079, %r9080}, {%r9169, %r9170, %r9171, %r9172};
	wmma.mma.sync.aligned.row.row.m16n16k16.f16.f16 {%r9177, %r9178, %r9179, %r9180}, {%r8969, %r8970, %r8971, %r8972, %r8973, %r8974, %r8975, %r8976}, {%r9049, %r9050, %r9051, %r9052, %r9053, %r9054, %r9055, %r9056}, {%r8861, %r8862, %r8863, %r8864};
	wmma.mma.sync.aligned.row.row.m16n16k16.f16.f16 {%r9181, %r9182, %r9183, %r9184}, {%r8977, %r8978, %r8979, %r8980, %r8981, %r8982, %r8983, %r8984}, {%r9081, %r9082, %r9083, %r9084, %r9085, %r9086, %r9087, %r9088}, {%r9177, %r9178, %r9179, %r9180};
	wmma.mma.sync.aligned.row.row.m16n16k16.f16.f16 {%r9185, %r9186, %r9187, %r9188}, {%r8969, %r8970, %r8971, %r8972, %r8973, %r8974, %r8975, %r8976}, {%r9057, %r9058, %r9059, %r9060, %r9061, %r9062, %r9063, %r9064}, {%r8869, %r8870, %r8871, %r8872};
	wmma.mma.sync.aligned.row.row.m16n16k16.f16.f16 {%r9189, %r9190, %r9191, %r9192}, {%r8977, %r8978, %r8979, %r8980, %r8981, %r8982, %r8983, %r8984}, {%r9089, %r9090, %r9091, %r9092, %r9093, %r9094, %r9095, %r9096}, {%r9185, %r9186, %r9187, %r9188};
	wmma.mma.sync.aligned.row.row.m16n16k16.f16.f16 {%r9193, %r9194, %r9195, %r9196}, {%r8985, %r8986, %r8987, %r8988, %r8989, %r8990, %r8991, %r8992}, {%r9033, %r9034, %r9035, %r9036, %r9037, %r9038, %r9039, %r9040}, {%r8877, %r8878, %r8879, %r8880};
	wmma.mma.sync.aligned.row.row.m16n16k16.f16.f16 {%r9197, %r9198, %r9199, %r9200}, {%r8993, %r8994, %r8995, %r8996, %r8997, %r8998, %r8999, %r9000}, {%r9065, %r9066, %r9067, %r9068, %r9069, %r9070, %r9071, %r9072}, {%r9193, %r9194, %r9195, %r9196};
	wmma.mma.sync.aligned.row.row.m16n16k16.f16.f16 {%r9201, %r9202, %r9203, %r9204}, {%r8985, %r8986, %r8987, %r8988, %r8989, %r8990, %r8991, %r8992}, {%r9041, %r9042, %r9043, %r9044, %r9045, %r9046, %r9047, %r9048}, {%r8885, %r8886, %r8887, %r8888};
	wmma.mma.sync.aligned.row.row.m16n16k16.f16.f16 {%r9205, %r9206, %r9207, %r9208}, {%r8993, %r8994, %r8995, %r8996, %r8997, %r8998, %r8999, %r9000}, {%r9073, %r9074, %r9075, %r9076, %r9077, %r9078, %r9079, %r9080}, {%r9201, %r9202, %r9203, %r9204};
	wmma.mma.sync.aligned.row.row.m16n16k16.f16.f16 {%r9209, %r9210, %r9211, %r9212}, {%r8985, %r8986, %r8987, %r8988, %r8989, %r8990, %r8991, %r8992}, {%r9049, %r9050, %r9051, %r9052, %r9053, %r9054, %r9055, %r9056}, {%r8893, %r8894, %r8895, %r8896};
	wmma.mma.sync.aligned.row.row.m16n16k16.f16.f16 {%r9213, %r9214, %r9215, %r9216}, {%r8993, %r8994, %r8995, %r8996, %r8997, %r8998, %r8999, %r9000}, {%r9081, %r9082, %r9083, %r9084, %r9085, %r9086, %r9087, %r9088}, {%r9209, %r9210, %r9211, %r9212};
	wmma.mma.sync.aligned.row.row.m16n16k16.f16.f16 {%r9217, %r9218, %r9219, %r9220}, {%r8985, %r8986, %r8987, %r8988, %r8989, %r8990, %r8991, %r8992}, {%r9057, %r9058, %r9059, %r9060, %r9061, %r9062, %r9063, %r9064}, {%r8901, %r8902, %r8903, %r8904};
	wmma.mma.sync.aligned.row.row.m16n16k16.f16.f16 {%r9221, %r9222, %r9223, %r9224}, {%r8993, %r8994, %r8995, %r8996, %r8997, %r8998, %r8999, %r9000}, {%r9089, %r9090, %r9091, %r9092, %r9093, %r9094, %r9095, %r9096}, {%r9217, %r9218, %r9219, %r9220};
	wmma.mma.sync.aligned.row.row.m16n16k16.f16.f16 {%r9225, %r9226, %r9227, %r9228}, {%r9001, %r9002, %r9003, %r9004, %r9005, %r9006, %r9007, %r9008}, {%r9033, %r9034, %r9035, %r9036, %r9037, %r9038, %r9039, %r9040}, {%r8909, %r8910, %r8911, %r8912};
	wmma.mma.sync.aligned.row.row.m16n16k16.f16.f16 {%r9229, %r9230, %r9231, %r9232}, {%r9009, %r9010, %r9011, %r9012, %r9013, %r9014, %r9015, %r9016}, {%r9065, %r9066, %r9067, %r9068, %r9069, %r9070, %r9071, %r9072}, {%r9225, %r9226, %r9227, %r9228};
	wmma.mma.sync.aligned.row.row.m16n16k16.f16.f16 {%r9233, %r9234, %r9235, %r9236}, {%r9001, %r9002, %r9003, %r9004, %r9005, %r9006, %r9007, %r9008}, {%r9041, %r9042, %r9043, %r9044, %r9045, %r9046, %r9047, %r9048}, {%r8917, %r8918, %r8919, %r8920};
	wmma.mma.sync.aligned.row.row.m16n16k16.f16.f16 {%r9237, %r9238, %r9239, %r9240}, {%r9009, %r9010, %r9011, %r9012, %r9013, %r9014, %r9015, %r9016}, {%r9073, %r9074, %r9075, %r9076, %r9077, %r9078, %r9079, %r9080}, {%r9233, %r9234, %r9235, %r9236};
	wmma.mma.sync.aligned.row.row.m16n16k16.f16.f16 {%r9241, %r9242, %r9243, %r9244}, {%r9001, %r9002, %r9003, %r9004, %r9005, %r9006, %r9007, %r9008}, {%r9049, %r9050, %r9051, %r9052, %r9053, %r9054, %r9055, %r9056}, {%r8925, %r8926, %r8927, %r8928};
	wmma.mma.sync.aligned.row.row.m16n16k16.f16.f16 {%r9245, %r9246, %r9247, %r9248}, {%r9009, %r9010, %r9011, %r9012, %r9013, %r9014, %r9015, %r9016}, {%r9081, %r9082, %r9083, %r9084, %r9085, %r9086, %r9087, %r9088}, {%r9241, %r9242, %r9243, %r9244};
	wmma.mma.sync.aligned.row.row.m16n16k16.f16.f16 {%r9249, %r9250, %r9251, %r9252}, {%r9001, %r9002, %r9003, %r9004, %r9005, %r9006, %r9007, %r9008}, {%r9057, %r9058, %r9059, %r9060, %r9061, %r9062, %r9063, %r9064}, {%r8933, %r8934, %r8935, %r8936};
	wmma.mma.sync.aligned.row.row.m16n16k16.f16.f16 {%r9253, %r9254, %r9255, %r9256}, {%r9009, %r9010, %r9011, %r9012, %r9013, %r9014, %r9015, %r9016}, {%r9089, %r9090, %r9091, %r9092, %r9093, %r9094, %r9095, %r9096}, {%r9249, %r9250, %r9251, %r9252};
	wmma.mma.sync.aligned.row.row.m16n16k16.f16.f16 {%r9257, %r9258, %r9259, %r9260}, {%r9017, %r9018, %r9019, %r9020, %r9021, %r9022, %r9023, %r9024}, {%r9033, %r9034, %r9035, %r9036, %r9037, %r9038, %r9039, %r9040}, {%r8941, %r8942, %r8943, %r8944};
	wmma.mma.sync.aligned.row.row.m16n16k16.f16.f16 {%r9261, %r9262, %r9263, %r9264}, {%r9025, %r9026, %r9027, %r9028, %r9029, %r9030, %r9031, %r9032}, {%r9065, %r9066, %r9067, %r9068, %r9069, %r9070, %r9071, %r9072}, {%r9257, %r9258, %r9259, %r9260};
	wmma.mma.sync.aligned.row.row.m16n16k16.f16.f16 {%r9265, %r9266, %r9267, %r9268}, {%r9017, %r9018, %r9019, %r9020, %r9021, %r9022, %r9023, %r9024}, {%r9041, %r9042, %r9043, %r9044, %r9045, %r9046, %r9047, %r9048}, {%r8949, %r8950, %r8951, %r8952};
	wmma.mma.sync.aligned.row.row.m16n16k16.f16.f16 {%r9269, %r9270, %r9271, %r9272}, {%r9025, %r9026, %r9027, %r9028, %r9029, %r9030, %r9031, %r9032}, {%r9073, %r9074, %r9075, %r9076, %r9077, %r9078, %r9079, %r9080}, {%r9265, %r9266, %r9267, %r9268};
	wmma.mma.sync.aligned.row.row.m16n16k16.f16.f16 {%r9273, %r9274, %r9275, %r9276}, {%r9017, %r9018, %r9019, %r9020, %r9021, %r9022, %r9023, %r9024}, {%r9049, %r9050, %r9051, %r9052, %r9053, %r9054, %r9055, %r9056}, {%r8957, %r8958, %r8959, %r8960};
	wmma.mma.sync.aligned.row.row.m16n16k16.f16.f16 {%r9277, %r9278, %r9279, %r9280}, {%r9025, %r9026, %r9027, %r9028, %r9029, %r9030, %r9031, %r9032}, {%r9081, %r9082, %r9083, %r9084, %r9085, %r9086, %r9087, %r9088}, {%r9273, %r9274, %r9275, %r9276};
	wmma.mma.sync.aligned.row.row.m16n16k16.f16.f16 {%r9281, %r9282, %r9283, %r9284}, {%r9017, %r9018, %r9019, %r9020, %r9021, %r9022, %r9023, %r9024}, {%r9057, %r9058, %r9059, %r9060, %r9061, %r9062, %r9063, %r9064}, {%r8965, %r8966, %r8967, %r8968};
	wmma.mma.sync.aligned.row.row.m16n16k16.f16.f16 {%r9285, %r9286, %r9287, %r9288}, {%r9025, %r9026, %r9027, %r9028, %r9029, %r9030, %r9031, %r9032}, {%r9089, %r9090, %r9091, %r9092, %r9093, %r9094, %r9095, %r9096}, {%r9281, %r9282, %r9283, %r9284};
	// begin inline asm
	cp.async.commit_group;

	// end inline asm
	// begin inline asm
	cp.async.wait_group 0;

	// end inline asm
	bar.sync 	0;
	add.s64 	%rd233, %rd1, 1856;
	// begin inline asm
	cp.async.ca.shared.global [%r9], [%rd233], 16;

	// end inline asm
	add.s64 	%rd234, %rd1, 67392;
	// begin inline asm
	cp.async.ca.shared.global [%r10], [%rd234], 16;

	// end inline asm
	add.s64 	%rd235, %rd1, 132928;
	// begin inline asm
	cp.async.ca.shared.global [%r11], [%rd235], 16;

	// end inline asm
	add.s64 	%rd236, %rd1, 198464;
	// begin inline asm
	cp.async.ca.shared.global [%r12], [%rd236], 16;

	// end inline asm
	add.s64 	%rd237, %rd5, 1900544;
	// begin inline asm
	cp.async.ca.shared.global [%r13], [%rd237], 16;

	// end inline asm
	add.s64 	%rd238, %rd5, 1900672;
	// begin inline asm
	cp.async.ca.shared.global [%r14], [%rd238], 16;

	// end inline asm
	add.s64 	%rd239, %rd5, 1933312;
	// begin inline asm
	cp.async.ca.shared.global [%r15], [%rd239], 16;

	// end inline asm
	add.s64 	%rd240, %rd5, 1933440;
	// begin inline asm
	cp.async.ca.shared.global [%r16], [%rd240], 16;

	// end inline asm
	wmma.load.a.sync.aligned.row.m16n16k16.shared.f16 	{%r9289, %r9290, %r9291, %r9292, %r9293, %r9294, %r9295, %r9296}, [%r286], %r287;
	wmma.load.a.sync.aligned.row.m16n16k16.shared.f16 	{%r9297, %r9298, %r9299, %r9300, %r9301, %r9302, %r9303, %r9304}, [%r296], %r287;
	wmma.load.a.sync.aligned.row.m16n16k16.shared.f16 	{%r9305, %r9306, %r9307, %r9308, %r9309, %r9310, %r9311, %r9312}, [%r305], %r287;
	wmma.load.a.sync.aligned.row.m16n16k16.shared.f16 	{%r9313, %r9314, %r9315, %r9316, %r9317, %r9318, %r9319, %r9320}, [%r314], %r287;
	wmma.load.a.sync.aligned.row.m16n16k16.shared.f16 	{%r9321, %r9322, %r9323, %r9324, %r9325, %r9326, %r9327, %r9328}, [%r323], %r287;
	wmma.load.a.sync.aligned.row.m16n16k16.shared.f16 	{%r9329, %r9330, %r9331, %r9332, %r9333, %r9334, %r9335, %r9336}, [%r332], %r287;
	wmma.load.a.sync.aligned.row.m16n16k16.shared.f16 	{%r9337, %r9338, %r9339, %r9340, %r9341, %r9342, %r9343, %r9344}, [%r341], %r287;
	wmma.load.a.sync.aligned.row.m16n16k16.shared.f16 	{%r9345, %r9346, %r9347, %r9348, %r9349, %r9350, %r9351, %r9352}, [%r350], %r287;
	wmma.load.b.sync.aligned.row.m16n16k16.shared.f16 	{%r9353, %r9354, %r9355, %r9356, %r9357, %r9358, %r9359, %r9360}, [%r360], %r361;
	wmma.load.b.sync.aligned.row.m16n16k16.shared.f16 	{%r9361, %r9362, %r9363, %r9364, %r9365, %r9366, %r9367, %r9368}, [%r370], %r361;
	wmma.load.b.sync.aligned.row.m16n16k16.shared.f16 	{%r9369, %r9370, %r9371, %r9372, %r9373, %r9374, %r9375, %r9376}, [%r379], %r361;
	wmma.load.b.sync.aligned.row.m16n16k16.shared.f16 	{%r9377, %r9378, %r9379, %r9380, %r9381, %r9382, %r9383, %r9384}, [%r388], %r361;
	wmma.load.b.sync.aligned.row.m16n16k16.shared.f16 	{%r9385, %r9386, %r9387, %r9388, %r9389, %r9390, %r9391, %r9392}, [%r397], %r361;
	wmma.load.b.sync.aligned.row.m16n16k16.shared.f16 	{%r9393, %r9394, %r9395, %r9396, %r9397, %r9398, %r9399, %r9400}, [%r406], %r361;
	wmma.load.b.sync.aligned.row.m16n16k16.shared.f16 	{%r9401, %r9402, %r9403, %r9404, %r9405, %r9406, %r9407, %r9408}, [%r415], %r361;
	wmma.load.b.sync.aligned.row.m16n16k16.shared.f16 	{%r9409, %r9410, %r9411, %r9412, %r9413, %r9414, %r9415, %r9416}, [%r424], %r361;
	wmma.load.b.sync.aligned.row.m16n16k16.shared.f16 	{%r9417, %r9418, %r9419, %r9420, %r9421, %r9422, %r9423, %r9424}, [%r433], %r361;
	wmma.load.b.sync.aligned.row.m16n16k16.shared.f16 	{%r9425, %r9426, %r9427, %r9428, %r9429, %r9430, %r9431, %r9432}, [%r442], %r361;
	wmma.load.b.sync.aligned.row.m16n16k16.shared.f16 	{%r9433, %r9434, %r9435, %r9436, %r9437, %r9438, %r9439, %r9440}, [%r451], %r361;
	wmma.load.b.sync.aligned.row.m16n16k16.shared.f16 	{%r9441, %r9442, %r9443, %r9444, %r9445, %r9446, %r9447, %r9448}, [%r460], %r361;
	wmma.load.b.sync.aligned.row.m16n16k16.shared.f16 	{%r9449, %r9450, %r9451, %r9452, %r9453, %r9454, %r9455, %r9456}, [%r469], %r361;
	wmma.load.b.sync.aligned.row.m16n16k16.shared.f16 	{%r9457, %r9458, %r9459, %r9460, %r9461, %r9462, %r9463, %r9464}, [%r478], %r361;
	wmma.load.b.sync.aligned.row.m16n16k16.shared.f16 	{%r9465, %r9466, %r9467, %r9468, %r9469, %r9470, %r9471, %r9472}, [%r487], %r361;
	wmma.load.b.sync.aligned.row.m16n16k16.shared.f16 	{%r9473, %r9474, %r9475, %r9476, %r9477, %r9478, %r9479, %r9480}, [%r496], %r361;
	wmma.mma.sync.aligned.row.row.m16n16k16.f16.f16 {%r9481, %r9482, %r9483, %r9484}, {%r9289, %r9290, %r9291, %r9292, %r9293, %r9294, %r9295, %r9296}, {%r9353, %r9354, %r9355, %r9356, %r9357, %r9358, %r9359, %r9360}, {%r9165, %r9166, %r9167, %r9168};
	wmma.mma.sync.aligned.row.row.m16n16k16.f16.f16 {%r9485, %r9486, %r9487, %r9488}, {%r9297, %r9298, %r9299, %r9300, %r9301, %r9302, %r9303, %r9304}, {%r9385, %r9386, %r9387, %r9388, %r9389, %r9390, %r9391, %r9392}, {%r9481, %r9482, %r9483, %r9484};
	wmma.mma.sync.aligned.row.row.m16n16k16.f16.f16 {%r9489, %r9490, %r9491, %r9492}, {%r9289, %r9290, %r9291, %r9292, %r9293, %r9294, %r9295, %r9296}, {%r9361, %r9362, %r9363, %r9364, %r9365, %r9366, %r9367, %r9368}, {%r9173, %r9174, %r9175, %r9176};
	wmma.mma.sync.aligned.row.row.m16n16k16.f16.f16 {%r9493, %r9494, %r9495, %r9496}, {%r9297, %r9298, %r9299, %r9300, %r9301, %r9302, %r9303, %r9304}, {%r9393, %r9394, %r9395, %r9396, %r9397, %r9398, %r9399, %r9400}, {%r9489, %r9490, %r9491, %r9492};
	wmma.mma.sync.aligned.row.row.m16n16k16.f16.f16 {%r9497, %r9498, %r9499, %r9500}, {%r9289, %r9290, %r9291, %r9292, %r9293, %r9294, %r9295, %r9296}, {%r9369, %r9370, %r9371, %r9372, %r9373, %r9374, %r9375, %r9376}, {%r9181, %r9182, %r9183, %r9184};
	wmma.mma.sync.aligned.row.row.m16n16k16.f16.f16 {%r9501, %r9502, %r9503, %r9504}, {%r9297, %r9298, %r9299, %r9300, %r9301, %r9302, %r9303, %r9304}, {%r9401, %r9402, %r9403, %r9404, %r9405, %r9406, %r9407, %r9408}, {%r9497, %r9498, %r9499, %r9500};
	wmma.mma.sync.aligned.row.row.m16n16k16.f16.f16 {%r9505, %r9506, %r9507, %r9508}, {%r9289, %r9290, %r9291, %r9292, %r9293, %r9294, %r9295, %r9296}, {%r9377, %r9378, %r9379, %r9380, %r9381, %r9382, %r9383, %r9384}, {%r9189, %r9190, %r9191, %r9192};
	wmma.mma.sync.aligned.row.row.m16n16k16.f16.f16 {%r9509, %r9510, %r9511, %r9512}, {%r9297, %r9298, %r9299, %r9300, %r9301, %r9302, %r9303, %r9304}, {%r9409, %r9410, %r9411, %r9412, %r9413, %r9414, %r9415, %r9416}, {%r9505, %r9506, %r9507, %r9508};
	wmma.mma.sync.aligned.row.row.m16n16k16.f16.f16 {%r9513, %r9514, %r9515, %r9516}, {%r9305, %r9306, %r9307, %r9308, %r9309, %r9310, %r9311, %r9312}, {%r9353, %r9354, %r9355, %r9356, %r9357, %r9358, %r9359, %r9360}, {%r9197, %r9198, %r9199, %r9200};
	wmma.mma.sync.aligned.row.row.m16n16k16.f16.f16 {%r9517, %r9518, %r9519, %r9520}, {%r9313, %r9314, %r9315, %r9316, %r9317, %r9318, %r9319, %r9320}, {%r9385, %r9386, %r9387, %r9388, %r9389, %r9390, %r9391, %r9392}, {%r9513, %r9514, %r9515, %r9516};
	wmma.mma.sync.aligned.row.row.m16n16k16.f16.f16 {%r9521, %r9522, %r9523, %r9524}, {%r9305, %r9306, %r9307, %r9308, %r9309, %r9310, %r9311, %r9312}, {%r9361, %r9362, %r9363, %r9364, %r9365, %r9366, %r9367, %r9368}, {%r9205, %r9206, %r9207, %r9208};
	wmma.mma.sync.aligned.row.row.m16n16k16.f16.f16 {%r9525, %r9526, %r9527, %r9528}, {%r9313, %r9314, %r9315, %r9316, %r9317, %r9318, %r9319, %r9320}, {%r9393, %r9394, %r9395, %r9396, %r9397, %r9398, %r9399, %r9400}, {%r9521, %r9522, %r9523, %r9524};
	wmma.mma.sync.aligned.row.row.m16n16k16.f16.f16 {%r9529, %r9530, %r9531, %r9532}, {%r9305, %r9306, %r9307, %r9308, %r9309, %r9310, %r9311, %r9312}, {%r9369, %r9370, %r9371, %r9372, %r9373, %r9374, %r9375, %r9376}, {%r9213, %r9214, %r9215, %r9216};
	wmma.mma.sync.aligned.row.row.m16n16k16.f16.f16 {%r9533, %r9534, %r9535, %r9536}, {%r9313, %r9314, %r9315, %r9316, %r9317, %r9318, %r9319, %r9320}, {%r9401, %r9402, %r9403, %r9404, %r9405, %r9406, %r9407, %r9408}, {%r9529, %r9530, %r9531, %r9532};
	wmma.mma.sync.aligned.row.row.m16n16k16.f16.f16 {%r9537, %r9538, %r9539, %r9540}, {%r9305, %r9306, %r9307, %r9308, %r9309, %r9310, %r9311, %r9312}, {%r9377, %r9378, %r9379, %r9380, %r9381, %r9382, %r9383, %r9384}, {%r9221, %r9222, %r9223, %r9224};
	wmma.mma.sync.aligned.row.row.m16n16k16.f16.f16 {%r9541, %r9542, %r9543, %r9544}, {%r9313, %r9314, %r9315, %r9316, %r9317, %r9318, %r9319, %r9320}, {%r9409, %r9410, %r9411, %r9412, %r9413, %r9414, %r9415, %r9416}, {%r9537, %r9538, %r9539, %r9540};
	wmma.mma.sync.aligned.row.row.m16n16k16.f16.f16 {%r9545, %r9546, %r9547, %r9548}, {%r9321, %r9322, %r9323, %r9324, %r9325, %r9326, %r9327, %r9328}, {%r9353, %r9354, %r9355, %r9356, %r9357, %r9358, %r9359, %r9360}, {%r9229, %r9230, %r9231, %r9232};
	wmma.mma.sync.aligned.row.row.m16n16k16.f16.f16 {%r9549, %r9550, %r9551, %r9552}, {%r9329, %r9330, %r9331, %r9332, %r9333, %r9334, %r9335, %r9336}, {%r9385, %r9386, %r9387, %r9388, %r9389, %r9390, %r9391, %r9392}, {%r9545, %r9546, %r9547, %r9548};
	wmma.mma.sync.aligned.row.row.m16n16k16.f16.f16 {%r9553, %r9554, %r9555, %r9556}, {%r9321, %r9322, %r9323, %r9324, %r9325, %r9326, %r9327, %r9328}, {%r9361, %r9362, %r9363, %r9364, %r9365, %r9366, %r9367, %r9368}, {%r9237, %r9238, %r9239, %r9240};
	wmma.mma.sync.aligned.row.row.m16n16k16.f16.f16 {%r9557, %r9558, %r9559, %r9560}, {%r9329, %r9330, %r9331, %r9332, %r9333, %r9334, %r9335, %r9336}, {%r9393, %r9394, %r9395, %r9396, %r9397, %r9398, %r9399, %r9400}, {%r9553, %r9554, %r9555, %r9556};
	wmma.mma.sync.aligned.row.row.m16n16k16.f16.f16 {%r9561, %r9562, %r9563, %r9564}, {%r9321, %r9322, %r9323, %r9324, %r9325, %r9326, %r9327, %r9328}, {%r9369, %r9370, %r9371, %r9372, %r9373, %r9374, %r9375, %r9376}, {%r9245, %r9246, %r9247, %r9248};
	wmma.mma.sync.aligned.row.row.m16n16k16.f16.f16 {%r9565, %r9566, %r9567, %r9568}, {%r9329, %r9330, %r9331, %r9332, %r9333, %r9334, %r9335, %r9336}, {%r9401, %r9402, %r9403, %r9404, %r9405, %r9406, %r9407, %r9408}, {%r9561, %r9562, %r9563, %r9564};
	wmma.mma.sync.aligned.row.row.m16n16k16.f16.f16 {%r9569, %r9570, %r9571, %r9572}, {%r9321, %r9322, %r9323, %r9324, %r9325, %r9326, %r9327, %r9328}, {%r9377, %r9378, %r9379, %r9380, %r9381, %r9382, %r9383, %r9384}, {%r9253, %r9254, %r9255, %r9256};
	wmma.mma.sync.aligned.row.row.m16n16k16.f16.f16 {%r9573, %r9574, %r9575, %r9576}, {%r9329, %r9330, %r9331, %r9332, %r9333, %r9334, %r9335, %r9336}, {%r9409, %r9410, %r9411, %r9412, %r9413, %r9414, %r9415, %r9416}, {%r9569, %r9570, %r9571, %r9572};
	wmma.mma.sync.aligned.row.row.m16n16k16.f16.f16 {%r9577, %r9578, %r9579, %r9580}, {%r9337, %r9338, %r9339, %r9340, %r9341, %r9342, %r9343, %r9344}, {%r9353, %r9354, %r9355, %r9356, %r9357, %r9358, %r9359, %r9360}, {%r9261, %r9262, %r9263, %r9264};
	wmma.mma.sync.aligned.row.row.m16n16k16.f16.f16 {%r9581, %r9582, %r9583, %r9584}, {%r9345, %r9346, %r9347, %r9348, %r9349, %r9350, %r9351, %r9352}, {%r9385, %r9386, %r9387, %r9388, %r9389, %r9390, %r9391, %r9392}, {%r9577, %r9578, %r9579, %r9580};
	wmma.mma.sync.aligned.row.row.m16n16k16.f16.f16 {%r9585, %r9586, %r9587, %r9588}, {%r9337, %r9338, %r9339, %r9340, %r9341, %r9342, %r9343, %r9344}, {%r9361, %r9362, %r9363, %r9364, %r9365, %r9366, %r9367, %r9368}, {%r9269, %r9270, %r9271, %r9272};
	wmma.mma.sync.aligned.row.row.m16n16k16.f16.f16 {%r9589, %r9590, %r9591, %r9592}, {%r9345, %r9346, %r9347, %r9348, %r9349, %r9350, %r9351, %r9352}, {%r9393, %r9394, %r9395, %r9396, %r9397, %r9398, %r9399, %r9400}, {%r9585, %r9586, %r9587, %r9588};
	wmma.mma.sync.aligned.row.row.m16n16k16.f16.f16 {%r9593, %r9594, %r9595, %r9596}, {%r9337, %r9338, %r9339, %r9340, %r9341, %r9342, %r9343, %r9344}, {%r9369, %r9370, %r9371, %r9372, %r9373, %r9374, %r9375, %r9376}, {%r9277, %r9278, %r9279, %r9280};
	wmma.mma.sync.aligned.row.row.m16n16k16.f16.f16 {%r9597, %r9598, %r9599, %r9600}, {%r9345, %r9346, %r9347, %r9348, %r9349, %r9350, %r9351, %r9352}, {%r9401, %r9402, %r9403, %r9404, %r9405, %r9406, %r9407, %r9408}, {%r9593, %r9594, %r9595, %r9596};
	wmma.mma.sync.aligned.row.row.m16n16k16.f16.f16 {%r9601, %r9602, %r9603, %r9604}, {%r9337, %r9338, %r9339, %r9340, %r9341, %r9342, %r9343, %r9344}, {%r9377, %r9378, %r9379, %r9380, %r9381, %r9382, %r9383, %r9384}, {%r9285, %r9286, %r9287, %r9288};
	wmma.mma.sync.aligned.row.row.m16n16k16.f16.f16 {%r9605, %r9606, %r9607, %r9608}, {%r9345, %r9346, %r9347, %r9348, %r9349, %r9350, %r9351, %r9352}, {%r9409, %r9410, %r9411, %r9412, %r9413, %r9414, %r9415, %r9416}, {%r9601, %r9602, %r9603, %r9604};
	// begin inline asm
	cp.async.commit_group;

	// end inline asm
	// begin inline asm
	cp.async.wait_group 0;

	// end inline asm
	bar.sync 	0;
	add.s64 	%rd241, %rd1, 1920;
	// begin inline asm
	cp.async.ca.shared.global [%r17], [%rd241], 16;

	// end inline asm
	add.s64 	%rd242, %rd1, 67456;
	// begin inline asm
	cp.async.ca.shared.global [%r2], [%rd242], 16;

	// end inline asm
	add.s64 	%rd243, %rd1, 132992;
	// begin inline asm
	cp.async.ca.shared.global [%r3], [%rd243], 16;

	// end inline asm
	add.s64 	%rd244, %rd1, 198528;
	// begin inline asm
	cp.async.ca.shared.global [%r4], [%rd244], 16;

	// end inline asm
	add.s64 	%rd245, %rd5, 1966080;
	// begin inline asm
	cp.async.ca.shared.global [%r21], [%rd245], 16;

	// end inline asm
	add.s64 	%rd246, %rd5, 1966208;
	// begin inline asm
	cp.async.ca.shared.global [%r6], [%rd246], 16;

	// end inline asm
	add.s64 	%rd247, %rd5, 1998848;
	// begin inline asm
	cp.async.ca.shared.global [%r7], [%rd247], 16;

	// end inline asm
	add.s64 	%rd248, %rd5, 1998976;
	// begin inline asm
	cp.async.ca.shared.global [%r8], [%rd248], 16;

	// end inline asm
	wmma.load.a.sync.aligned.row.m16n16k16.shared.f16 	{%r9609, %r9610, %r9611, %r9612, %r9613, %r9614, %r9615, %r9616}, [%r633], %r287;
	wmma.load.a.sync.aligned.row.m16n16k16.shared.f16 	{%r9617, %r9618, %r9619, %r9620, %r9621, %r9622, %r9623, %r9624}, [%r642], %r287;
	wmma.load.a.sync.aligned.row.m16n16k16.shared.f16 	{%r9625, %r9626, %r9627, %r9628, %r9629, %r9630, %r9631, %r9632}, [%r651], %r287;
	wmma.load.a.sync.aligned.row.m16n16k16.shared.f16 	{%r9633, %r9634, %r9635, %r9636, %r9637, %r9638, %r9639, %r9640}, [%r660], %r287;
	wmma.load.a.sync.aligned.row.m16n16k16.shared.f16 	{%r9641, %r9642, %r9643, %r9644, %r9645, %r9646, %r9647, %r9648}, [%r669], %r287;
	wmma.load.a.sync.aligned.row.m16n16k16.shared.f16 	{%r9649, %r9650, %r9651, %r9652, %r9653, %r9654, %r9655, %r9656}, [%r678], %r287;
	wmma.load.a.sync.aligned.row.m16n16k16.shared.f16 	{%r9657, %r9658, %r9659, %r9660, %r9661, %r9662, %r9663, %r9664}, [%r687], %r287;
	wmma.load.a.sync.aligned.row.m16n16k16.shared.f16 	{%r9665, %r9666, %r9667, %r9668, %r9669, %r9670, %r9671, %r9672}, [%r696], %r287;
	wmma.load.b.sync.aligned.row.m16n16k16.shared.f16 	{%r9673, %r9674, %r9675, %r9676, %r9677, %r9678, %r9679, %r9680}, [%r433], %r361;
	wmma.load.b.sync.aligned.row.m16n16k16.shared.f16 	{%r9681, %r9682, %r9683, %r9684, %r9685, %r9686, %r9687, %r9688}, [%r442], %r361;
	wmma.load.b.sync.aligned.row.m16n16k16.shared.f16 	{%r9689, %r9690, %r9691, %r9692, %r9693, %r9694, %r9695, %r9696}, [%r451], %r361;
	wmma.load.b.sync.aligned.row.m16n16k16.shared.f16 	{%r9697, %r9698, %r9699, %r9700, %r9701, %r9702, %r9703, %r9704}, [%r460], %r361;
	wmma.load.b.sync.aligned.row.m16n16k16.shared.f16 	{%r9705, %r9706, %r9707, %r9708, %r9709, %r9710, %r9711, %r9712}, [%r469], %r361;
	wmma.load.b.sync.aligned.row.m16n16k16.shared.f16 	{%r9713, %r9714, %r9715, %r9716, %r9717, %r9718, %r9719, %r9720}, [%r478], %r361;
	wmma.load.b.sync.aligned.row.m16n16k16.shared.f16 	{%r9721, %r9722, %r9723, %r9724, %r9725, %r9726, %r9727, %r9728}, [%r487], %r361;
	wmma.load.b.sync.aligned.row.m16n16k16.shared.f16 	{%r9729, %r9730, %r9731, %r9732, %r9733, %r9734, %r9735, %r9736}, [%r496], %r361;
	wmma.load.b.sync.aligned.row.m16n16k16.shared.f16 	{%r9737, %r9738, %r9739, %r9740, %r9741, %r9742, %r9743, %r9744}, [%r769], %r361;
	wmma.load.b.sync.aligned.row.m16n16k16.shared.f16 	{%r9745, %r9746, %r9747, %r9748, %r9749, %r9750, %r9751, %r9752}, [%r778], %r361;
	wmma.load.b.sync.aligned.row.m16n16k16.shared.f16 	{%r9753, %r9754, %r9755, %r9756, %r9757, %r9758, %r9759, %r9760}, [%r787], %r361;
	wmma.load.b.sync.aligned.row.m16n16k16.shared.f16 	{%r9761, %r9762, %r9763, %r9764, %r9765, %r9766, %r9767, %r9768}, [%r796], %r361;
	wmma.load.b.sync.aligned.row.m16n16k16.shared.f16 	{%r9769, %r9770, %r9771, %r9772, %r9773, %r9774, %r9775, %r9776}, [%r805], %r361;
	wmma.load.b.sync.aligned.row.m16n16k16.shared.f16 	{%r9777, %r9778, %r9779, %r9780, %r9781, %r9782, %r9783, %r9784}, [%r814], %r361;
	wmma.load.b.sync.aligned.row.m16n16k16.shared.f16 	{%r9785, %r9786, %r9787, %r9788, %r9789, %r9790, %r9791, %r9792}, [%r823], %r361;
	wmma.load.b.sync.aligned.row.m16n16k16.shared.f16 	{%r9793, %r9794, %r9795, %r9796, %r9797, %r9798, %r9799, %r9800}, [%r832], %r361;
	wmma.mma.sync.aligned.row.row.m16n16k16.f16.f16 {%r9801, %r9802, %r9803, %r9804}, {%r9609, %r9610, %r9611, %r9612, %r9613, %r9614, %r9615, %r9616}, {%r9673, %r9674, %r9675, %r9676, %r9677, %r9678, %r9679, %r9680}, {%r9485, %r9486, %r9487, %r9488};
	wmma.mma.sync.aligned.row.row.m16n16k16.f16.f16 {%r9805, %r9806, %r9807, %r9808}, {%r9617, %r9618, %r9619, %r9620, %r9621, %r9622, %r9623, %r9624}, {%r9705, %r9706, %r9707, %r9708, %r9709, %r9710, %r9711, %r9712}, {%r9801, %r9802, %r9803, %r9804};
	wmma.mma.sync.aligned.row.row.m16n16k16.f16.f16 {%r9809, %r9810, %r9811, %r9812}, {%r9609, %r9610, %r9611, %r9612, %r9613, %r9614, %r9615, %r9616}, {%r9681, %r9682, %r9683, %r9684, %r9685, %r9686, %r9687, %r9688}, {%r9493, %r9494, %r9495, %r9496};
	wmma.mma.sync.aligned.row.row.m16n16k16.f16.f16 {%r9813, %r9814, %r9815, %r9816}, {%r9617, %r9618, %r9619, %r9620, %r9621, %r9622, %r9623, %r9624}, {%r9713, %r9714, %r9715, %r9716, %r9717, %r9718, %r9719, %r9720}, {%r9809, %r9810, %r9811, %r9812};
	wmma.mma.sync.aligned.row.row.m16n16k16.f16.f16 {%r9817, %r9818, %r9819, %r9820}, {%r9609, %r9610, %r9611, %r9612, %r9613, %r9614, %r9615, %r9616}, {%r9689, %r9690, %r9691, %r9692, %r9693, %r9694, %r9695, %r9696}, {%r9501, %r9502, %r9503, %r9504};
	wmma.mma.sync.aligned.row.row.m16n16k16.f16.f16 {%r9821, %r9822, %r9823, %r9824}, {%r9617, %r9618, %r9619, %r9620, %r9621, %r9622, %r9623, %r9624}, {%r9721, %r9722, %r9723, %r9724, %r9725, %r9726, %r9727, %r9728}, {%r9817, %r9818, %r9819, %r9820};
	wmma.mma.sync.aligned.row.row.m16n16k16.f16.f16 {%r9825, %r9826, %r9827, %r9828}, {%r9609, %r9610, %r9611, %r9612, %r9613, %r9614, %r9615, %r9616}, {%r9697, %r9698, %r9699, %r9700, %r9701, %r9702, %r9703, %r9704}, {%r9509, %r9510, %r9511, %r9512};
	wmma.mma.sync.aligned.row.row.m16n16k16.f16.f16 {%r9829, %r9830, %r9831, %r9832}, {%r9617, %r9618, %r9619, %r9620, %r9621, %r9622, %r9623, %r9624}, {%r9729, %r9730, %r9731, %r9732, %r9733, %r9734, %r9735, %r9736}, {%r9825, %r9826, %r9827, %r9828};
	wmma.mma.sync.aligned.row.row.m16n16k16.f16.f16 {%r9833, %r9834, %r9835, %r9836}, {%r9625, %r9626, %r9627, %r9628, %r9629, %r9630, %r9631, %r9632}, {%r9673, %r9674, %r9675, %r9676, %r9677, %r9678, %r9679, %r9680}, {%r9517, %r9518, %r9519, %r9520};
	wmma.mma.sync.aligned.row.row.m16n16k16.f16.f16 {%r9837, %r9838, %r9839, %r9840}, {%r9633, %r9634, %r9635, %r9636, %r9637, %r9638, %r9639, %r9640}, {%r9705, %r9706, %r9707, %r9708, %r9709, %r9710, %r9711, %r9712}, {%r9833, %r9834, %r9835, %r9836};
	wmma.mma.sync.aligned.row.row.m16n16k16.f16.f16 {%r9841, %r9842, %r9843, %r9844}, {%r9625, %r9626, %r9627, %r9628, %r9629, %r9630, %r9631, %r9632}, {%r9681, %r9682, %r9683, %r9684, %r9685, %r9686, %r9687, %r9688}, {%r9525, %r9526, %r9527, %r9528};
	wmma.mma.sync.aligned.row.row.m16n16k16.f16.f16 {%r9845, %r9846, %r9847, %r9848}, {%r9633, %r9634, %r9635, %r9636, %r9637, %r9638, %r9639, %r9640}, {%r9713, %r9714, %r9715, %r9716, %r9717, %r9718, %r9719, %r9720}, {%r9841, %r9842, %r9843, %r9844};
	wmma.mma.sync.aligned.row.row.m16n16k16.f16.f16 {%r9849, %r9850, %r9851, %r9852}, {%r9625, %r9626, %r9627, %r9628, %r9629, %r9630, %r9631, %r9632}, {%r9689, %r9690, %r9691, %r9692, %r9693, %r9694, %r9695, %r9696}, {%r9533, %r9534, %r9535, %r9536};
	wmma.mma.sync.aligned.row.row.m16n16k16.f16.f16 {%r9853, %r9854, %r9855, %r9856}, {%r9633, %r9634, %r9635, %r9636, %r9637, %r9638, %r9639, %r9640}, {%r9721, %r9722, %r9723, %r9724, %r9725, %r9726, %r9727, %r9728}, {%r9849, %r9850, %r9851, %r9852};
	wmma.mma.sync.aligned.row.row.m16n16k16.f16.f16 {%r9857, %r9858, %r9859, %r9860}, {%r9625, %r9626, %r9627, %r9628, %r9629, %r9630, %r9631, %r9632}, {%r9697, %r9698, %r9699, %r9700, %r9701, %r9702, %r9703, %r9704}, {%r9541, %r9542, %r9543, %r9544};
	wmma.mma.sync.aligned.row.row.m16n16k16.f16.f16 {%r9861, %r9862, %r9863, %r9864}, {%r9633, %r9634, %r9635, %r9636, %r9637, %r9638, %r9639, %r9640}, {%r9729, %r9730, %r9731, %r9732, %r9733, %r9734, %r9735, %r9736}, {%r9857, %r9858, %r9859, %r9860};
	wmma.mma.sync.aligned.row.row.m16n16k16.f16.f16 {%r9865, %r9866, %r9867, %r9868}, {%r9641, %r9642, %r9643, %r9644, %r9645, %r9646, %r9647, %r9648}, {%r9673, %r9674, %r9675, %r9676, %r9677, %r9678, %r9679, %r9680}, {%r9549, %r9550, %r9551, %r9552};
	wmma.mma.sync.aligned.row.row.m16n16k16.f16.f16 {%r9869, %r9870, %r9871, %r9872}, {%r9649, %r9650, %r9651, %r9652, %r9653, %r9654, %r9655, %r9656}, {%r9705, %r9706, %r9707, %r9708, %r9709, %r9710, %r9711, %r9712}, {%r9865, %r9866, %r9867, %r9868};
	wmma.mma.sync.aligned.row.row.m16n16k16.f16.f16 {%r9873, %r9874, %r9875, %r9876}, {%r9641, %r9642, %r9643, %r9644, %r9645, %r9646, %r9647, %r9648}, {%r9681, %r9682, %r9683, %r9684, %r9685, %r9686, %r9687, %r9688}, {%r9557, %r9558, %r9559, %r9560};
	wmma.mma.sync.aligned.row.row.m16n16k16.f16.f16 {%r9877, %r9878, %r9879, %r9880}, {%r9649, %r9650, %r9651, %r9652, %r9653, %r9654, %r9655, %r9656}, {%r9713, %r9714, %r9715, %r9716, %r9717, %r9718, %r9719, %r9720}, {%r9873, %r9874, %r9875, %r9876};
	wmma.mma.sync.aligned.row.row.m16n16k16.f16.f16 {%r9881, %r9882, %r9883, %r9884}, {%r9641, %r9642, %r9643, %r9644, %r9645, %r9646, %r9647, %r9648}, {%r9689, %r9690, %r9691, %r9692, %r9693, %r9694, %r9695, %r9696}, {%r9565, %r9566, %r9567, %r9568};
	wmma.mma.sync.aligned.row.row.m16n16k16.f16.f16 {%r9885, %r9886, %r9887, %r9888}, {%r9649, %r9650, %r9651, %r9652, %r9653, %r9654, %r9655, %r9656}, {%r9721, %r9722, %r9723, %r9724, %r9725, %r9726, %r9727, %r9728}, {%r9881, %r9882, %r9883, %r9884};
	wmma.mma.sync.aligned.row.row.m16n16k16.f16.f16 {%r9889, %r9890, %r9891, %r9892}, {%r9641, %r9642, %r9643, %r9644, %r9645, %r9646, %r9647, %r9648}, {%r9697, %r9698, %r9699, %r9700, %r9701, %r9702, %r9703, %r9704}, {%r9573, %r9574, %r9575, %r9576};
	wmma.mma.sync.aligned.row.row.m16n16k16.f16.f16 {%r9893, %r9894, %r9895, %r9896}, {%r9649, %r9650, %r9651, %r9652, %r9653, %r9654, %r9655, %r9656}, {%r9729, %r9730, %r9731, %r9732, %r9733, %r9734, %r9735, %r9736}, {%r9889, %r9890, %r9891, %r9892};
	wmma.mma.sync.aligned.row.row.m16n16k16.f16.f16 {%r9897, %r9898, %r9899, %r9900}, {%r9657, %r9658, %r9659, %r9660, %r9661, %r9662, %r9663, %r9664}, {%r9673, %r9674, %r9675, %r9676, %r9677, %r9678, %r9679, %r9680}, {%r9581, %r9582, %r9583, %r9584};
	wmma.mma.sync.aligned.row.row.m16n16k16.f16.f16 {%r9901, %r9902, %r9903, %r9904}, {%r9665, %r9666, %r9667, %r9668, %r9669, %r9670, %r9671, %r9672}, {%r9705, %r9706, %r9707, %r9708, %r9709, %r9710, %r9711, %r9712}, {%r9897, %r9898, %r9899, %r9900};
	wmma.mma.sync.aligned.row.row.m16n16k16.f16.f16 {%r9905, %r9906, %r9907, %r9908}, {%r9657, %r9658, %r9659, %r9660, %r9661, %r9662, %r9663, %r9664}, {%r9681, %r9682, %r9683, %r9684, %r9685, %r9686, %r9687, %r9688}, {%r9589, %r9590, %r9591, %r9592};
	wmma.mma.sync.aligned.row.row.m16n16k16.f16.f16 {%r9909, %r9910, %r9911, %r9912}, {%r9665, %r9666, %r9667, %r9668, %r9669, %r9670, %r9671, %r9672}, {%r9713, %r9714, %r9715, %r9716, %r9717, %r9718, %r9719, %r9720}, {%r9905, %r9906, %r9907, %r9908};
	wmma.mma.sync.aligned.row.row.m16n16k16.f16.f16 {%r9913, %r9914, %r9915, %r9916}, {%r9657, %r9658, %r9659, %r9660, %r9661, %r9662, %r9663, %r9664}, {%r9689, %r9690, %r9691, %r9692, %r9693, %r9694, %r9695, %r9696}, {%r9597, %r9598, %r9599, %r9600};
	wmma.mma.sync.aligned.row.row.m16n16k16.f16.f16 {%r9917, %r9918, %r9919, %r9920}, {%r9665, %r9666, %r9667, %r9668, %r9669, %r9670, %r9671, %r9672}, {%r9721, %r9722, %r9723, %r9724, %r9725, %r9726, %r9727, %r9728}, {%r9913, %r9914, %r9915, %r9916};
	wmma.mma.sync.aligned.row.row.m16n16k16.f16.f16 {%r9921, %r9922, %r9923, %r9924}, {%r9657, %r9658, %r9659, %r9660, %r9661, %r9662, %r9663, %r9664}, {%r9697, %r9698, %r9699, %r9700, %r9701, %r9702, %r9703, %r9704}, {%r9605, %r9606, %r9607, %r9608};
	wmma.mma.sync.aligned.row.row.m16n16k16.f16.f16 {%r9925, %r9926, %r9927, %r9928}, {%r9665, %r9666, %r9667, %r9668, %r9669, %r9670, %r9671, %r9672}, {%r9729, %r9730, %r9731, %r9732, %r9733, %r9734, %r9735, %r9736}, {%r9921, %r9922, %r9923, %r9924};
	// begin inline asm
	cp.async.commit_group;

	// end inline asm
	// begin inline asm
	cp.async.wait_group 0;

	// end inline asm
	bar.sync 	0;
	add.s64 	%rd249, %rd1, 1984;
	// begin inline asm
	cp.async.ca.shared.global [%r9], [%rd249], 16;

	// end inline asm
	add.s64 	%rd250, %rd1, 67520;
	// begin inline asm
	cp.async.ca.shared.global [%r10], [%rd250], 16;

	// end inline asm
	add.s64 	%rd251, %rd1, 133056;
	// begin inline asm
	cp.async.ca.shared.global [%r11], [%rd251], 16;

	// end inline asm
	add.s64 	%rd252, %rd1, 198592;
	// begin inline asm
	cp.async.ca.shared.global [%r12], [%rd252], 16;

	// end inline asm
	add.s64 	%rd253, %rd5, 2031616;
	// begin inline asm
	cp.async.ca.shared.global [%r13], [%rd253], 16;

	// end inline asm
	add.s64 	%rd254, %rd5, 2031744;
	// begin inline asm
	cp.async.ca.shared.global [%r14], [%rd254], 16;

	// end inline asm
	add.s64 	%rd255, %rd5, 2064384;
	// begin inline asm
	cp.async.ca.shared.global [%r15], [%rd255], 16;

	// end inline asm
	add.s64 	%rd256, %rd5, 2064512;
	// begin inline asm
	cp.async.ca.shared.global [%r16], [%rd256], 16;

	// end inline asm
	wmma.load.a.sync.aligned.row.m16n16k16.shared.f16 	{%r9929, %r9930, %r9931, %r9932, %r9933, %r9934, %r9935, %r9936}, [%r286], %r287;
	wmma.load.a.sync.aligned.row.m16n16k16.shared.f16 	{%r9937, %r9938, %r9939, %r9940, %r9941, %r9942, %r9943, %r9944}, [%r296], %r287;
	wmma.load.a.sync.aligned.row.m16n16k16.shared.f16 	{%r9945, %r9946, %r9947, %r9948, %r9949, %r9950, %r9951, %r9952}, [%r305], %r287;
	wmma.load.a.sync.aligned.row.m16n16k16.shared.f16 	{%r9953, %r9954, %r9955, %r9956, %r9957, %r9958, %r9959, %r9960}, [%r314], %r287;
	wmma.load.a.sync.aligned.row.m16n16k16.shared.f16 	{%r9961, %r9962, %r9963, %r9964, %r9965, %r9966, %r9967, %r9968}, [%r323], %r287;
	wmma.load.a.sync.aligned.row.m16n16k16.shared.f16 	{%r9969, %r9970, %r9971, %r9972, %r9973, %r9974, %r9975, %r9976}, [%r332], %r287;
	wmma.load.a.sync.aligned.row.m16n16k16.shared.f16 	{%r9977, %r9978, %r9979, %r9980, %r9981, %r9982, %r9983, %r9984}, [%r341], %r287;
	wmma.load.a.sync.aligned.row.m16n16k16.shared.f16 	{%r9985, %r9986, %r9987, %r9988, %r9989, %r9990, %r9991, %r9992}, [%r350], %r287;
	wmma.load.b.sync.aligned.row.m16n16k16.shared.f16 	{%r9993, %r9994, %r9995, %r9996, %r9997, %r9998, %r9999, %r10000}, [%r360], %r361;
	wmma.load.b.sync.aligned.row.m16n16k16.shared.f16 	{%r10001, %r10002, %r10003, %r10004, %r10005, %r10006, %r10007, %r10008}, [%r370], %r361;
	wmma.load.b.sync.aligned.row.m16n16k16.shared.f16 	{%r10009, %r10010, %r10011, %r10012, %r10013, %r10014, %r10015, %r10016}, [%r379], %r361;
	wmma.load.b.sync.aligned.row.m16n16k16.shared.f16 	{%r10017, %r10018, %r10019, %r10020, %r10021, %r10022, %r10023, %r10024}, [%r388], %r361;
	wmma.load.b.sync.aligned.row.m16n16k16.shared.f16 	{%r10025, %r10026, %r10027, %r10028, %r10029, %r10030, %r10031, %r10032}, [%r397], %r361;
	wmma.load.b.sync.aligned.row.m16n16k16.shared.f16 	{%r10033, %r10034, %r10035, %r10036, %r10037, %r10038, %r10039, %r10040}, [%r406], %r361;
	wmma.load.b.sync.aligned.row.m16n16k16.shared.f16 	{%r10041, %r10042, %r10043, %r10044, %r10045, %r10046, %r10047, %r10048}, [%r415], %r361;
	wmma.load.b.sync.aligned.row.m16n16k16.shared.f16 	{%r10049, %r10050, %r10051, %r10052, %r10053, %r10054, %r10055, %r10056}, [%r424], %r361;
	wmma.load.b.sync.aligned.row.m16n16k16.shared.f16 	{%r10057, %r10058, %r10059, %r10060, %r10061, %r10062, %r10063, %r10064}, [%r433], %r361;
	wmma.load.b.sync.aligned.row.m16n16k16.shared.f16 	{%r10065, %r10066, %r10067, %r10068, %r10069, %r10070, %r10071, %r10072}, [%r442], %r361;
	wmma.load.b.sync.aligned.row.m16n16k16.shared.f16 	{%r10073, %r10074, %r10075, %r10076, %r10077, %r10078, %r10079, %r10080}, [%r451], %r361;
	wmma.load.b.sync.aligned.row.m16n16k16.shared.f16 	{%r10081, %r10082, %r10083, %r10084, %r10085, %r10086, %r10087, %r10088}, [%r460], %r361;
	wmma.load.b.sync.aligned.row.m16n16k16.shared.f16 	{%r10089, %r10090, %r10091, %r10092, %r10093, %r10094, %r10095, %r10096}, [%r469], %r361;
	wmma.load.b.sync.aligned.row.m16n16k16.shared.f16 	{%r10097, %r10098, %r10099, %r10100, %r10101, %r10102, %r10103, %r10104}, [%r478], %r361;
	wmma.load.b.sync.aligned.row.m16n16k16.shared.f16 	{%r10105, %r10106, %r10107, %r10108, %r10109, %r10110, %r10111, %r10112}, [%r487], %r361;
	wmma.load.b.sync.aligned.row.m16n16k16.shared.f16 	{%r10113, %r10114, %r10115, %r10116, %r10117, %r10118, %r10119, %r10120}, [%r496], %r361;
	wmma.mma.sync.aligned.row.row.m16n16k16.f16.f16 {%r10121, %r10122, %r10123, %r10124}, {%r9929, %r9930, %r9931, %r9932, %r9933, %r9934, %r9935, %r9936}, {%r9993, %r9994, %r9995, %r9996, %r9997, %r9998, %r9999, %r10000}, {%r9805, %r9806, %r9807, %r9808};
	wmma.mma.sync.aligned.row.row.m16n16k16.f16.f16 {%r10125, %r10126, %r10127, %r10128}, {%r9937, %r9938, %r9939, %r9940, %r9941, %r9942, %r9943, %r9944}, {%r10025, %r10026, %r10027, %r10028, %r10029, %r10030, %r10031, %r10032}, {%r10121, %r10122, %r10123, %r10124};
	wmma.mma.sync.aligned.row.row.m16n16k16.f16.f16 {%r10129, %r10130, %r10131, %r10132}, {%r9929, %r9930, %r9931, %r9932, %r9933, %r9934, %r9935, %r9936}, {%r10001, %r10002, %r10003, %r10004, %r10005, %r10006, %r10007, %r10008}, {%r9813, %r9814, %r9815, %r9816};
	wmma.mma.sync.aligned.row.row.m16n16k16.f16.f16 {%r10133, %r10134, %r10135, %r10136}, {%r9937, %r9938, %r9939, %r9940, %r9941, %r9942, %r9943, %r9944}, {%r10033, %r10034, %r10035, %r10036, %r10037, %r10038, %r10039, %r10040}, {%r10129, %r10130, %r10131, %r10132};
	wmma.mma.sync.aligned.row.row.m16n16k16.f16.f16 {%r10137, %r10138, %r10139, %r10140}, {%r9929, %r9930, %r9931, %r9932, %r9933, %r9934, %r9935, %r9936}, {%r10009, %r10010, %r10011, %r10012, %r10013, %r10014, %r10015, %r10016}, {%r9821, %r9822, %r9823, %r9824};
	wmma.mma.sync.aligned.row.row.m16n16k16.f16.f16 {%r10141, %r10142, %r10143, %r10144}, {%r9937, %r9938, %r9939, %r9940, %r9941, %r9942, %r9943, %r9944}, {%r10041, %r10042, %r10043, %r10044, %r10045, %r10046, %r10047, %r10048}, {%r10137, %r10138, %r10139, %r10140};
	wmma.mma.sync.aligned.row.row.m16n16k16.f16.f16 {%r10145, %r10146, %r10147, %r10148}, {%r9929, %r9930, %r9931, %r9932, %r9933, %r9934, %r9935, %r9936}, {%r10017, %r10018, %r10019, %r10020, %r10021, %r10022, %r10023, %r10024}, {%r9829, %r9830, %r9831, %r9832};
	wmma.mma.sync.aligned.row.row.m16n16k16.f16.f16 {%r10149, %r10150, %r10151, %r10152}, {%r9937, %r9938, %r9939, %r9940, %r9941, %r9942, %r9943, %r9944}, {%r10049, %r10050, %r10051, %r10052, %r10053, %r10054, %r10055, %r10056}, {%r10145, %r10146, %r10147, %r10148};
	wmma.mma.sync.aligned.row.row.m16n16k16.f16.f16 {%r10153, %r10154, %r10155, %r10156}, {%r9945, %r9946, %r9947, %r9948, %r9949, %r9950, %r9951, %r9952}, {%r9993, %r9994, %r9995, %r9996, %r9997, %r9998, %r9999, %r10000}, {%r9837, %r9838, %r9839, %r9840};
	wmma.mma.sync.aligned.row.row.m16n16k16.f16.f16 {%r10157, %r10158, %r10159, %r10160}, {%r9953, %r9954, %r9955, %r9956, %r9957, %r9958, %r9959, %r9960}, {%r10025, %r10026, %r10027, %r10028, %r10029, %r10030, %r10031, %r10032}, {%r10153, %r10154, %r10155, %r10156};
	wmma.mma.sync.aligned.row.row.m16n16k16.f16.f16 {%r10161, %r10162, %r10163, %r10164}, {%r9945, %r9946, %r9947, %r9948, %r9949, %r9950, %r9951, %r9952}, {%r10001, %r10002, %r10003, %r10004, %r10005, %r10006, %r10007, %r10008}, {%r9845, %r9846, %r9847, %r9848};
	wmma.mma.sync.aligned.row.row.m16n16k16.f16.f16 {%r10165, %r10166, %r10167, %r10168}, {%r9953, %r9954, %r9955, %r9956, %r9957, %r9958, %r9959, %r9960}, {%r10033, %r10034, %r10035, %r10036, %r10037, %r10038, %r10039, %r10040}, {%r10161, %r10162, %r10163, %r10164};
	wmma.mma.sync.aligned.row.row.m16n16k16.f16.f16 {%r10169, %r10170, %r10171, %r10172}, {%r9945, %r9946, %r9947, %r9948, %r9949, %r9950, %r9951, %r9952}, {%r10009, %r10010, %r10011, %r10012, %r10013, %r10014, %r10015, %r10016}, {%r9853, %r9854, %r9855, %r9856};
	wmma.mma.sync.aligned.row.row.m16n16k16.f16.f16 {%r10173, %r10174, %r10175, %r10176}, {%r9953, %r9954, %r9955, %r9956, %r9957, %r9958, %r9959, %r9960}, {%r10041, %r10042, %r10043, %r10044, %r10045, %r10046, %r10047, %r10048}, {%r10169, %r10170, %r10171, %r10172};
	wmma.mma.sync.aligned.row.row.m16n16k16.f16.f16 {%r10177, %r10178, %r10179, %r10180}, {%r9945, %r9946, %r9947, %r9948, %r9949, %r9950, %r9951, %r9952}, {%r10017, %r10018, %r10019, %r10020, %r10021, %r10022, %r10023, %r10024}, {%r9861, %r9862, %r9863, %r9864};
	wmma.mma.sync.aligned.row.row.m16n16k16.f16.f16 {%r10181, %r10182, %r10183, %r10184}, {%r9953, %r9954, %r9955, %r9956, %r9957, %r9958, %r9959, %r9960}, {%r10049, %r10050, %r10051, %r10052, %r10053, %r10054, %r10055, %r10056}, {%r10177, %r10178, %r10179, %r10180};
	wmma.mma.sync.aligned.row.row.m16n16k16.f16.f16 {%r10185, %r10186, %r10187, %r10188}, {%r9961, %r9962, %r9963, %r9964, %r9965, %r9966, %r9967, %r9968}, {%r9993, %r9994, %r9995, %r9996, %r9997, %r9998, %r9999, %r10000}, {%r9869, %r9870, %r9871, %r9872};
	wmma.mma.sync.aligned.row.row.m16n16k16.f16.f16 {%r10189, %r10190, %r10191, %r10192}, {%r9969, %r9970, %r9971, %r9972, %r9973, %r9974, %r9975, %r9976}, {%r10025, %r10026, %r10027, %r10028, %r10029, %r10030, %r10031, %r10032}, {%r10185, %r10186, %r10187, %r10188};
	wmma.mma.sync.aligned.row.row.m16n16k16.f16.f16 {%r10193, %r10194, %r10195, %r10196}, {%r9961, %r9962, %r9963, %r9964, %r9965, %r9966, %r9967, %r9968}, {%r10001, %r10002, %r10003, %r10004, %r10005, %r10006, %r10007, %r10008}, {%r9877, %r9878, %r9879, %r9880};
	wmma.mma.sync.aligned.row.row.m16n16k16.f16.f16 {%r10197, %r10198, %r10199, %r10200}, {%r9969, %r9970, %r9971, %r9972, %r9973, %r9974, %r9975, %r9976}, {%r10033, %r10034, %r10035, %r10036, %r10037, %r10038, %r10039, %r10040}, {%r10193, %r10194, %r10195, %r10196};
	wmma.mma.sync.aligned.row.row.m16n16k16.f16.f16 {%r10201, %r10202, %r10203, %r10204}, {%r9961, %r9962, %r9963, %r9964, %r9965, %r9966, %r9967, %r9968}, {%r10009, %r10010, %r10011, %r10012, %r10013, %r10014, %r10015, %r10016}, {%r9885, %r9886, %r9887, %r9888};
	wmma.mma.sync.aligned.row.row.m16n16k16.f16.f16 {%r10205, %r10206, %r10207, %r10208}, {%r9969, %r9970, %r9971, %r9972, %r9973, %r9974, %r9975, %r9976}, {%r10041, %r10042, %r10043, %r10044, %r10045, %r10046, %r10047, %r10048}, {%r10201, %r10202, %r10203, %r10204};
	wmma.mma.sync.aligned.row.row.m16n16k16.f16.f16 {%r10209, %r10210, %r10211, %r10212}, {%r9961, %r9962, %r9963, %r9964, %r9965, %r9966, %r9967, %r9968}, {%r10017, %r10018, %r10019, %r10020, %r10021, %r10022, %r10023, %r10024}, {%r9893, %r9894, %r9895, %r9896};
	wmma.mma.sync.aligned.row.row.m16n16k16.f16.f16 {%r10213, %r10214, %r10215, %r10216}, {%r9969, %r9970, %r9971, %r9972, %r9973, %r9974, %r9975, %r9976}, {%r10049, %r10050, %r10051, %r10052, %r10053, %r10054, %r10055, %r10056}, {%r10209, %r10210, %r10211, %r10212};
	wmma.mma.sync.aligned.row.row.m16n16k16.f16.f16 {%r10217, %r10218, %r10219, %r10220}, {%r9977, %r9978, %r9979, %r9980, %r9981, %r9982, %r9983, %r9984}, {%r9993, %r9994, %r9995, %r9996, %r9997, %r9998, %r9999, %r10000}, {%r9901, %r9902, %r9903, %r9904};
	wmma.mma.sync.aligned.row.row.m16n16k16.f16.f16 {%r10221, %r10222, %r10223, %r10224}, {%r9985, %r9986, %r9987, %r9988, %r9989, %r9990, %r9991, %r9992}, {%r10025, %r10026, %r10027, %r10028, %r10029, %r10030, %r10031, %r10032}, {%r10217, %r10218, %r10219, %r10220};
	wmma.mma.sync.aligned.row.row.m16n16k16.f16.f16 {%r10225, %r10226, %r10227, %r10228}, {%r9977, %r9978, %r9979, %r9980, %r9981, %r9982, %r9983, %r9984}, {%r10001, %r10002, %r10003, %r10004, %r10005, %r10006, %r10007, %r10008}, {%r9909, %r9910, %r9911, %r9912};
	wmma.mma.sync.aligned.row.row.m16n16k16.f16.f16 {%r10229, %r10230, %r10231, %r10232}, {%r9985, %r9986, %r9987, %r9988, %r9989, %r9990, %r9991, %r9992}, {%r10033, %r10034, %r10035, %r10036, %r10037, %r10038, %r10039, %r10040}, {%r10225, %r10226, %r10227, %r10228};
	wmma.mma.sync.aligned.row.row.m16n16k16.f16.f16 {%r10233, %r10234, %r10235, %r10236}, {%r9977, %r9978, %r9979, %r9980, %r9981, %r9982, %r9983, %r9984}, {%r10009, %r10010, %r10011, %r10012, %r10013, %r10014, %r10015, %r10016}, {%r9917, %r9918, %r9919, %r9920};
	wmma.mma.sync.aligned.row.row.m16n16k16.f16.f16 {%r10237, %r10238, %r10239, %r10240}, {%r9985, %r9986, %r9987, %r9988, %r9989, %r9990, %r9991, %r9992}, {%r10041, %r10042, %r10043, %r10044, %r10045, %r10046, %r10047, %r10048}, {%r10233, %r10234, %r10235, %r10236};
	wmma.mma.sync.aligned.row.row.m16n16k16.f16.f16 {%r10241, %r10242, %r10243, %r10244}, {%r9977, %r9978, %r9979, %r9980, %r9981, %r9982, %r9983, %r9984}, {%r10017, %r10018, %r10019, %r10020, %r10021, %r10022, %r10023, %r10024}, {%r9925, %r9926, %r9927, %r9928};
	wmma.mma.sync.aligned.row.row.m16n16k16.f16.f16 {%r10245, %r10246, %r10247, %r10248}, {%r9985, %r9986, %r9987, %r9988, %r9989, %r9990, %r9991, %r9992}, {%r10049, %r10050, %r10051, %r10052, %r10053, %r10054, %r10055, %r10056}, {%r10241, %r10242, %r10243, %r10244};
	// begin inline asm
	cp.async.commit_group;

	// end inline asm
	// begin inline asm
	cp.async.wait_group 0;

	// end inline asm
	bar.sync 	0;
	wmma.load.a.sync.aligned.row.m16n16k16.shared.f16 	{%r10249, %r10250, %r10251, %r10252, %r10253, %r10254, %r10255, %r10256}, [%r633], %r287;
	wmma.load.a.sync.aligned.row.m16n16k16.shared.f16 	{%r10257, %r10258, %r10259, %r10260, %r10261, %r10262, %r10263, %r10264}, [%r642], %r287;
	wmma.load.a.sync.aligned.row.m16n16k16.shared.f16 	{%r10265, %r10266, %r10267, %r10268, %r10269, %r10270, %r10271, %r10272}, [%r651], %r287;
	wmma.load.a.sync.aligned.row.m16n16k16.shared.f16 	{%r10273, %r10274, %r10275, %r10276, %r10277, %r10278, %r10279, %r10280}, [%r660], %r287;
	wmma.load.a.sync.aligned.row.m16n16k16.shared.f16 	{%r10281, %r10282, %r10283, %r10284, %r10285, %r10286, %r10287, %r10288}, [%r669], %r287;
	wmma.load.a.sync.aligned.row.m16n16k16.shared.f16 	{%r10289, %r10290, %r10291, %r10292, %r10293, %r10294, %r10295, %r10296}, [%r678], %r287;
	wmma.load.a.sync.aligned.row.m16n16k16.shared.f16 	{%r10297, %r10298, %r10299, %r10300, %r10301, %r10302, %r10303, %r10304}, [%r687], %r287;
	wmma.load.a.sync.aligned.row.m16n16k16.shared.f16 	{%r10305, %r10306, %r10307, %r10308, %r10309, %r10310, %r10311, %r10312}, [%r696], %r287;
	wmma.load.b.sync.aligned.row.m16n16k16.shared.f16 	{%r10313, %r10314, %r10315, %r10316, %r10317, %r10318, %r10319, %r10320}, [%r433], %r361;
	wmma.load.b.sync.aligned.row.m16n16k16.shared.f16 	{%r10321, %r10322, %r10323, %r10324, %r10325, %r10326, %r10327, %r10328}, [%r442], %r361;
	wmma.load.b.sync.aligned.row.m16n16k16.shared.f16 	{%r10329, %r10330, %r10331, %r10332, %r10333, %r10334, %r10335, %r10336}, [%r451], %r361;
	wmma.load.b.sync.aligned.row.m16n16k16.shared.f16 	{%r10337, %r10338, %r10339, %r10340, %r10341, %r10342, %r10343, %r10344}, [%r460], %r361;
	wmma.load.b.sync.aligned.row.m16n16k16.shared.f16 	{%r10345, %r10346, %r10347, %r10348, %r10349, %r10350, %r10351, %r10352}, [%r469], %r361;
	wmma.load.b.sync.aligned.row.m16n16k16.shared.f16 	{%r10353, %r10354, %r10355, %r10356, %r10357, %r10358, %r10359, %r10360}, [%r478], %r361;
	wmma.load.b.sync.aligned.row.m16n16k16.shared.f16 	{%r10361, %r10362, %r10363, %r10364, %r10365, %r10366, %r10367, %r10368}, [%r487], %r361;
	wmma.load.b.sync.aligned.row.m16n16k16.shared.f16 	{%r10369, %r10370, %r10371, %r10372, %r10373, %r10374, %r10375, %r10376}, [%r496], %r361;
	wmma.load.b.sync.aligned.row.m16n16k16.shared.f16 	{%r10377, %r10378, %r10379, %r10380, %r10381, %r10382, %r10383, %r10384}, [%r769], %r361;
	wmma.load.b.sync.aligned.row.m16n16k16.shared.f16 	{%r10385, %r10386, %r10387, %r10388, %r10389, %r10390, %r10391, %r10392}, [%r778], %r361;
	wmma.load.b.sync.aligned.row.m16n16k16.shared.f16 	{%r10393, %r10394, %r10395, %r10396, %r10397, %r10398, %r10399, %r10400}, [%r787], %r361;
	wmma.load.b.sync.aligned.row.m16n16k16.shared.f16 	{%r10401, %r10402, %r10403, %r10404, %r10405, %r10406, %r10407, %r10408}, [%r796], %r361;
	wmma.load.b.sync.aligned.row.m16n16k16.shared.f16 	{%r10409, %r10410, %r10411, %r10412, %r10413, %r10414, %r10415, %r10416}, [%r805], %r361;
	wmma.load.b.sync.aligned.row.m16n16k16.shared.f16 	{%r10417, %r10418, %r10419, %r10420, %r10421, %r10422, %r10423, %r10424}, [%r814], %r361;
	wmma.load.b.sync.aligned.row.m16n16k16.shared.f16 	{%r10425, %r10426, %r10427, %r10428, %r10429, %r10430, %r10431, %r10432}, [%r823], %r361;
	wmma.load.b.sync.aligned.row.m16n16k16.shared.f16 	{%r10433, %r10434, %r10435, %r10436, %r10437, %r10438, %r10439, %r10440}, [%r832], %r361;
	wmma.mma.sync.aligned.row.row.m16n16k16.f16.f16 {%r10441, %r10442, %r10443, %r10444}, {%r10249, %r10250, %r10251, %r10252, %r10253, %r10254, %r10255, %r10256}, {%r10313, %r10314, %r10315, %r10316, %r10317, %r10318, %r10319, %r10320}, {%r10125, %r10126, %r10127, %r10128};
	wmma.mma.sync.aligned.row.row.m16n16k16.f16.f16 {%r10445, %r10446, %r10447, %r10448}, {%r10257, %r10258, %r10259, %r10260, %r10261, %r10262, %r10263, %r10264}, {%r10345, %r10346, %r10347, %r10348, %r10349, %r10350, %r10351, %r10352}, {%r10441, %r10442, %r10443, %r10444};
	wmma.mma.sync.aligned.row.row.m16n16k16.f16.f16 {%r10449, %r10450, %r10451, %r10452}, {%r10249, %r10250, %r10251, %r10252, %r10253, %r10254, %r10255, %r10256}, {%r10321, %r10322, %r10323, %r10324, %r10325, %r10326, %r10327, %r10328}, {%r10133, %r10134, %r10135, %r10136};
	wmma.mma.sync.aligned.row.row.m16n16k16.f16.f16 {%r10453, %r10454, %r10455, %r10456}, {%r10257, %r10258, %r10259, %r10260, %r10261, %r10262, %r10263, %r10264}, {%r10353, %r10354, %r10355, %r10356, %r10357, %r10358, %r10359, %r10360}, {%r10449, %r10450, %r10451, %r10452};
	wmma.mma.sync.aligned.row.row.m16n16k16.f16.f16 {%r10457, %r10458, %r10459, %r10460}, {%r10249, %r10250, %r10251, %r10252, %r10253, %r10254, %r10255, %r10256}, {%r10329, %r10330, %r10331, %r10332, %r10333, %r10334, %r10335, %r10336}, {%r10141, %r10142, %r10143, %r10144};
	wmma.mma.sync.aligned.row.row.m16n16k16.f16.f16 {%r10461, %r10462, %r10463, %r10464}, {%r10257, %r10258, %r10259, %r10260, %r10261, %r10262, %r10263, %r10264}, {%r10361, %r10362, %r10363, %r10364, %r10365, %r10366, %r10367, %r10368}, {%r10457, %r10458, %r10459, %r10460};
	wmma.mma.sync.aligned.row.row.m16n16k16.f16.f16 {%r10465, %r10466, %r10467, %r10468}, {%r10249, %r10250, %r10251, %r10252, %r10253, %r10254, %r10255, %r10256}, {%r10337, %r10338, %r10339, %r10340, %r10341, %r10342, %r10343, %r10344}, {%r10149, %r10150, %r10151, %r10152};
	wmma.mma.sync.aligned.row.row.m16n16k16.f16.f16 {%r10469, %r10470, %r10471, %r10472}, {%r10257, %r10258, %r10259, %r10260, %r10261, %r10262, %r10263, %r10264}, {%r10369, %r10370, %r10371, %r10372, %r10373, %r10374, %r10375, %r10376}, {%r10465, %r10466, %r10467, %r10468};
	wmma.mma.sync.aligned.row.row.m16n16k16.f16.f16 {%r10473, %r10474, %r10475, %r10476}, {%r10265, %r10266, %r10267, %r10268, %r10269, %r10270, %r10271, %r10272}, {%r10313, %r10314, %r10315, %r10316, %r10317, %r10318, %r10319, %r10320}, {%r10157, %r10158, %r10159, %r10160};
	wmma.mma.sync.aligned.row.row.m16n16k16.f16.f16 {%r10477, %r10478, %r10479, %r10480}, {%r10273, %r10274, %r10275, %r10276, %r10277, %r10278, %r10279, %r10280}, {%r10345, %r10346, %r10347, %r10348, %r10349, %r10350, %r10351, %r10352}, {%r10473, %r10474, %r10475, %r10476};
	wmma.mma.sync.aligned.row.row.m16n16k16.f16.f16 {%r10481, %r10482, %r10483, %r10484}, {%r10265, %r10266, %r10267, %r10268, %r10269, %r10270, %r10271, %r10272}, {%r10321, %r10322, %r10323, %r10324, %r10325, %r10326, %r10327, %r10328}, {%r10165, %r10166, %r10167, %r10168};
	wmma.mma.sync.aligned.row.row.m16n16k16.f16.f16 {%r10485, %r10486, %r10487, %r10488}, {%r10273, %r10274, %r10275, %r10276, %r10277, %r10278, %r10279, %r10280}, {%r10353, %r10354, %r10355, %r10356, %r10357, %r10358, %r10359, %r10360}, {%r10481, %r10482, %r10483, %r10484};
	wmma.mma.sync.aligned.row.row.m16n16k16.f16.f16 {%r10489, %r10490, %r10491, %r10492}, {%r10265, %r10266, %r10267, %r10268, %r10269, %r10270, %r10271, %r10272}, {%r10329, %r10330, %r10331, %r10332, %r10333, %r10334, %r10335, %r10336}, {%r10173, %r10174, %r10175, %r10176};
	wmma.mma.sync.aligned.row.row.m16n16k16.f16.f16 {%r10493, %r10494, %r10495, %r10496}, {%r10273, %r10274, %r10275, %r10276, %r10277, %r10278, %r10279, %r10280}, {%r10361, %r10362, %r10363, %r10364, %r10365, %r10366, %r10367, %r10368}, {%r10489, %r10490, %r10491, %r10492};
	wmma.mma.sync.aligned.row.row.m16n16k16.f16.f16 {%r10497, %r10498, %r10499, %r10500}, {%r10265, %r10266, %r10267, %r10268, %r10269, %r10270, %r10271, %r10272}, {%r10337, %r10338, %r10339, %r10340, %r10341, %r10342, %r10343, %r10344}, {%r10181, %r10182, %r10183, %r10184};
	wmma.mma.sync.aligned.row.row.m16n16k16.f16.f16 {%r10501, %r10502, %r10503, %r10504}, {%r10273, %r10274, %r10275, %r10276, %r10277, %r10278, %r10279, %r10280}, {%r10369, %r10370, %r10371, %r10372, %r10373, %r10374, %r10375, %r10376}, {%r10497, %r10498, %r10499, %r10500};
	wmma.mma.sync.aligned.row.row.m16n16k16.f16.f16 {%r10505, %r10506, %r10507, %r10508}, {%r10281, %r10282, %r10283, %r10284, %r10285, %r10286, %r10287, %r10288}, {%r10313, %r10314, %r10315, %r10316, %r10317, %r10318, %r10319, %r10320}, {%r10189, %r10190, %r10191, %r10192};
	wmma.mma.sync.aligned.row.row.m16n16k16.f16.f16 {%r10509, %r10510, %r10511, %r10512}, {%r10289, %r10290, %r10291, %r10292, %r10293, %r10294, %r10295, %r10296}, {%r10345, %r10346, %r10347, %r10348, %r10349, %r10350, %r10351, %r10352}, {%r10505, %r10506, %r10507, %r10508};
	wmma.mma.sync.aligned.row.row.m16n16k16.f16.f16 {%r10513, %r10514, %r10515, %r10516}, {%r10281, %r10282, %r10283, %r10284, %r10285, %r10286, %r10287, %r10288}, {%r10321, %r10322, %r10323, %r10324, %r10325, %r10326, %r10327, %r10328}, {%r10197, %r10198, %r10199, %r10200};
	wmma.mma.sync.aligned.row.row.m16n16k16.f16.f16 {%r10517, %r10518, %r10519, %r10520}, {%r10289, %r10290, %r10291, %r10292, %r10293, %r10294, %r10295, %r10296}, {%r10353, %r10354, %r10355, %r10356, %r10357, %r10358, %r10359, %r10360}, {%r10513, %r10514, %r10515, %r10516};
	wmma.mma.sync.aligned.row.row.m16n16k16.f16.f16 {%r10521, %r10522, %r10523, %r10524}, {%r10281, %r10282, %r10283, %r10284, %r10285, %r10286, %r10287, %r10288}, {%r10329, %r10330, %r10331, %r10332, %r10333, %r10334, %r10335, %r10336}, {%r10205, %r10206, %r10207, %r10208};
	wmma.mma.sync.aligned.row.row.m16n16k16.f16.f16 {%r10525, %r10526, %r10527, %r10528}, {%r10289, %r10290, %r10291, %r10292, %r10293, %r10294, %r10295, %r10296}, {%r10361, %r10362, %r10363, %r10364, %r10365, %r10366, %r10367, %r10368}, {%r10521, %r10522, %r10523, %r10524};
	wmma.mma.sync.aligned.row.row.m16n16k16.f16.f16 {%r10529, %r10530, %r10531, %r10532}, {%r10281, %r10282, %r10283, %r10284, %r10285, %r10286, %r10287, %r10288}, {%r10337, %r10338, %r10339, %r10340, %r10341, %r10342, %r10343, %r10344}, {%r10213, %r10214, %r10215, %r10216};
	wmma.mma.sync.aligned.row.row.m16n16k16.f16.f16 {%r10533, %r10534, %r10535, %r10536}, {%r10289, %r10290, %r10291, %r10292, %r10293, %r10294, %r10295, %r10296}, {%r10369, %r10370, %r10371, %r10372, %r10373, %r10374, %r10375, %r10376}, {%r10529, %r10530, %r10531, %r10532};
	wmma.mma.sync.aligned.row.row.m16n16k16.f16.f16 {%r10537, %r10538, %r10539, %r10540}, {%r10297, %r10298, %r10299, %r10300, %r10301, %r10302, %r10303, %r10304}, {%r10313, %r10314, %r10315, %r10316, %r10317, %r10318, %r10319, %r10320}, {%r10221, %r10222, %r10223, %r10224};
	wmma.mma.sync.aligned.row.row.m16n16k16.f16.f16 {%r10541, %r10542, %r10543, %r10544}, {%r10305, %r10306, %r10307, %r10308, %r10309, %r10310, %r10311, %r10312}, {%r10345, %r10346, %r10347, %r10348, %r10349, %r10350, %r10351, %r10352}, {%r10537, %r10538, %r10539, %r10540};
	wmma.mma.sync.aligned.row.row.m16n16k16.f16.f16 {%r10545, %r10546, %r10547, %r10548}, {%r10297, %r10298, %r10299, %r10300, %r10301, %r10302, %r10303, %r10304}, {%r10321, %r10322, %r10323, %r10324, %r10325, %r10326, %r10327, %r10328}, {%r10229, %r10230, %r10231, %r10232};
	wmma.mma.sync.aligned.row.row.m16n16k16.f16.f16 {%r10549, %r10550, %r10551, %r10552}, {%r10305, %r10306, %r10307, %r10308, %r10309, %r10310, %r10311, %r10312}, {%r10353, %r10354, %r10355, %r10356, %r10357, %r10358, %r10359, %r10360}, {%r10545, %r10546, %r10547, %r10548};
	wmma.mma.sync.aligned.row.row.m16n16k16.f16.f16 {%r10553, %r10554, %r10555, %r10556}, {%r10297, %r10298, %r10299, %r10300, %r10301, %r10302, %r10303, %r10304}, {%r10329, %r10330, %r10331, %r10332, %r10333, %r10334, %r10335, %r10336}, {%r10237, %r10238, %r10239, %r10240};
	wmma.mma.sync.aligned.row.row.m16n16k16.f16.f16 {%r10557, %r10558, %r10559, %r10560}, {%r10305, %r10306, %r10307, %r10308, %r10309, %r10310, %r10311, %r10312}, {%r10361, %r10362, %r10363, %r10364, %r10365, %r10366, %r10367, %r10368}, {%r10553, %r10554, %r10555, %r10556};
	wmma.mma.sync.aligned.row.row.m16n16k16.f16.f16 {%r10561, %r10562, %r10563, %r10564}, {%r10297, %r10298, %r10299, %r10300, %r10301, %r10302, %r10303, %r10304}, {%r10337, %r10338, %r10339, %r10340, %r10341, %r10342, %r10343, %r10344}, {%r10245, %r10246, %r10247, %r10248};
	wmma.mma.sync.aligned.row.row.m16n16k16.f16.f16 {%r10565, %r10566, %r10567, %r10568}, {%r10305, %r10306, %r10307, %r10308, %r10309, %r10310, %r10311, %r10312}, {%r10369, %r10370, %r10371, %r10372, %r10373, %r10374, %r10375, %r10376}, {%r10561, %r10562, %r10563, %r10564};
	shl.b32 	%r10569, %r257, 10;
	and.b32  	%r10570, %r10569, 983040;
	cvt.u64.u32 	%rd273, %r10570;
	cvt.u64.u32 	%rd274, %r285;
	add.s64 	%rd275, %rd268, %rd261;
	add.s64 	%rd276, %rd275, %rd273;
	or.b64  	%rd277, %rd276, %rd274;
	shl.b64 	%rd278, %rd277, 1;
	add.s64 	%rd279, %rd260, %rd278;
	mov.b32 	%r10571, 1024;
	wmma.store.d.sync.aligned.row.m16n16k16.global.f16 	[%rd279], {%r10445, %r10446, %r10447, %r10448}, %r10571;
	add.s64 	%rd280, %rd279, 32;
	wmma.store.d.sync.aligned.row.m16n16k16.global.f16 	[%rd280], {%r10453, %r10454, %r10455, %r10456}, %r10571;
	add.s64 	%rd281, %rd279, 64;
	wmma.store.d.sync.aligned.row.m16n16k16.global.f16 	[%rd281], {%r10461, %r10462, %r10463, %r10464}, %r10571;
	add.s64 	%rd282, %rd279, 96;
	wmma.store.d.sync.aligned.row.m16n16k16.global.f16 	[%rd282], {%r10469, %r10470, %r10471, %r10472}, %r10571;
	add.s64 	%rd283, %rd279, 32768;
	wmma.store.d.sync.aligned.row.m16n16k16.global.f16 	[%rd283], {%r10477, %r10478, %r10479, %r10480}, %r10571;
	add.s64 	%rd284, %rd279, 32800;
	wmma.store.d.sync.aligned.row.m16n16k16.global.f16 	[%rd284], {%r10485, %r10486, %r10487, %r10488}, %r10571;
	add.s64 	%rd285, %rd279, 32832;
	wmma.store.d.sync.aligned.row.m16n16k16.global.f16 	[%rd285], {%r10493, %r10494, %r10495, %r10496}, %r10571;
	add.s64 	%rd286, %rd279, 32864;
	wmma.store.d.sync.aligned.row.m16n16k16.global.f16 	[%rd286], {%r10501, %r10502, %r10503, %r10504}, %r10571;
	add.s64 	%rd287, %rd279, 65536;
	wmma.store.d.sync.aligned.row.m16n16k16.global.f16 	[%rd287], {%r10509, %r10510, %r10511, %r10512}, %r10571;
	add.s64 	%rd288, %rd279, 65568;
	wmma.store.d.sync.aligned.row.m16n16k16.global.f16 	[%rd288], {%r10517, %r10518, %r10519, %r10520}, %r10571;
	add.s64 	%rd289, %rd279, 65600;
	wmma.store.d.sync.aligned.row.m16n16k16.global.f16 	[%rd289], {%r10525, %r10526, %r10527, %r10528}, %r10571;
	add.s64 	%rd290, %rd279, 65632;
	wmma.store.d.sync.aligned.row.m16n16k16.global.f16 	[%rd290], {%r10533, %r10534, %r10535, %r10536}, %r10571;
	add.s64 	%rd291, %rd279, 98304;
	wmma.store.d.sync.aligned.row.m16n16k16.global.f16 	[%rd291], {%r10541, %r10542, %r10543, %r10544}, %r10571;
	add.s64 	%rd292, %rd279, 98336;
	wmma.store.d.sync.aligned.row.m16n16k16.global.f16 	[%rd292], {%r10549, %r10550, %r10551, %r10552}, %r10571;
	add.s64 	%rd293, %rd279, 98368;
	wmma.store.d.sync.aligned.row.m16n16k16.global.f16 	[%rd293], {%r10557, %r10558, %r10559, %r10560}, %r10571;
	add.s64 	%rd294, %rd279, 98400;
	wmma.store.d.sync.aligned.row.m16n16k16.global.f16 	[%rd294], {%r10565, %r10566, %r10567, %r10568}, %r10571;
	ret;

}


// ===== COMPILED SASS (sm_100) =====

	.target	sm_100

	.elftype	@"ET_EXEC"


//--------------------- .note.nv.tkinfo           --------------------------
	.section	.note.nv.tkinfo,"",@"SHT_NOTE"
	.sectionflags	@"SHF_NOTE_NV_TKINFO"
	.tkinfo
        /*0018*/ 	.word	0x00000002
        /*0030*/ 	.string	""
        /*0030*/ 	.string	"ptxas"
        /*0030*/ 	.string	"Cuda compilation tools, release 13.0, V13.0.88"
        /*0030*/ 	.string	"Build cuda_13.0.r13.0/compiler.36424714_0"
        /*0030*/ 	.string	"-arch sm_100 -m 64 "



//--------------------- .note.nv.cuinfo           --------------------------
	.section	.note.nv.cuinfo,"",@"SHT_NOTE"
	.sectionflags	@"SHF_NOTE_NV_CUINFO"
        /*0018*/ 	.short	0x0002
        /*001a*/ 	.short	0x0064
        /*001c*/ 	.short	0x0082
	.zero		2


//--------------------- .nv.info                  --------------------------
	.section	.nv.info,"",@"SHT_CUDA_INFO"
	.align	4


	//----- nvinfo : EIATTR_REGCOUNT
	.align		4
        /*0000*/ 	.byte	0x04, 0x2f
        /*0002*/ 	.short	(.L_1 - .L_0)
	.align		4
.L_0:
        /*0004*/ 	.word	index@(_Z50hgemm_tensorcore_128_doublebuffer_ldgsts_v3_kernelILi1024ELi1024ELi1024ELi128ELi128ELi32EEvP6__halfS1_S1_)
        /*0008*/ 	.word	0x000000af


	//----- nvinfo : EIATTR_FRAME_SIZE
	.align		4
.L_1:
        /*000c*/ 	.byte	0x04, 0x11
        /*000e*/ 	.short	(.L_3 - .L_2)
	.align		4
.L_2:
        /*0010*/ 	.word	index@(_Z50hgemm_tensorcore_128_doublebuffer_ldgsts_v3_kernelILi1024ELi1024ELi1024ELi128ELi128ELi32EEvP6__halfS1_S1_)
        /*0014*/ 	.word	0x00000000


	//----- nvinfo : EIATTR_MIN_STACK_SIZE
	.align		4
.L_3:
        /*0018*/ 	.byte	0x04, 0x12
        /*001a*/ 	.short	(.L_5 - .L_4)
	.align		4
.L_4:
        /*001c*/ 	.word	index@(_Z50hgemm_tensorcore_128_doublebuffer_ldgsts_v3_kernelILi1024ELi1024ELi1024ELi128ELi128ELi32EEvP6__halfS1_S1_)
        /*0020*/ 	.word	0x00000000
.L_5:


//--------------------- .nv.compat                --------------------------
	.section	.nv.compat,"",@"SHT_CUDA_COMPAT_INFO"
	.align	4
        /*0000*/ 	.byte	0x02, 0x09, 0x00, 0x00, 0x02, 0x02, 0x01, 0x00, 0x02, 0x05, 0x05, 0x00, 0x03, 0x07, 0x01, 0x01
        /*0010*/ 	.byte	0x02, 0x03, 0x00, 0x00, 0x02, 0x06, 0x01, 0x00, 0x04, 0x0b, 0x08, 0x00, 0x09, 0x00, 0x00, 0x00
        /*0020*/ 	.byte	0x00, 0x00, 0x00, 0x00


//--------------------- .nv.info._Z50hgemm_tensorcore_128_doublebuffer_ldgsts_v3_kernelILi1024ELi1024ELi1024ELi128ELi128ELi32EEvP6__halfS1_S1_ --------------------------
	.section	.nv.info._Z50hgemm_tensorcore_128_doublebuffer_ldgsts_v3_kernelILi1024ELi1024ELi1024ELi128ELi128ELi32EEvP6__halfS1_S1_,"",@"SHT_CUDA_INFO"
	.sectionflags	@""
	.align	4


	//----- nvinfo : EIATTR_CUDA_API_VERSION
	.align		4
        /*0000*/ 	.byte	0x04, 0x37
        /*0002*/ 	.short	(.L_7 - .L_6)
.L_6:
        /*0004*/ 	.word	0x00000082


	//----- nvinfo : EIATTR_KPARAM_INFO
	.align		4
.L_7:
        /*0008*/ 	.byte	0x04, 0x17
        /*000a*/ 	.short	(.L_9 - .L_8)
.L_8:
        /*000c*/ 	.word	0x00000000
        /*0010*/ 	.short	0x0002
        /*0012*/ 	.short	0x0010
        /*0014*/ 	.byte	0x00, 0xf5, 0x21, 0x00


	//----- nvinfo : EIATTR_KPARAM_INFO
	.align		4
.L_9:
        /*0018*/ 	.byte	0x04, 0x17
        /*001a*/ 	.short	(.L_11 - .L_10)
.L_10:
        /*001c*/ 	.word	0x00000000
        /*0020*/ 	.short	0x0001
        /*0022*/ 	.short	0x0008
        /*0024*/ 	.byte	0x00, 0xf5, 0x21, 0x00


	//----- nvinfo : EIATTR_KPARAM_INFO
	.align		4
.L_11:
        /*0028*/ 	.byte	0x04, 0x17
        /*002a*/ 	.short	(.L_13 - .L_12)
.L_12:
        /*002c*/ 	.word	0x00000000
        /*0030*/ 	.short	0x0000
        /*0032*/ 	.short	0x0000
        /*0034*/ 	.byte	0x00, 0xf5, 0x21, 0x00


	//----- nvinfo : EIATTR_SPARSE_MMA_MASK
	.align		4
.L_13:
        /*0038*/ 	.byte	0x03, 0x50
        /*003a*/ 	.short	0x0000


	//----- nvinfo : EIATTR_WMMA_USED
	.align		4
        /*003c*/ 	.byte	0x01, 0x2b
	.zero		2


	//----- nvinfo : EIATTR_MAXREG_COUNT
	.align		4
        /*0040*/ 	.byte	0x03, 0x1b
        /*0042*/ 	.short	0x00ff


	//----- nvinfo : EIATTR_NUM_BARRIERS
	.align		4
        /*0044*/ 	.byte	0x02, 0x4c
        /*0046*/ 	.byte	0x01
	.zero		1


	//----- nvinfo : EIATTR_MERCURY_ISA_VERSION
	.align		4
        /*0048*/ 	.byte	0x03, 0x5f
        /*004a*/ 	.short	0x0101


	//----- nvinfo : EIATTR_VRC_CTA_INIT_COUNT
	.align		4
        /*004c*/ 	.byte	0x02, 0x4a
	.zero		1
	.zero		1


	//----- nvinfo : EIATTR_EXIT_INSTR_OFFSETS
	.align		4
        /*0050*/ 	.byte	0x04, 0x1c
        /*0052*/ 	.short	(.L_15 - .L_14)


	//   ....[0]....
.L_14:
        /*0054*/ 	.word	0x0001c2b0


	//----- nvinfo : EIATTR_CBANK_PARAM_SIZE
	.align		4
.L_15:
        /*0058*/ 	.byte	0x03, 0x19
        /*005a*/ 	.short	0x0018


	//----- nvinfo : EIATTR_PARAM_CBANK
	.align		4
        /*005c*/ 	.byte	0x04, 0x0a
        /*005e*/ 	.short	(.L_17 - .L_16)
	.align		4
.L_16:
        /*0060*/ 	.word	index@(.nv.constant0._Z50hgemm_tensorcore_128_doublebuffer_ldgsts_v3_kernelILi1024ELi1024ELi1024ELi128ELi128ELi32EEvP6__halfS1_S1_)
        /*0064*/ 	.short	0x0380
        /*0066*/ 	.short	0x0018


	//----- nvinfo : EIATTR_SW_WAR
	.align		4
.L_17:
        /*0068*/ 	.byte	0x04, 0x36
        /*006a*/ 	.short	(.L_19 - .L_18)
.L_18:
        /*006c*/ 	.word	0x00000008
.L_19:


//--------------------- .nv.callgraph             --------------------------
	.section	.nv.callgraph,"",@"SHT_CUDA_CALLGRAPH"
	.align	4
	.sectionentsize	8
	.align		4
        /*0000*/ 	.word	0x00000000
	.align		4
        /*0004*/ 	.word	0xffffffff
	.align		4
        /*0008*/ 	.word	0x00000000
	.align		4
        /*000c*/ 	.word	0xfffffffe
	.align		4
        /*0010*/ 	.word	0x00000000
	.align		4
        /*0014*/ 	.word	0xfffffffd
	.align		4
        /*0018*/ 	.word	0x00000000
	.align		4
        /*001c*/ 	.word	0xfffffffc


//--------------------- .text._Z50hgemm_tensorcore_128_doublebuffer_ldgsts_v3_kernelILi1024ELi1024ELi1024ELi128ELi128ELi32EEvP6__halfS1_S1_ --------------------------
	.section	.text._Z50hgemm_tensorcore_128_doublebuffer_ldgsts_v3_kernelILi1024ELi1024ELi1024ELi128ELi128ELi32EEvP6__halfS1_S1_,"ax",@progbits
	.align	128
        .global         _Z50hgemm_tensorcore_128_doublebuffer_ldgsts_v3_kernelILi1024ELi1024ELi1024ELi128ELi128ELi32EEvP6__halfS1_S1_
        .type           _Z50hgemm_tensorcore_128_doublebuffer_ldgsts_v3_kernelILi1024ELi1024ELi1024ELi128ELi128ELi32EEvP6__halfS1_S1_,@function
        .size           _Z50hgemm_tensorcore_128_doublebuffer_ldgsts_v3_kernelILi1024ELi1024ELi1024ELi128ELi128ELi32EEvP6__halfS1_S1_,(.L_x_1 - _Z50hgemm_tensorcore_128_doublebuffer_ldgsts_v3_kernelILi1024ELi1024ELi1024ELi128ELi128ELi32EEvP6__halfS1_S1_)
        .other          _Z50hgemm_tensorcore_128_doublebuffer_ldgsts_v3_kernelILi1024ELi1024ELi1024ELi128ELi128ELi32EEvP6__halfS1_S1_,@"STO_CUDA_ENTRY STV_DEFAULT"
_Z50hgemm_tensorcore_128_doublebuffer_ldgsts_v3_kernelILi1024ELi1024ELi1024ELi128ELi128ELi32EEvP6__halfS1_S1_:
.text._Z50hgemm_tensorcore_128_doublebuffer_ldgsts_v3_kernelILi1024ELi1024ELi1024ELi128ELi128ELi32EEvP6__halfS1_S1_:
[----:B------:R-:W-:Y:S01]  /*0000*/  LDC R1, c[0x0][0x37c] ;  /* 0x0000df00ff017b82 */ /* 0x000fe20000000800 */
[----:B------:R-:W1:Y:S07]  /*0010*/  S2R R8, SR_TID.X ;  /* 0x0000000000087919 */ /* 0x000e6e0000002100 */
[----:B------:R-:W2:Y:S01]  /*0020*/  S2UR UR4, SR_CTAID.Y ;  /* 0x00000000000479c3 */ /* 0x000ea20000002600 */
[----:B------:R-:W3:Y:S01]  /*0030*/  LDCU.64 UR6, c[0x0][0x380] ;  /* 0x00007000ff0677ac */ /* 0x000ee20008000a00 */
[----:B------:R-:W4:Y:S01]  /*0040*/  S2R R130, SR_CTAID.X ;  /* 0x0000000000827919 */ /* 0x000f220000002500 */
[----:B------:R-:W5:Y:S01]  /*0050*/  LDCU.64 UR8, c[0x0][0x388] ;  /* 0x00007100ff0877ac */ /* 0x000f620008000a00 */
[----:B------:R-:W5:Y:S01]  /*0060*/  S2R R141, SR_CgaCtaId ;  /* 0x00000000008d7919 */ /* 0x000f620000008800 */
[----:B------:R-:W5:Y:S01]  /*0070*/  S2R R9, SR_LANEID ;  /* 0x0000000000097919 */ /* 0x000f620000000000 */
[----:B--2---:R-:W-:Y:S01]  /*0080*/  USHF.L.U32 UR4, UR4, 0x11, URZ ;  /* 0x0000001104047899 */ /* 0x004fe200080006ff */
[C---:B-1----:R-:W-:Y:S01]  /*0090*/  IMAD.SHL.U32 R0, R8.reuse, 0x100, RZ ;  /* 0x0000010008007824 */ /* 0x042fe200078e00ff */
[--C-:B------:R-:W-:Y:S01]  /*00a0*/  SHF.R.U32.HI R139, RZ, 0x3, R8.reuse ;  /* 0x00000003ff8b7819 */ /* 0x100fe20000011608 */
[C---:B------:R-:W-:Y:S01]  /*00b0*/  IMAD.SHL.U32 R3, R8.reuse, 0x80, RZ ;  /* 0x0000008008037824 */ /* 0x040fe200078e00ff */
[----:B------:R-:W-:Y:S01]  /*00c0*/  SHF.R.U32.HI R134, RZ, 0x2, R8 ;  /* 0x00000002ff867819 */ /* 0x000fe20000011608 */
[----:B------:R-:W-:Y:S01]  /*00d0*/  IMAD.SHL.U32 R2, R8, 0x8, RZ ;  /* 0x0000000808027824 */ /* 0x000fe200078e00ff */
[----:B------:R-:W-:Y:S01]  /*00e0*/  LOP3.LUT R0, R0, 0x3fc00, RZ, 0xc0, !PT ;  /* 0x0003fc0000007812 */ /* 0x000fe200078ec0ff */
[----:B----4-:R-:W-:Y:S01]  /*00f0*/  IMAD.SHL.U32 R130, R130, 0x80, RZ ;  /* 0x0000008082827824 */ /* 0x010fe200078e00ff */
[----:B------:R-:W-:-:S02]  /*0100*/  LOP3.LUT R3, R3, 0x1fc00, RZ, 0xc0, !PT ;  /* 0x0001fc0003037812 */ /* 0x000fc400078ec0ff */
[----:B------:R-:W-:Y:S02]  /*0110*/  IADD3 R5, P0, PT, R0, UR4, RZ ;  /* 0x0000000400057c10 */ /* 0x000fe4000ff1e0ff */
[----:B------:R-:W-:Y:S02]  /*0120*/  MOV R0, 0x400 ;  /* 0x0000040000007802 */ /* 0x000fe40000000f00 */
[--C-:B------:R-:W-:Y:S01]  /*0130*/  LOP3.LUT R4, R5, 0x18, R2.reuse, 0xf8, !PT ;  /* 0x0000001805047812 */ /* 0x100fe200078ef802 */
[----:B------:R-:W-:Y:S01]  /*0140*/  IMAD.X R5, RZ, RZ, RZ, P0 ;  /* 0x000000ffff057224 */ /* 0x000fe200000e06ff */
[----:B------:R-:W-:Y:S02]  /*0150*/  IADD3 R3, P1, PT, R3, R130, RZ ;  /* 0x0000008203037210 */ /* 0x000fe40007f3e0ff */
[----:B---3--:R-:W-:Y:S02]  /*0160*/  LEA R146, P0, R4, UR6, 0x1 ;  /* 0x0000000604927c11 */ /* 0x008fe4000f8008ff */
[----:B-----5:R-:W-:Y:S01]  /*0170*/  LEA R141, R141, R0, 0x18 ;  /* 0x000000008d8d7211 */ /* 0x020fe200078ec0ff */
[C---:B------:R-:W-:Y:S01]  /*0180*/  IMAD.SHL.U32 R0, R8.reuse, 0x4, RZ ;  /* 0x0000000408007824 */ /* 0x040fe200078e00ff */
[----:B------:R-:W-:Y:S01]  /*0190*/  LOP3.LUT R10, R3, 0x38, R2, 0xf8, !PT ;  /* 0x00000038030a7812 */ /* 0x000fe200078ef802 */
[----:B------:R-:W-:Y:S01]  /*01a0*/  IMAD.SHL.U32 R3, R8, 0x10, RZ ;  /* 0x0000001008037824 */ /* 0x000fe200078e00ff */
[----:B------:R-:W-:Y:S01]  /*01b0*/  LEA.HI.X R147, R4, UR7, R5, 0x1, P0 ;  /* 0x0000000704937c11 */ /* 0x000fe200080f0c05 */
[----:B------:R-:W1:Y:S01]  /*01c0*/  LDCU.64 UR6, c[0x0][0x358] ;  /* 0x00006b00ff0677ac */ /* 0x000e620008000a00 */
[----:B------:R-:W-:Y:S01]  /*01d0*/  IMAD.X R11, RZ, RZ, RZ, P1 ;  /* 0x000000ffff0b7224 */ /* 0x000fe200008e06ff */
[----:B------:R-:W-:Y:S01]  /*01e0*/  LOP3.LUT R2, R0, 0xff0, RZ, 0xc0, !PT ;  /* 0x00000ff000027812 */ /* 0x000fe200078ec0ff */
[----:B------:R-:W-:Y:S01]  /*01f0*/  VIADD R140, R141, 0x5000 ;  /* 0x000050008d8c7836 */ /* 0x000fe20000000000 */
[----:B------:R-:W-:-:S02]  /*0200*/  LEA R144, P0, R10, UR8, 0x1 ;  /* 0x000000080a907c11 */ /* 0x000fc4000f8008ff */
[C---:B------:R-:W-:Y:S02]  /*0210*/  LOP3.LUT R4, R3.reuse, 0x30, RZ, 0xc0, !PT ;  /* 0x0000003003047812 */ /* 0x040fe400078ec0ff */
[C---:B------:R-:W-:Y:S02]  /*0220*/  LOP3.LUT R7, R3.reuse, 0x70, RZ, 0xc0, !PT ;  /* 0x0000007003077812 */ /* 0x040fe400078ec0ff */
[----:B------:R-:W-:Y:S01]  /*0230*/  IADD3 R5, PT, PT, R2, R3, R141 ;  /* 0x0000000302057210 */ /* 0x000fe20007ffe08d */
[----:B------:R-:W-:Y:S01]  /*0240*/  IMAD.IADD R2, R3, 0x1, R140 ;  /* 0x0000000103027824 */ /* 0x000fe200078e028c */
[----:B------:R-:W-:Y:S01]  /*0250*/  LEA.HI.X R145, R10, UR9, R11, 0x1, P0 ;  /* 0x000000090a917c11 */ /* 0x000fe200080f0c0b */
[----:B------:R-:W-:Y:S01]  /*0260*/  IMAD.IADD R3, R141, 0x1, R4 ;  /* 0x000000018d037824 */ /* 0x000fe200078e0204 */
[----:B------:R-:W-:Y:S01]  /*0270*/  IADD3 R170, P0, PT, R146, 0x10000, RZ ;  /* 0x0001000092aa7810 */ /* 0x000fe20007f1e0ff */
[----:B------:R-:W-:Y:S01]  /*0280*/  IMAD.IADD R6, R140, 0x1, R7 ;  /* 0x000000018c067824 */ /* 0x000fe200078e0207 */
[C---:B------:R-:W-:Y:S01]  /*0290*/  IADD3 R168, P1, PT, R146.reuse, 0x20000, RZ ;  /* 0x0002000092a87810 */ /* 0x040fe20007f3e0ff */
[C---:B------:R-:W-:Y:S01]  /*02a0*/  IMAD R7, R139.reuse, 0x90, R2 ;  /* 0x000000908b077824 */ /* 0x040fe200078e0202 */
[----:B------:R-:W-:Y:S01]  /*02b0*/  IADD3 R166, P2, PT, R146, 0x30000, RZ ;  /* 0x0003000092a67810 */ /* 0x000fe20007f5e0ff */
[----:B------:R-:W-:Y:S01]  /*02c0*/  IMAD R134, R134, 0x50, R3 ;  /* 0x0000005086867824 */ /* 0x000fe200078e0203 */
[----:B------:R-:W-:Y:S01]  /*02d0*/  IADD3 R2, P3, PT, R144, 0x8000, RZ ;  /* 0x0000800090027810 */ /* 0x000fe20007f7e0ff */
[--C-:B------:R-:W-:Y:S01]  /*02e0*/  IMAD.X R171, RZ, RZ, R147.reuse, P0 ;  /* 0x000000ffffab7224 */ /* 0x100fe200000e0693 */
[----:B------:R-:W-:Y:S01]  /*02f0*/  @!PT LDS RZ, [RZ] ;  /* 0x00000000fffff984 */ /* 0x000fe20000000800 */
[----:B------:R-:W-:Y:S01]  /*0300*/  @!PT LDS RZ, [RZ] ;  /* 0x00000000fffff984 */ /* 0x000fe20000000800 */
[----:B------:R-:W-:Y:S01]  /*0310*/  @!PT LDS RZ, [RZ] ;  /* 0x00000000fffff984 */ /* 0x000fe20000000800 */
[----:B-1----:R1:W-:Y:S01]  /*0320*/  LDGSTS.E.128 [R5], desc[UR6][R146.64] ;  /* 0x0000000092057fae */ /* 0x0023e2000b9a1806 */
[----:B------:R-:W-:Y:S01]  /*0330*/  IMAD.X R169, RZ, RZ, R147, P1 ;  /* 0x000000ffffa97224 */ /* 0x000fe200008e0693 */
[----:B------:R-:W-:Y:S01]  /*0340*/  SHF.R.U32.HI R4, RZ, 0x3, R9 ;  /* 0x00000003ff047819 */ /* 0x000fe20000011609 */
[----:B------:R-:W-:Y:S01]  /*0350*/  IMAD.X R167, RZ, RZ, R147, P2 ;  /* 0x000000ffffa77224 */ /* 0x000fe200010e0693 */
[----:B------:R-:W-:Y:S01]  /*0360*/  LDGSTS.E.128 [R134+0xa00], desc[UR6][R170.64] ;  /* 0x00a00000aa867fae */ /* 0x000fe2000b9a1806 */
[----:B------:R-:W-:Y:S01]  /*0370*/  IMAD R139, R139, 0x110, R6 ;  /* 0x000001108b8b7824 */ /* 0x000fe200078e0206 */
[----:B------:R-:W-:Y:S01]  /*0380*/  LOP3.LUT R6, R8, 0x3c0, RZ, 0xc0, !PT ;  /* 0x000003c008067812 */ /* 0x000fe200078ec0ff */
[----:B------:R-:W-:Y:S01]  /*0390*/  IMAD.X R3, RZ, RZ, R145, P3 ;  /* 0x000000ffff037224 */ /* 0x000fe200018e0691 */
[----:B------:R-:W-:Y:S01]  /*03a0*/  LDGSTS.E.128 [R134+0x1400], desc[UR6][R168.64] ;  /* 0x01400000a8867fae */ /* 0x000fe2000b9a1806 */
[----:B------:R-:W-:Y:S01]  /*03b0*/  IMAD.SHL.U32 R4, R4, 0x8, RZ ;  /* 0x0000000804047824 */ /* 0x000fe200078e00ff */
[----:B------:R-:W-:Y:S01]  /*03c0*/  SHF.R.U32.HI R8, RZ, 0x4, R9 ;  /* 0x00000004ff087819 */ /* 0x000fe20000011609 */
[----:B------:R-:W-:Y:S01]  /*03d0*/  IMAD R141, R6, 0x50, R141 ;  /* 0x00000050068d7824 */ /* 0x000fe200078e028d */
[----:B------:R-:W-:Y:S01]  /*03e0*/  LDGSTS.E.128 [R134+0x1e00], desc[UR6][R166.64] ;  /* 0x01e00000a6867fae */ /* 0x000fe2000b9a1806 */
[----:B-1----:R-:W-:-:S02]  /*03f0*/  LOP3.LUT R5, R9, 0x7, RZ, 0xc0, !PT ;  /* 0x0000000709057812 */ /* 0x002fc400078ec0ff */
[----:B------:R-:W-:Y:S01]  /*0400*/  IMAD.SHL.U32 R8, R8, 0x8, RZ ;  /* 0x0000000808087824 */ /* 0x000fe200078e00ff */
[----:B------:R1:W-:Y:S01]  /*0410*/  LDGSTS.E.128 [R7], desc[UR6][R144.64] ;  /* 0x0000000090077fae */ /* 0x0003e2000b9a1806 */
[----:B------:R-:W-:Y:S01]  /*0420*/  LOP3.LUT R9, R4, 0x8, R5, 0xe2, !PT ;  /* 0x0000000804097812 */ /* 0x000fe200078ee205 */
[C---:B------:R-:W-:Y:S01]  /*0430*/  VIADD R138, R141.reuse, 0x500 ;  /* 0x000005008d8a7836 */ /* 0x040fe20000000000 */
[----:B------:R-:W-:Y:S01]  /*0440*/  IADD3 R4, P0, PT, R144, 0x10000, RZ ;  /* 0x0001000090047810 */ /* 0x000fe20007f1e0ff */
[----:B------:R-:W-:Y:S01]  /*0450*/  LDGSTS.E.128 [R139+0x80], desc[UR6][R144.64+0x80] ;  /* 0x00080080908b7fae */ /* 0x000fe2000b9a1806 */
[----:B------:R-:W-:Y:S02]  /*0460*/  VIADD R137, R141, 0xa00 ;  /* 0x00000a008d897836 */ /* 0x000fe40000000000 */
[----:B------:R-:W-:Y:S01]  /*0470*/  IMAD R143, R9, 0x28, R8 ;  /* 0x00000028098f7824 */ /* 0x000fe200078e0208 */
[----:B------:R-:W-:Y:S01]  /*0480*/  LDGSTS.E.128 [R139+0x1100], desc[UR6][R2.64] ;  /* 0x01100000028b7fae */ /* 0x000fe2000b9a1806 */
[----:B------:R-:W-:-:S02]  /*0490*/  IMAD.X R5, RZ, RZ, R145, P0 ;  /* 0x000000ffff057224 */ /* 0x000fc400000e0691 */
[----:B------:R-:W-:Y:S01]  /*04a0*/  IMAD R172, R9, 0x88, R8 ;  /* 0x0000008809ac7824 */ /* 0x000fe200078e0208 */
[----:B------:R2:W-:Y:S01]  /*04b0*/  LDGSTS.E.128 [R139+0x1180], desc[UR6][R2.64+0x80] ;  /* 0x01180080028b7fae */ /* 0x0005e2000b9a1806 */
[----:B-1----:R-:W-:Y:S01]  /*04c0*/  LOP3.LUT R7, R0, 0x80, RZ, 0xc0, !PT ;  /* 0x0000008000077812 */ /* 0x002fe200078ec0ff */
[C---:B------:R-:W-:Y:S02]  /*04d0*/  IMAD.U32 R123, R143.reuse, 0x2, R138 ;  /* 0x000000028f7b7824 */ /* 0x040fe400078e008a */
[----:B------:R-:W0:Y:S01]  /*04e0*/  LDGDEPBAR ;  /* 0x00000000000079af */ /* 0x000e220000000000 */
[----:B------:R-:W-:Y:S02]  /*04f0*/  IMAD.U32 R122, R143, 0x2, R137 ;  /* 0x000000028f7a7824 */ /* 0x000fe400078e0089 */
[----:B------:R-:W-:Y:S02]  /*0500*/  IMAD.IADD R140, R140, 0x1, R7 ;  /* 0x000000018c8c7824 */ /* 0x000fe400078e0207 */
[----:B------:R-:W-:-:S02]  /*0510*/  VIADD R136, R141, 0xf00 ;  /* 0x00000f008d887836 */ /* 0x000fc40000000000 */
[----:B------:R-:W-:Y:S01]  /*0520*/  VIADD R135, R140, 0x20 ;  /* 0x000000208c877836 */ /* 0x000fe20000000000 */
[----:B--2---:R-:W-:Y:S01]  /*0530*/  IADD3 R2, P1, PT, R144, 0x18000, RZ ;  /* 0x0001800090027810 */ /* 0x004fe20007f3e0ff */
[C---:B------:R-:W-:Y:S02]  /*0540*/  VIADD R133, R140.reuse, 0x40 ;  /* 0x000000408c857836 */ /* 0x040fe40000000000 */
[----:B------:R-:W-:Y:S02]  /*0550*/  VIADD R132, R140, 0x60 ;  /* 0x000000608c847836 */ /* 0x000fe40000000000 */
[----:B------:R-:W-:Y:S02]  /*0560*/  IMAD.X R3, RZ, RZ, R145, P1 ;  /* 0x000000ffff037224 */ /* 0x000fe400008e0691 */
[C---:B------:R-:W-:Y:S02]  /*0570*/  IMAD.U32 R160, R172.reuse, 0x2, R140 ;  /* 0x00000002aca07824 */ /* 0x040fe400078e008c */
[----:B------:R-:W-:-:S02]  /*0580*/  IMAD.U32 R159, R172, 0x2, R135 ;  /* 0x00000002ac9f7824 */ /* 0x000fc400078e0087 */
[C---:B------:R-:W-:Y:S02]  /*0590*/  IMAD.U32 R158, R172.reuse, 0x2, R133 ;  /* 0x00000002ac9e7824 */ /* 0x040fe400078e0085 */
[----:B------:R-:W-:Y:S02]  /*05a0*/  IMAD.U32 R157, R172, 0x2, R132 ;  /* 0x00000002ac9d7824 */ /* 0x000fe400078e0084 */
[----:B------:R-:W-:Y:S01]  /*05b0*/  IMAD.U32 R161, R143, 0x2, R141 ;  /* 0x000000028fa17824 */ /* 0x000fe200078e008d */
[----:B------:R-:W-:-:S04]  /*05c0*/  DEPBAR.LE SB0, 0x0 ;  /* 0x000080000000791a */ /* 0x000fc80000000000 */
[----:B------:R-:W-:Y:S01]  /*05d0*/  BAR.SYNC.DEFER_BLOCKING 0x0 ;  /* 0x0000000000007b1d */ /* 0x000fe20000010000 */
[----:B------:R-:W-:Y:S02]  /*05e0*/  IMAD.U32 R121, R143, 0x2, R136 ;  /* 0x000000028f797824 */ /* 0x000fe400078e0088 */
[C---:B------:R-:W-:Y:S02]  /*05f0*/  VIADD R19, R140.reuse, 0x1120 ;  /* 0x000011208c137836 */ /* 0x040fe40000000000 */
[----:B------:R-:W-:Y:S02]  /*0600*/  VIADD R16, R140, 0x1140 ;  /* 0x000011408c107836 */ /* 0x000fe40000000000 */
[----:B------:R-:W-:Y:S02]  /*0610*/  VIADD R128, R141, 0xa20 ;  /* 0x00000a208d807836 */ /* 0x000fe40000000000 */
[C---:B------:R-:W-:Y:S02]  /*0620*/  IMAD.U32 R151, R172.reuse, 0x2, R19 ;  /* 0x00000002ac977824 */ /* 0x040fe400078e0013 */
[----:B------:R-:W-:-:S02]  /*0630*/  IMAD.U32 R63, R172, 0x2, R16 ;  /* 0x00000002ac3f7824 */ /* 0x000fc400078e0010 */
[----:B------:R-:W-:Y:S02]  /*0640*/  IMAD.U32 R61, R143, 0x2, R128 ;  /* 0x000000028f3d7824 */ /* 0x000fe400078e0080 */
[C---:B------:R-:W-:Y:S02]  /*0650*/  VIADD R131, R141.reuse, 0x20 ;  /* 0x000000208d837836 */ /* 0x040fe40000000000 */
[----:B------:R-:W-:Y:S02]  /*0660*/  VIADD R129, R141, 0x520 ;  /* 0x000005208d817836 */ /* 0x000fe40000000000 */
[C---:B------:R-:W-:Y:S02]  /*0670*/  IMAD.U32 R153, R143.reuse, 0x2, R131 ;  /* 0x000000028f997824 */ /* 0x040fe400078e0083 */
[----:B------:R-:W-:Y:S02]  /*0680*/  IMAD.U32 R62, R143, 0x2, R129 ;  /* 0x000000028f3e7824 */ /* 0x000fe400078e0081 */
[----:B------:R-:W-:Y:S01]  /*0690*/  VIADD R17, R140, 0x2220 ;  /* 0x000022208c117836 */ /* 0x000fe20000000000 */
[----:B------:R-:W-:Y:S01]  /*06a0*/  @!PT LDS RZ, [RZ] ;  /* 0x00000000fffff984 */ /* 0x000fe20000000800 */
[----:B------:R-:W-:Y:S01]  /*06b0*/  @!PT LDS RZ, [RZ] ;  /* 0x00000000fffff984 */ /* 0x000fe20000000800 */
[----:B------:R-:W-:Y:S01]  /*06c0*/  @!PT LDS RZ, [RZ] ;  /* 0x00000000fffff984 */ /* 0x000fe20000000800 */
[----:B------:R-:W-:Y:S01]  /*06d0*/  LDGSTS.E.128 [R134+0x2800], desc[UR6][R146.64+0x40] ;  /* 0x0280004092867fae */ /* 0x000fe2000b9a1806 */
[----:B------:R-:W-:-:S02]  /*06e0*/  VIADD R18, R141, 0x2800 ;  /* 0x000028008d127836 */ /* 0x000fc40000000000 */
[----:B------:R-:W-:Y:S01]  /*06f0*/  VIADD R0, R141, 0x2d20 ;  /* 0x00002d208d007836 */ /* 0x000fe20000000000 */
[----:B------:R-:W-:Y:S01]  /*0700*/  LDGSTS.E.128 [R134+0x3200], desc[UR6][R170.64+0x40] ;  /* 0x03200040aa867fae */ /* 0x000fe2000b9a1806 */
[C---:B------:R-:W-:Y:S02]  /*0710*/  IMAD.U32 R154, R143.reuse, 0x2, R18 ;  /* 0x000000028f9a7824 */ /* 0x040fe400078e0012 */
[----:B------:R-:W-:Y:S01]  /*0720*/  IMAD.U32 R155, R143, 0x2, R0 ;  /* 0x000000028f9b7824 */ /* 0x000fe200078e0000 */
[----:B------:R-:W-:Y:S01]  /*0730*/  LDGSTS.E.128 [R134+0x3c00], desc[UR6][R168.64+0x40] ;  /* 0x03c00040a8867fae */ /* 0x000fe2000b9a1806 */
[----:B------:R-:W-:-:S03]  /*0740*/  VIADD R142, R140, 0x3340 ;  /* 0x000033408c8e7836 */ /* 0x000fc60000000000 */
[----:B------:R-:W-:Y:S04]  /*0750*/  LDGSTS.E.128 [R134+0x4600], desc[UR6][R166.64+0x40] ;  /* 0x04600040a6867fae */ /* 0x000fe8000b9a1806 */
[----:B------:R-:W-:Y:S04]  /*0760*/  LDGSTS.E.128 [R139+0x2200], desc[UR6][R4.64] ;  /* 0x02200000048b7fae */ /* 0x000fe8000b9a1806 */
[----:B------:R1:W-:Y:S04]  /*0770*/  LDGSTS.E.128 [R139+0x2280], desc[UR6][R4.64+0x80] ;  /* 0x02280080048b7fae */ /* 0x0003e8000b9a1806 */
[----:B------:R-:W-:Y:S04]  /*0780*/  LDGSTS.E.128 [R139+0x3300], desc[UR6][R2.64] ;  /* 0x03300000028b7fae */ /* 0x000fe8000b9a1806 */
[----:B------:R2:W-:Y:S04]  /*0790*/  LDGSTS.E.128 [R139+0x3380], desc[UR6][R2.64+0x80] ;  /* 0x03380080028b7fae */ /* 0x0005e8000b9a1806 */
[----:B------:R-:W-:Y:S04]  /*07a0*/  LDSM.16.MT88.4 R20, [R160] ;  /* 0x00000000a014783b */ /* 0x000fe80000004200 */
[----:B------:R-:W-:Y:S04]  /*07b0*/  LDSM.16.MT88.4 R48, [R159] ;  /* 0x000000009f30783b */ /* 0x000fe80000004200 */
[----:B------:R-:W-:Y:S04]  /*07c0*/  LDSM.16.MT88.4 R24, [R158] ;  /* 0x000000009e18783b */ /* 0x000fe80000004200 */
[----:B------:R-:W-:Y:S04]  /*07d0*/  LDSM.16.MT88.4 R56, [R157] ;  /* 0x000000009d38783b */ /* 0x000fe80000004200 */
[----:B------:R-:W3:Y:S04]  /*07e0*/  LDSM.16.M88.4 R8, [R123] ;  /* 0x000000007b08783b */ /* 0x000ee80000000200 */
[----:B-1----:R-:W1:Y:S04]  /*07f0*/  LDSM.16.M88.4 R4, [R122] ;  /* 0x000000007a04783b */ /* 0x002e680000000200 */
[----:B------:R-:W4:Y:S04]  /*0800*/  LDSM.16.M88.4 R12, [R161] ;  /* 0x00000000a10c783b */ /* 0x000f280000000200 */
[----:B------:R-:W5:Y:S04]  /*0810*/  LDSM.16.M88.4 R44, [R121] ;  /* 0x00000000792c783b */ /* 0x000f680000000200 */
[----:B------:R-:W0:Y:S04]  /*0820*/  LDGDEPBAR ;  /* 0x00000000000079af */ /* 0x000e280000000000 */
[----:B------:R-:W-:Y:S04]  /*0830*/  LDSM.16.MT88.4 R52, [R151] ;  /* 0x000000009734783b */ /* 0x000fe80000004200 */
[----:B------:R-:W-:Y:S04]  /*0840*/  LDSM.16.MT88.4 R32, [R63] ;  /* 0x000000003f20783b */ /* 0x000fe80000004200 */
[----:B------:R-:W-:Y:S04]  /*0850*/  LDSM.16.M88.4 R28, [R61] ;  /* 0x000000003d1c783b */ /* 0x000fe80000000200 */
[----:B------:R-:W-:Y:S04]  /*0860*/  LDSM.16.M88.4 R40, [R153] ;  /* 0x000000009928783b */ /* 0x000fe80000000200 */
[----:B------:R-:W-:Y:S01]  /*0870*/  LDSM.16.M88.4 R36, [R62] ;  /* 0x000000003e24783b */ /* 0x000fe20000000200 */
[C---:B---3--:R-:W-:Y:S08]  /*0880*/  HMMA.16816.F16 R76, R8.reuse, R20, RZ ;  /* 0x00000014084c723c */ /* 0x048ff000000008ff */
[C---:B------:R-:W-:Y:S08]  /*0890*/  HMMA.16816.F16 R116, R8.reuse, R22, RZ ;  /* 0x000000160874723c */ /* 0x040ff000000008ff */
[C---:B------:R-:W-:Y:S08]  /*08a0*/  HMMA.16816.F16 R78, R8.reuse, R48, RZ ;  /* 0x00000030084e723c */ /* 0x040ff000000008ff */
[C---:B------:R-:W-:Y:S08]  /*08b0*/  HMMA.16816.F16 R100, R8.reuse, R50, RZ ;  /* 0x000000320864723c */ /* 0x040ff000000008ff */
[C---:B------:R-:W-:Y:S08]  /*08c0*/  HMMA.16816.F16 R102, R8.reuse, R24, RZ ;  /* 0x000000180866723c */ /* 0x040ff000000008ff */
[C---:B------:R-:W-:Y:S08]  /*08d0*/  HMMA.16816.F16 R74, R8.reuse, R26, RZ ;  /* 0x0000001a084a723c */ /* 0x040ff000000008ff */
[C---:B------:R-:W-:Y:S08]  /*08e0*/  HMMA.16816.F16 R96, R8.reuse, R56, RZ ;  /* 0x000000380860723c */ /* 0x040ff000000008ff */
[----:B------:R-:W-:Y:S01]  /*08f0*/  HMMA.16816.F16 R98, R8, R58, RZ ;  /* 0x0000003a0862723c */ /* 0x000fe200000008ff */
[----:B------:R-:W-:-:S02]  /*0900*/  VIADD R9, R140, 0x1160 ;  /* 0x000011608c097836 */ /* 0x000fc40000000000 */
[----:B------:R-:W-:Y:S02]  /*0910*/  VIADD R8, R140, 0x2240 ;  /* 0x000022408c087836 */ /* 0x000fe40000000000 */
[----:B------:R-:W-:Y:S02]  /*0920*/  IMAD.U32 R120, R172, 0x2, R9 ;  /* 0x00000002ac787824 */ /* 0x000fe400078e0009 */
[----:B------:R-:W-:Y:S01]  /*0930*/  VIADD R11, R141, 0x2d00 ;  /* 0x00002d008d0b7836 */ /* 0x000fe20000000000 */
[----:B-1----:R-:W-:Y:S01]  /*0940*/  HMMA.16816.F16 R114, R4, R20, RZ ;  /* 0x000000140472723c */ /* 0x002fe200000008ff */
[----:B------:R-:W-:Y:S02]  /*0950*/  VIADD R10, R140, 0x3320 ;  /* 0x000033208c0a7836 */ /* 0x000fe40000000000 */
[----:B------:R-:W-:-:S05]  /*0960*/  IMAD.U32 R149, R143, 0x2, R11 ;  /* 0x000000028f957824 */ /* 0x000fca00078e000b */
        /* <DEDUP_REMOVED lines=10> */
[----:B------:R-:W-:Y:S01]  /*0a10*/  IMAD.U32 R60, R143, 0x2, R4 ;  /* 0x000000028f3c7824 */ /* 0x000fe200078e0004 */
[----:B----4-:R-:W-:Y:S01]  /*0a20*/  HMMA.16816.F16 R70, R12, R20, RZ ;  /* 0x000000140c46723c */ /* 0x010fe200000008ff */
[----:B------:R-:W-:Y:S02]  /*0a30*/  VIADD R6, R141, 0x2820 ;  /* 0x000028208d067836 */ /* 0x000fe40000000000 */
[----:B------:R-:W-:Y:S02]  /*0a40*/  VIADD R5, R140, 0x3300 ;  /* 0x000033008c057836 */ /* 0x000fe40000000000 */
[----:B------:R-:W-:-:S02]  /*0a50*/  IMAD.U32 R156, R143, 0x2, R6 ;  /* 0x000000028f9c7824 */ /* 0x000fc400078e0006 */
[----:B------:R-:W-:Y:S01]  /*0a60*/  IMAD.U32 R164, R172, 0x2, R5 ;  /* 0x00000002aca47824 */ /* 0x000fe200078e0005 */
[C---:B------:R-:W-:Y:S08]  /*0a70*/  HMMA.16816.F16 R84, R12.reuse, R22, RZ ;  /* 0x000000160c54723c */ /* 0x040ff000000008ff */
[C---:B------:R-:W-:Y:S08]  /*0a80*/  HMMA.16816.F16 R86, R12.reuse, R48, RZ ;  /* 0x000000300c56723c */ /* 0x040ff000000008ff */
[C---:B------:R-:W-:Y:S08]  /*0a90*/  HMMA.16816.F16 R104, R12.reuse, R50, RZ ;  /* 0x000000320c68723c */ /* 0x040ff000000008ff */
[C---:B--2---:R-:W-:Y:S08]  /*0aa0*/  HMMA.16816.F16 R2, R12.reuse, R24, RZ ;  /* 0x000000180c02723c */ /* 0x044ff000000008ff */
[C---:B------:R-:W-:Y:S08]  /*0ab0*/  HMMA.16816.F16 R118, R12.reuse, R26, RZ ;  /* 0x0000001a0c76723c */ /* 0x040ff000000008ff */
[C---:B------:R-:W-:Y:S08]  /*0ac0*/  HMMA.16816.F16 R80, R12.reuse, R56, RZ ;  /* 0x000000380c50723c */ /* 0x040ff000000008ff */
[----:B------:R-:W-:Y:S01]  /*0ad0*/  HMMA.16816.F16 R82, R12, R58, RZ ;  /* 0x0000003a0c52723c */ /* 0x000fe200000008ff */
[----:B------:R-:W1:Y:S07]  /*0ae0*/  LDSM.16.MT88.4 R12, [R152] ;  /* 0x00000000980c783b */ /* 0x000e6e0000004200 */
[C---:B-----5:R-:W-:Y:S08]  /*0af0*/  HMMA.16816.F16 R106, R44.reuse, R20, RZ ;  /* 0x000000142c6a723c */ /* 0x060ff000000008ff */
[C---:B------:R-:W-:Y:S01]  /*0b00*/  HMMA.16816.F16 R68, R44.reuse, R22, RZ ;  /* 0x000000162c44723c */ /* 0x040fe200000008ff */
[----:B------:R-:W2:Y:S07]  /*0b10*/  LDSM.16.MT88.4 R20, [R120] ;  /* 0x000000007814783b */ /* 0x000eae0000004200 */
[C---:B------:R-:W-:Y:S08]  /*0b20*/  HMMA.16816.F16 R126, R44.reuse, R24, RZ ;  /* 0x000000182c7e723c */ /* 0x040ff000000008ff */
[----:B------:R-:W-:Y:S01]  /*0b30*/  HMMA.16816.F16 R72, R44, R26, RZ ;  /* 0x0000001a2c48723c */ /* 0x000fe200000008ff */
[----:B------:R-:W3:Y:S01]  /*0b40*/  LDSM.16.M88.4 R24, [R60] ;  /* 0x000000003c18783b */ /* 0x000ee20000000200 */
[----:B------:R-:W-:-:S04]  /*0b50*/  DEPBAR.LE SB0, 0x0 ;  /* 0x000080000000791a */ /* 0x000fc80000000000 */
[----:B------:R-:W-:Y:S02]  /*0b60*/  BAR.SYNC.DEFER_BLOCKING 0x0 ;  /* 0x0000000000007b1d */ /* 0x000fe40000010000 */
[C---:B------:R-:W-:Y:S08]  /*0b70*/  HMMA.16816.F16 R66, R44.reuse, R48, RZ ;  /* 0x000000302c42723c */ /* 0x040ff000000008ff */
[C---:B------:R-:W-:Y:S08]  /*0b80*/  HMMA.16816.F16 R64, R44.reuse, R50, RZ ;  /* 0x000000322c40723c */ /* 0x040ff000000008ff */
[C---:B------:R-:W-:Y:S01]  /*0b90*/  HMMA.16816.F16 R124, R44.reuse, R56, RZ ;  /* 0x000000382c7c723c */ /* 0x040fe200000008ff */
[----:B------:R-:W-:Y:S01]  /*0ba0*/  @!PT LDS RZ, [RZ] ;  /* 0x00000000fffff984 */ /* 0x000fe20000000800 */
[----:B------:R-:W-:Y:S01]  /*0bb0*/  @!PT LDS RZ, [RZ] ;  /* 0x00000000fffff984 */ /* 0x000fe20000000800 */
[----:B------:R-:W-:Y:S01]  /*0bc0*/  @!PT LDS RZ, [RZ] ;  /* 0x00000000fffff984 */ /* 0x000fe20000000800 */
[----:B------:R-:W-:Y:S07]  /*0bd0*/  LDGSTS.E.128 [R134], desc[UR6][R146.64+0x80] ;  /* 0x0000008092867fae */ /* 0x000fee000b9a1806 */
[----:B------:R-:W-:Y:S01]  /*0be0*/  HMMA.16816.F16 R58, R44, R58, RZ ;  /* 0x0000003a2c3a723c */ /* 0x000fe200000008ff */
[----:B------:R-:W-:Y:S04]  /*0bf0*/  LDGSTS.E.128 [R134+0xa00], desc[UR6][R170.64+0x80] ;  /* 0x00a00080aa867fae */ /* 0x000fe8000b9a1806 */
[----:B------:R-:W-:Y:S03]  /*0c00*/  LDGSTS.E.128 [R134+0x1400], desc[UR6][R168.64+0x80] ;  /* 0x01400080a8867fae */ /* 0x000fe6000b9a1806 */
[C---:B-1----:R-:W-:Y:S01]  /*0c10*/  HMMA.16816.F16 R114, R28.reuse, R12, R114 ;  /* 0x0000000c1c72723c */ /* 0x042fe20000000872 */
[----:B------:R-:W-:Y:S07]  /*0c20*/  LDGSTS.E.128 [R134+0x1e00], desc[UR6][R166.64+0x80] ;  /* 0x01e00080a6867fae */ /* 0x000fee000b9a1806 */
[C---:B------:R-:W-:Y:S08]  /*0c30*/  HMMA.16816.F16 R112, R28.reuse, R14, R112 ;  /* 0x0000000e1c70723c */ /* 0x040ff00000000870 */
[C---:B------:R-:W-:Y:S08]  /*0c40*/  HMMA.16816.F16 R110, R28.reuse, R52, R110 ;  /* 0x000000341c6e723c */ /* 0x040ff0000000086e */
[C---:B------:R-:W-:Y:S08]  /*0c50*/  HMMA.16816.F16 R108, R28.reuse, R54, R108 ;  /* 0x000000361c6c723c */ /* 0x040ff0000000086c */
[C---:B------:R-:W-:Y:S08]  /*0c60*/  HMMA.16816.F16 R94, R28.reuse, R32, R94 ;  /* 0x000000201c5e723c */ /* 0x040ff0000000085e */
[C---:B------:R-:W-:Y:S08]  /*0c70*/  HMMA.16816.F16 R92, R28.reuse, R34, R92 ;  /* 0x000000221c5c723c */ /* 0x040ff0000000085c */
[C---:B--2---:R-:W-:Y:S08]  /*0c80*/  HMMA.16816.F16 R90, R28.reuse, R20, R90 ;  /* 0x000000141c5a723c */ /* 0x044ff0000000085a */
[----:B------:R-:W-:Y:S01]  /*0c90*/  HMMA.16816.F16 R88, R28, R22, R88 ;  /* 0x000000161c58723c */ /* 0x000fe20000000858 */
[----:B------:R-:W-:-:S02]  /*0ca0*/  IADD3 R30, P0, PT, R144, 0x20000, RZ ;  /* 0x00020000901e7810 */ /* 0x000fc40007f1e0ff */
[----:B------:R-:W-:-:S03]  /*0cb0*/  IADD3 R28, P1, PT, R144, 0x28000, RZ ;  /* 0x00028000901c7810 */ /* 0x000fc60007f3e0ff */
[--C-:B------:R-:W-:Y:S02]  /*0cc0*/  IMAD.X R31, RZ, RZ, R145.reuse, P0 ;  /* 0x000000ffff1f7224 */ /* 0x100fe400000e0691 */
[C---:B------:R-:W-:Y:S01]  /*0cd0*/  HMMA.16816.F16 R70, R40.reuse, R12, R70 ;  /* 0x0000000c2846723c */ /* 0x040fe20000000846 */
[----:B------:R-:W-:Y:S02]  /*0ce0*/  IMAD.X R29, RZ, RZ, R145, P1 ;  /* 0x000000ffff1d7224 */ /* 0x000fe400008e0691 */
[----:B------:R-:W-:Y:S04]  /*0cf0*/  LDGSTS.E.128 [R139], desc[UR6][R30.64] ;  /* 0x000000001e8b7fae */ /* 0x000fe8000b9a1806 */
[----:B------:R-:W-:Y:S01]  /*0d00*/  LDGSTS.E.128 [R139+0x80], desc[UR6][R30.64+0x80] ;  /* 0x000800801e8b7fae */ /* 0x000fe2000b9a1806 */
[----:B------:R-:W-:Y:S01]  /*0d10*/  HMMA.16816.F16 R56, R40, R32, R2 ;  /* 0x000000202838723c */ /* 0x000fe20000000802 */
[----:B------:R-:W-:-:S02]  /*0d20*/  VIADD R3, R140, 0x2200 ;  /* 0x000022008c037836 */ /* 0x000fc40000000000 */
[----:B------:R-:W-:Y:S01]  /*0d30*/  VIADD R2, R140, 0x2260 ;  /* 0x000022608c027836 */ /* 0x000fe20000000000 */
[----:B------:R-:W-:Y:S01]  /*0d40*/  LDGSTS.E.128 [R139+0x1100], desc[UR6][R28.64] ;  /* 0x011000001c8b7fae */ /* 0x000fe2000b9a1806 */
[----:B------:R-:W-:-:S03]  /*0d50*/  IMAD.U32 R163, R172, 0x2, R3 ;  /* 0x00000002aca37824 */ /* 0x000fc600078e0003 */
[-C--:B------:R-:W-:Y:S01]  /*0d60*/  HMMA.16816.F16 R76, R36, R12.reuse, R76 ;  /* 0x0000000c244c723c */ /* 0x080fe2000000084c */
[----:B------:R1:W-:Y:S04]  /*0d70*/  LDGSTS.E.128 [R139+0x1180], desc[UR6][R28.64+0x80] ;  /* 0x011800801c8b7fae */ /* 0x0003e8000b9a1806 */
[----:B------:R-:W-:Y:S03]  /*0d80*/  LDSM.16.M88.4 R44, [R149] ;  /* 0x00000000952c783b */ /* 0x000fe60000000200 */
[----:B---3--:R-:W-:Y:S01]  /*0d90*/  HMMA.16816.F16 R106, R24, R12, R106 ;  /* 0x0000000c186a723c */ /* 0x008fe2000000086a */
[C---:B------:R-:W-:Y:S01]  /*0da0*/  VIADD R12, R141.reuse, 0x3700 ;  /* 0x000037008d0c7836 */ /* 0x040fe20000000000 */
[----:B------:R-:W-:Y:S01]  /*0db0*/  LDSM.16.M88.4 R48, [R154] ;  /* 0x000000009a30783b */ /* 0x000fe20000000200 */
[----:B------:R-:W-:-:S02]  /*0dc0*/  VIADD R13, R141, 0x3200 ;  /* 0x000032008d0d7836 */ /* 0x000fc40000000000 */
[C---:B------:R-:W-:Y:S01]  /*0dd0*/  IMAD.U32 R162, R143.reuse, 0x2, R12 ;  /* 0x000000028fa27824 */ /* 0x040fe200078e000c */
[----:B-1----:R-:W1:Y:S01]  /*0de0*/  LDSM.16.MT88.4 R28, [R163] ;  /* 0x00000000a31c783b */ /* 0x002e620000004200 */
[----:B------:R-:W-:Y:S01]  /*0df0*/  IMAD.U32 R148, R143, 0x2, R13 ;  /* 0x000000028f947824 */ /* 0x000fe200078e000d */
[C---:B------:R-:W-:Y:S02]  /*0e00*/  HMMA.16816.F16 R86, R40.reuse, R52, R86 ;  /* 0x000000342856723c */ /* 0x040fe40000000856 */
[----:B------:R-:W0:Y:S06]  /*0e10*/  LDGDEPBAR ;  /* 0x00000000000079af */ /* 0x000e2c0000000000 */
[----:B------:R-:W-:Y:S08]  /*0e20*/  HMMA.16816.F16 R104, R40, R54, R104 ;  /* 0x000000362868723c */ /* 0x000ff00000000868 */
[C---:B------:R-:W-:Y:S08]  /*0e30*/  HMMA.16816.F16 R78, R36.reuse, R52, R78 ;  /* 0x00000034244e723c */ /* 0x040ff0000000084e */
[----:B------:R-:W-:Y:S08]  /*0e40*/  HMMA.16816.F16 R100, R36, R54, R100 ;  /* 0x000000362464723c */ /* 0x000ff00000000864 */
[----:B------:R-:W-:Y:S01]  /*0e50*/  HMMA.16816.F16 R66, R24, R52, R66 ;  /* 0x000000341842723c */ /* 0x000fe20000000842 */
[----:B------:R-:W-:-:S02]  /*0e60*/  IMAD.U32 R53, R172, 0x2, R8 ;  /* 0x00000002ac357824 */ /* 0x000fc400078e0008 */
[----:B------:R-:W-:-:S05]  /*0e70*/  IMAD.U32 R52, R172, 0x2, R2 ;  /* 0x00000002ac347824 */ /* 0x000fca00078e0002 */
[----:B------:R-:W-:Y:S01]  /*0e80*/  HMMA.16816.F16 R64, R24, R54, R64 ;  /* 0x000000361840723c */ /* 0x000fe20000000840 */
[C---:B------:R-:W-:Y:S02]  /*0e90*/  IMAD.U32 R54, R172.reuse, 0x2, R17 ;  /* 0x00000002ac367824 */ /* 0x040fe400078e0011 */
[----:B------:R-:W-:-:S05]  /*0ea0*/  IMAD.U32 R55, R172, 0x2, R10 ;  /* 0x00000002ac377824 */ /* 0x000fca00078e000a */
[-C--:B------:R-:W-:Y:S08]  /*0eb0*/  HMMA.16816.F16 R84, R40, R14.reuse, R84 ;  /* 0x0000000e2854723c */ /* 0x080ff00000000854 */
[-C--:B------:R-:W-:Y:S08]  /*0ec0*/  HMMA.16816.F16 R116, R36, R14.reuse, R116 ;  /* 0x0000000e2474723c */ /* 0x080ff00000000874 */
[----:B------:R-:W-:Y:S08]  /*0ed0*/  HMMA.16816.F16 R68, R24, R14, R68 ;  /* 0x0000000e1844723c */ /* 0x000ff00000000844 */
[C---:B------:R-:W-:Y:S08]  /*0ee0*/  HMMA.16816.F16 R118, R40.reuse, R34, R118 ;  /* 0x000000222876723c */ /* 0x040ff00000000876 */
[C---:B------:R-:W-:Y:S08]  /*0ef0*/  HMMA.16816.F16 R80, R40.reuse, R20, R80 ;  /* 0x000000142850723c */ /* 0x040ff00000000850 */
[----:B------:R-:W-:Y:S01]  /*0f00*/  HMMA.16816.F16 R82, R40, R22, R82 ;  /* 0x000000162852723c */ /* 0x000fe20000000852 */
[----:B------:R-:W-:Y:S07]  /*0f10*/  LDSM.16.M88.4 R40, [R148] ;  /* 0x000000009428783b */ /* 0x000fee0000000200 */
[C---:B------:R-:W-:Y:S08]  /*0f20*/  HMMA.16816.F16 R102, R36.reuse, R32, R102 ;  /* 0x000000202466723c */ /* 0x040ff00000000866 */
[C---:B------:R-:W-:Y:S08]  /*0f30*/  HMMA.16816.F16 R74, R36.reuse, R34, R74 ;  /* 0x00000022244a723c */ /* 0x040ff0000000084a */
[C---:B------:R-:W-:Y:S08]  /*0f40*/  HMMA.16816.F16 R96, R36.reuse, R20, R96 ;  /* 0x000000142460723c */ /* 0x040ff00000000860 */
[----:B------:R-:W-:Y:S01]  /*0f50*/  HMMA.16816.F16 R98, R36, R22, R98 ;  /* 0x000000162462723c */ /* 0x000fe20000000862 */
[----:B------:R-:W2:Y:S07]  /*0f60*/  LDSM.16.M88.4 R36, [R162] ;  /* 0x00000000a224783b */ /* 0x000eae0000000200 */
[C---:B------:R-:W-:Y:S08]  /*0f70*/  HMMA.16816.F16 R126, R24.reuse, R32, R126 ;  /* 0x00000020187e723c */ /* 0x040ff0000000087e */
[C---:B------:R-:W-:Y:S01]  /*0f80*/  HMMA.16816.F16 R72, R24.reuse, R34, R72 ;  /* 0x000000221848723c */ /* 0x040fe20000000848 */
[----:B------:R-:W3:Y:S07]  /*0f90*/  LDSM.16.MT88.4 R32, [R54] ;  /* 0x000000003620783b */ /* 0x000eee0000004200 */
[C---:B------:R-:W-:Y:S08]  /*0fa0*/  HMMA.16816.F16 R124, R24.reuse, R20, R124 ;  /* 0x00000014187c723c */ /* 0x040ff0000000087c */
[----:B------:R-:W-:Y:S01]  /*0fb0*/  HMMA.16816.F16 R14, R24, R22, R58 ;  /* 0x00000016180e723c */ /* 0x000fe2000000083a */
[----:B------:R-:W4:Y:S01]  /*0fc0*/  LDSM.16.MT88.4 R24, [R53] ;  /* 0x000000003518783b */ /* 0x000f220000004200 */
[----:B------:R-:W-:-:S03]  /*0fd0*/  IMAD.U32 R58, R172, 0x2, R142 ;  /* 0x00000002ac3a7824 */ /* 0x000fc600078e008e */
[----:B------:R-:W5:Y:S03]  /*0fe0*/  LDSM.16.MT88.4 R20, [R52] ;  /* 0x000000003414783b */ /* 0x000f660000004200 */
[-C--:B-1----:R-:W-:Y:S08]  /*0ff0*/  HMMA.16816.F16 R76, R44, R28.reuse, R76 ;  /* 0x0000001c2c4c723c */ /* 0x082ff0000000084c */
[C---:B--2---:R-:W-:Y:S08]  /*1000*/  HMMA.16816.F16 R106, R36.reuse, R28, R106 ;  /* 0x0000001c246a723c */ /* 0x044ff0000000086a */
[C---:B------:R-:W-:Y:S08]  /*1010*/  HMMA.16816.F16 R68, R36.reuse, R30, R68 ;  /* 0x0000001e2444723c */ /* 0x040ff00000000844 */
[C---:B---3--:R-:W-:Y:S08]  /*1020*/  HMMA.16816.F16 R66, R36.reuse, R32, R66 ;  /* 0x000000202442723c */ /* 0x048ff00000000842 */
[C---:B------:R-:W-:Y:S08]  /*1030*/  HMMA.16816.F16 R64, R36.reuse, R34, R64 ;  /* 0x000000222440723c */ /* 0x040ff00000000840 */
[C---:B----4-:R-:W-:Y:S08]  /*1040*/  HMMA.16816.F16 R126, R36.reuse, R24, R126 ;  /* 0x00000018247e723c */ /* 0x050ff0000000087e */
[C---:B------:R-:W-:Y:S08]  /*1050*/  HMMA.16816.F16 R72, R36.reuse, R26, R72 ;  /* 0x0000001a2448723c */ /* 0x040ff00000000848 */
[C---:B-----5:R-:W-:Y:S08]  /*1060*/  HMMA.16816.F16 R124, R36.reuse, R20, R124 ;  /* 0x00000014247c723c */ /* 0x060ff0000000087c */
[----:B------:R-:W-:Y:S01]  /*1070*/  HMMA.16816.F16 R36, R36, R22, R14 ;  /* 0x000000162424723c */ /* 0x000fe2000000080e */
[----:B------:R-:W-:-:S02]  /*1080*/  VIADD R15, R141, 0x3220 ;  /* 0x000032208d0f7836 */ /* 0x000fc40000000000 */
[----:B------:R-:W-:Y:S02]  /*1090*/  VIADD R14, R141, 0x3720 ;  /* 0x000037208d0e7836 */ /* 0x000fe40000000000 */
[----:B------:R-:W-:-:S03]  /*10a0*/  IMAD.U32 R150, R143, 0x2, R15 ;  /* 0x000000028f967824 */ /* 0x000fc600078e000f */
[C---:B------:R-:W-:Y:S08]  /*10b0*/  HMMA.16816.F16 R116, R44.reuse, R30, R116 ;  /* 0x0000001e2c74723c */ /* 0x040ff00000000874 */
[C---:B------:R-:W-:Y:S08]  /*10c0*/  HMMA.16816.F16 R78, R44.reuse, R32, R78 ;  /* 0x000000202c4e723c */ /* 0x040ff0000000084e */
[C---:B------:R-:W-:Y:S08]  /*10d0*/  HMMA.16816.F16 R100, R44.reuse, R34, R100 ;  /* 0x000000222c64723c */ /* 0x040ff00000000864 */
[C---:B------:R-:W-:Y:S08]  /*10e0*/  HMMA.16816.F16 R102, R44.reuse, R24, R102 ;  /* 0x000000182c66723c */ /* 0x040ff00000000866 */
[C---:B------:R-:W-:Y:S08]  /*10f0*/  HMMA.16816.F16 R74, R44.reuse, R26, R74 ;  /* 0x0000001a2c4a723c */ /* 0x040ff0000000084a */
[C---:B------:R-:W-:Y:S08]  /*1100*/  HMMA.16816.F16 R96, R44.reuse, R20, R96 ;  /* 0x000000142c60723c */ /* 0x040ff00000000860 */
[----:B------:R-:W-:Y:S01]  /*1110*/  HMMA.16816.F16 R98, R44, R22, R98 ;  /* 0x000000162c62723c */ /* 0x000fe20000000862 */
[----:B------:R-:W-:Y:S01]  /*1120*/  IMAD.U32 R44, R143, 0x2, R14 ;  /* 0x000000028f2c7824 */ /* 0x000fe200078e000e */
[----:B------:R-:W-:Y:S01]  /*1130*/  IADD3 R46, P0, PT, R144, 0x30000, RZ ;  /* 0x00030000902e7810 */ /* 0x000fe20007f1e0ff */
[----:B------:R-:W-:-:S04]  /*1140*/  VIADD R143, R140, 0x3360 ;  /* 0x000033608c8f7836 */ /* 0x000fc80000000000 */
[----:B------:R-:W-:Y:S01]  /*1150*/  IMAD.U32 R59, R172, 0x2, R143 ;  /* 0x00000002ac3b7824 */ /* 0x000fe200078e008f */
[----:B------:R-:W-:Y:S01]  /*1160*/  HMMA.16816.F16 R70, R48, R28, R70 ;  /* 0x0000001c3046723c */ /* 0x000fe20000000846 */
[----:B------:R-:W-:-:S07]  /*1170*/  IMAD.X R47, RZ, RZ, R145, P0 ;  /* 0x000000ffff2f7224 */ /* 0x000fce00000e0691 */
[----:B------:R-:W-:Y:S08]  /*1180*/  HMMA.16816.F16 R114, R40, R28, R114 ;  /* 0x0000001c2872723c */ /* 0x000ff00000000872 */
[C---:B------:R-:W-:Y:S08]  /*1190*/  HMMA.16816.F16 R84, R48.reuse, R30, R84 ;  /* 0x0000001e3054723c */ /* 0x040ff00000000854 */
[C---:B------:R-:W-:Y:S08]  /*11a0*/  HMMA.16816.F16 R86, R48.reuse, R32, R86 ;  /* 0x000000203056723c */ /* 0x040ff00000000856 */
[C---:B------:R-:W-:Y:S08]  /*11b0*/  HMMA.16816.F16 R104, R48.reuse, R34, R104 ;  /* 0x000000223068723c */ /* 0x040ff00000000868 */
[C---:B------:R-:W-:Y:S08]  /*11c0*/  HMMA.16816.F16 R56, R48.reuse, R24, R56 ;  /* 0x000000183038723c */ /* 0x040ff00000000838 */
[C---:B------:R-:W-:Y:S08]  /*11d0*/  HMMA.16816.F16 R118, R48.reuse, R26, R118 ;  /* 0x0000001a3076723c */ /* 0x040ff00000000876 */
[C---:B------:R-:W-:Y:S08]  /*11e0*/  HMMA.16816.F16 R80, R48.reuse, R20, R80 ;  /* 0x000000143050723c */ /* 0x040ff00000000850 */
[----:B------:R-:W-:Y:S08]  /*11f0*/  HMMA.16816.F16 R82, R48, R22, R82 ;  /* 0x000000163052723c */ /* 0x000ff00000000852 */
[C---:B------:R-:W-:Y:S01]  /*1200*/  HMMA.16816.F16 R112, R40.reuse, R30, R112 ;  /* 0x0000001e2870723c */ /* 0x040fe20000000870 */
[----:B------:R-:W-:Y:S07]  /*1210*/  LDSM.16.M88.4 R28, [R155] ;  /* 0x000000009b1c783b */ /* 0x000fee0000000200 */
[C---:B------:R-:W-:Y:S08]  /*1220*/  HMMA.16816.F16 R110, R40.reuse, R32, R110 ;  /* 0x00000020286e723c */ /* 0x040ff0000000086e */
[C---:B------:R-:W-:Y:S01]  /*1230*/  HMMA.16816.F16 R108, R40.reuse, R34, R108 ;  /* 0x00000022286c723c */ /* 0x040fe2000000086c */
[----:B------:R-:W-:Y:S07]  /*1240*/  LDSM.16.M88.4 R32, [R156] ;  /* 0x000000009c20783b */ /* 0x000fee0000000200 */
[C---:B------:R-:W-:Y:S08]  /*1250*/  HMMA.16816.F16 R94, R40.reuse, R24, R94 ;  /* 0x00000018285e723c */ /* 0x040ff0000000085e */
[C---:B------:R-:W-:Y:S01]  /*1260*/  HMMA.16816.F16 R92, R40.reuse, R26, R92 ;  /* 0x0000001a285c723c */ /* 0x040fe2000000085c */
[----:B------:R-:W-:Y:S07]  /*1270*/  LDSM.16.M88.4 R24, [R150] ;  /* 0x000000009618783b */ /* 0x000fee0000000200 */
[C---:B------:R-:W-:Y:S08]  /*1280*/  HMMA.16816.F16 R90, R40.reuse, R20, R90 ;  /* 0x00000014285a723c */ /* 0x040ff0000000085a */
[----:B------:R-:W-:Y:S01]  /*1290*/  HMMA.16816.F16 R88, R40, R22, R88 ;  /* 0x000000162858723c */ /* 0x000fe20000000858 */
[----:B------:R-:W1:Y:S04]  /*12a0*/  LDSM.16.MT88.4 R20, [R164] ;  /* 0x00000000a414783b */ /* 0x000e680000004200 */
[----:B------:R-:W2:Y:S03]  /*12b0*/  LDSM.16.M88.4 R40, [R44] ;  /* 0x000000002c28783b */ /* 0x000ea60000000200 */
[-C--:B-1----:R-:W-:Y:S08]  /*12c0*/  HMMA.16816.F16 R70, R32, R20.reuse, R70 ;  /* 0x000000142046723c */ /* 0x082ff00000000846 */
[-C--:B------:R-:W-:Y:S08]  /*12d0*/  HMMA.16816.F16 R76, R28, R20.reuse, R76 ;  /* 0x000000141c4c723c */ /* 0x080ff0000000084c */
[-C--:B------:R-:W-:Y:S08]  /*12e0*/  HMMA.16816.F16 R114, R24, R20.reuse, R114 ;  /* 0x000000141872723c */ /* 0x080ff00000000872 */
[----:B--2---:R-:W-:Y:S08]  /*12f0*/  HMMA.16816.F16 R106, R40, R20, R106 ;  /* 0x00000014286a723c */ /* 0x004ff0000000086a */
[-C--:B------:R-:W-:Y:S08]  /*1300*/  HMMA.16816.F16 R84, R32, R22.reuse, R84 ;  /* 0x000000162054723c */ /* 0x080ff00000000854 */
[-C--:B------:R-:W-:Y:S08]  /*1310*/  HMMA.16816.F16 R116, R28, R22.reuse, R116 ;  /* 0x000000161c74723c */ /* 0x080ff00000000874 */
[-C--:B------:R-:W-:Y:S08]  /*1320*/  HMMA.16816.F16 R112, R24, R22.reuse, R112 ;  /* 0x000000161870723c */ /* 0x080ff00000000870 */
[----:B------:R-:W-:Y:S01]  /*1330*/  HMMA.16816.F16 R68, R40, R22, R68 ;  /* 0x000000162844723c */ /* 0x000fe20000000844 */
[----:B------:R-:W1:Y:S07]  /*1340*/  LDSM.16.MT88.4 R20, [R55] ;  /* 0x000000003714783b */ /* 0x000e6e0000004200 */
[-C--:B-1----:R-:W-:Y:S08]  /*1350*/  HMMA.16816.F16 R86, R32, R20.reuse, R86 ;  /* 0x000000142056723c */ /* 0x082ff00000000856 */
[-C--:B------:R-:W-:Y:S08]  /*1360*/  HMMA.16816.F16 R78, R28, R20.reuse, R78 ;  /* 0x000000141c4e723c */ /* 0x080ff0000000084e */
[-C--:B------:R-:W-:Y:S08]  /*1370*/  HMMA.16816.F16 R110, R24, R20.reuse, R110 ;  /* 0x00000014186e723c */ /* 0x080ff0000000086e */
[----:B------:R-:W-:Y:S08]  /*1380*/  HMMA.16816.F16 R66, R40, R20, R66 ;  /* 0x000000142842723c */ /* 0x000ff00000000842 */
        /* <DEDUP_REMOVED lines=13> */
[----:B------:R-:W1:Y:S01]  /*1460*/  LDSM.16.MT88.4 R20, [R59] ;  /* 0x000000003b14783b */ /* 0x000e620000004200 */
[----:B------:R-:W-:-:S04]  /*1470*/  DEPBAR.LE SB0, 0x0 ;  /* 0x000080000000791a */ /* 0x000fc80000000000 */
[----:B------:R-:W-:Y:S06]  /*1480*/  BAR.SYNC.DEFER_BLOCKING 0x0 ;  /* 0x0000000000007b1d */ /* 0x000fec0000010000 */
[----:B------:R-:W-:Y:S01]  /*1490*/  @!PT LDS RZ, [RZ] ;  /* 0x00000000fffff984 */ /* 0x000fe20000000800 */
[----:B------:R-:W-:Y:S01]  /*14a0*/  @!PT LDS RZ, [RZ] ;  /* 0x00000000fffff984 */ /* 0x000fe20000000800 */
[----:B------:R-:W-:Y:S01]  /*14b0*/  @!PT LDS RZ, [RZ] ;  /* 0x00000000fffff984 */ /* 0x000fe20000000800 */
[----:B------:R-:W-:Y:S04]  /*14c0*/  LDGSTS.E.128 [R134+0x2800], desc[UR6][R146.64+0xc0] ;  /* 0x028000c092867fae */ /* 0x000fe8000b9a1806 */
[----:B------:R-:W-:Y:S04]  /*14d0*/  LDGSTS.E.128 [R134+0x3200], desc[UR6][R170.64+0xc0] ;  /* 0x032000c0aa867fae */ /* 0x000fe8000b9a1806 */
[----:B------:R-:W-:Y:S01]  /*14e0*/  LDGSTS.E.128 [R134+0x3c00], desc[UR6][R168.64+0xc0] ;  /* 0x03c000c0a8867fae */ /* 0x000fe2000b9a1806 */
[C---:B-1----:R-:W-:Y:S03]  /*14f0*/  HMMA.16816.F16 R124, R40.reuse, R20, R124 ;  /* 0x00000014287c723c */ /* 0x042fe6000000087c */
[----:B------:R-:W-:Y:S04]  /*1500*/  LDGSTS.E.128 [R134+0x4600], desc[UR6][R166.64+0xc0] ;  /* 0x046000c0a6867fae */ /* 0x000fe8000b9a1806 */
[----:B------:R-:W-:Y:S01]  /*1510*/  LDGSTS.E.128 [R139+0x2200], desc[UR6][R46.64] ;  /* 0x022000002e8b7fae */ /* 0x000fe2000b9a1806 */
[----:B------:R-:W-:Y:S01]  /*1520*/  HMMA.16816.F16 R40, R40, R22, R36 ;  /* 0x000000162828723c */ /* 0x000fe20000000824 */
[----:B------:R-:W-:-:S02]  /*1530*/  IADD3 R42, P1, PT, R144, 0x38000, RZ ;  /* 0x00038000902a7810 */ /* 0x000fc40007f3e0ff */
[----:B------:R1:W-:Y:S03]  /*1540*/  LDGSTS.E.128 [R139+0x2280], desc[UR6][R46.64+0x80] ;  /* 0x022800802e8b7fae */ /* 0x0003e6000b9a1806 */
[----:B------:R-:W-:Y:S02]  /*1550*/  IMAD.X R43, RZ, RZ, R145, P1 ;  /* 0x000000ffff2b7224 */ /* 0x000fe400008e0691 */
[----:B------:R-:W-:Y:S03]  /*1560*/  HMMA.16816.F16 R80, R32, R20, R80 ;  /* 0x000000142050723c */ /* 0x000fe60000000850 */
[----:B------:R-:W-:Y:S01]  /*1570*/  LDGSTS.E.128 [R139+0x3300], desc[UR6][R42.64] ;  /* 0x033000002a8b7fae */ /* 0x000fe2000b9a1806 */
[----:B-1----:R-:W-:-:S03]  /*1580*/  IADD3 R46, P0, PT, R144, 0x40000, RZ ;  /* 0x00040000902e7810 */ /* 0x002fc60007f1e0ff */
[----:B------:R1:W-:Y:S01]  /*1590*/  LDGSTS.E.128 [R139+0x3380], desc[UR6][R42.64+0x80] ;  /* 0x033800802a8b7fae */ /* 0x0003e2000b9a1806 */
[----:B------:R-:W-:Y:S03]  /*15a0*/  HMMA.16816.F16 R82, R32, R22, R82 ;  /* 0x000000162052723c */ /* 0x000fe60000000852 */
[----:B------:R-:W-:Y:S01]  /*15b0*/  LDSM.16.M88.4 R32, [R161] ;  /* 0x00000000a120783b */ /* 0x000fe20000000200 */
[----:B------:R-:W-:-:S03]  /*15c0*/  IMAD.X R47, RZ, RZ, R145, P0 ;  /* 0x000000ffff2f7224 */ /* 0x000fc600000e0691 */
[----:B------:R-:W-:Y:S01]  /*15d0*/  LDSM.16.M88.4 R36, [R121] ;  /* 0x000000007924783b */ /* 0x000fe20000000200 */
[C---:B------:R-:W-:Y:S03]  /*15e0*/  HMMA.16816.F16 R96, R28.reuse, R20, R96 ;  /* 0x000000141c60723c */ /* 0x040fe60000000860 */
[----:B------:R-:W0:Y:S05]  /*15f0*/  LDGDEPBAR ;  /* 0x00000000000079af */ /* 0x000e2a0000000000 */
[----:B------:R-:W-:Y:S01]  /*1600*/  HMMA.16816.F16 R98, R28, R22, R98 ;  /* 0x000000161c62723c */ /* 0x000fe20000000862 */
[----:B------:R-:W-:Y:S07]  /*1610*/  LDSM.16.M88.4 R28, [R123] ;  /* 0x000000007b1c783b */ /* 0x000fee0000000200 */
[C---:B------:R-:W-:Y:S08]  /*1620*/  HMMA.16816.F16 R90, R24.reuse, R20, R90 ;  /* 0x00000014185a723c */ /* 0x040ff0000000085a */
[----:B------:R-:W-:Y:S01]  /*1630*/  HMMA.16816.F16 R88, R24, R22, R88 ;  /* 0x000000161858723c */ /* 0x000fe20000000858 */
[----:B------:R-:W2:Y:S04]  /*1640*/  LDSM.16.MT88.4 R20, [R160] ;  /* 0x00000000a014783b */ /* 0x000ea80000004200 */
[----:B------:R-:W3:Y:S03]  /*1650*/  LDSM.16.M88.4 R24, [R122] ;  /* 0x000000007a18783b */ /* 0x000ee60000000200 */
[-C--:B--2---:R-:W-:Y:S08]  /*1660*/  HMMA.16816.F16 R70, R32, R20.reuse, R70 ;  /* 0x000000142046723c */ /* 0x084ff00000000846 */
[-C--:B------:R-:W-:Y:S08]  /*1670*/  HMMA.16816.F16 R76, R28, R20.reuse, R76 ;  /* 0x000000141c4c723c */ /* 0x080ff0000000084c */
[-C--:B---3--:R-:W-:Y:S08]  /*1680*/  HMMA.16816.F16 R114, R24, R20.reuse, R114 ;  /* 0x000000141872723c */ /* 0x088ff00000000872 */
[----:B------:R-:W-:Y:S08]  /*1690*/  HMMA.16816.F16 R106, R36, R20, R106 ;  /* 0x00000014246a723c */ /* 0x000ff0000000086a */
[-C--:B------:R-:W-:Y:S08]  /*16a0*/  HMMA.16816.F16 R84, R32, R22.reuse, R84 ;  /* 0x000000162054723c */ /* 0x080ff00000000854 */
[-C--:B------:R-:W-:Y:S08]  /*16b0*/  HMMA.16816.F16 R116, R28, R22.reuse, R116 ;  /* 0x000000161c74723c */ /* 0x080ff00000000874 */
[-C--:B------:R-:W-:Y:S08]  /*16c0*/  HMMA.16816.F16 R112, R24, R22.reuse, R112 ;  /* 0x000000161870723c */ /* 0x080ff00000000870 */
[----:B------:R-:W-:Y:S01]  /*16d0*/  HMMA.16816.F16 R68, R36, R22, R68 ;  /* 0x000000162444723c */ /* 0x000fe20000000844 */
[----:B------:R-:W2:Y:S07]  /*16e0*/  LDSM.16.MT88.4 R20, [R159] ;  /* 0x000000009f14783b */ /* 0x000eae0000004200 */
[-C--:B--2---:R-:W-:Y:S08]  /*16f0*/  HMMA.16816.F16 R86, R32, R20.reuse, R86 ;  /* 0x000000142056723c */ /* 0x084ff00000000856 */
[-C--:B------:R-:W-:Y:S08]  /*1700*/  HMMA.16816.F16 R78, R28, R20.reuse, R78 ;  /* 0x000000141c4e723c */ /* 0x080ff0000000084e */
[-C--:B------:R-:W-:Y:S08]  /*1710*/  HMMA.16816.F16 R110, R24, R20.reuse, R110 ;  /* 0x00000014186e723c */ /* 0x080ff0000000086e */
        /* <DEDUP_REMOVED lines=13> */
[C---:B------:R-:W-:Y:S01]  /*17f0*/  HMMA.16816.F16 R72, R36.reuse, R22, R72 ;  /* 0x000000162448723c */ /* 0x040fe20000000848 */
[----:B------:R-:W2:Y:S07]  /*1800*/  LDSM.16.MT88.4 R20, [R157] ;  /* 0x000000009d14783b */ /* 0x000eae0000004200 */
[-C--:B--2---:R-:W-:Y:S08]  /*1810*/  HMMA.16816.F16 R124, R36, R20.reuse, R124 ;  /* 0x00000014247c723c */ /* 0x084ff0000000087c */
[C---:B------:R-:W-:Y:S08]  /*1820*/  HMMA.16816.F16 R80, R32.reuse, R20, R80 ;  /* 0x000000142050723c */ /* 0x040ff00000000850 */
[----:B------:R-:W-:Y:S01]  /*1830*/  HMMA.16816.F16 R82, R32, R22, R82 ;  /* 0x000000162052723c */ /* 0x000fe20000000852 */
[----:B------:R-:W-:Y:S07]  /*1840*/  LDSM.16.M88.4 R32, [R153] ;  /* 0x000000009920783b */ /* 0x000fee0000000200 */
[C---:B------:R-:W-:Y:S08]  /*1850*/  HMMA.16816.F16 R96, R28.reuse, R20, R96 ;  /* 0x000000141c60723c */ /* 0x040ff00000000860 */
[----:B------:R-:W-:Y:S01]  /*1860*/  HMMA.16816.F16 R98, R28, R22, R98 ;  /* 0x000000161c62723c */ /* 0x000fe20000000862 */
[----:B------:R-:W-:Y:S07]  /*1870*/  LDSM.16.M88.4 R28, [R62] ;  /* 0x000000003e1c783b */ /* 0x000fee0000000200 */
[C---:B------:R-:W-:Y:S08]  /*1880*/  HMMA.16816.F16 R90, R24.reuse, R20, R90 ;  /* 0x00000014185a723c */ /* 0x040ff0000000085a */
[-C--:B------:R-:W-:Y:S01]  /*1890*/  HMMA.16816.F16 R88, R24, R22.reuse, R88 ;  /* 0x000000161858723c */ /* 0x080fe20000000858 */
[----:B------:R-:W-:Y:S07]  /*18a0*/  LDSM.16.M88.4 R24, [R61] ;  /* 0x000000003d18783b */ /* 0x000fee0000000200 */
[----:B------:R-:W-:Y:S01]  /*18b0*/  HMMA.16816.F16 R36, R36, R22, R40 ;  /* 0x000000162424723c */ /* 0x000fe20000000828 */
[----:B------:R-:W2:Y:S04]  /*18c0*/  LDSM.16.MT88.4 R20, [R152] ;  /* 0x000000009814783b */ /* 0x000ea80000004200 */
[----:B-1----:R-:W1:Y:S03]  /*18d0*/  LDSM.16.M88.4 R40, [R60] ;  /* 0x000000003c28783b */ /* 0x002e660000000200 */
[-C--:B--2---:R-:W-:Y:S08]  /*18e0*/  HMMA.16816.F16 R70, R32, R20.reuse, R70 ;  /* 0x000000142046723c */ /* 0x084ff00000000846 */
[-C--:B------:R-:W-:Y:S08]  /*18f0*/  HMMA.16816.F16 R76, R28, R20.reuse, R76 ;  /* 0x000000141c4c723c */ /* 0x080ff0000000084c */
[-C--:B------:R-:W-:Y:S08]  /*1900*/  HMMA.16816.F16 R114, R24, R20.reuse, R114 ;  /* 0x000000141872723c */ /* 0x080ff00000000872 */
[----:B-1----:R-:W-:Y:S08]  /*1910*/  HMMA.16816.F16 R106, R40, R20, R106 ;  /* 0x00000014286a723c */ /* 0x002ff0000000086a */
        /* <DEDUP_REMOVED lines=28> */
[----:B------:R-:W-:Y:S04]  /*1ae0*/  LDGSTS.E.128 [R134], desc[UR6][R146.64+0x100] ;  /* 0x0000010092867fae */ /* 0x000fe8000b9a1806 */
[----:B------:R-:W-:Y:S04]  /*1af0*/  LDGSTS.E.128 [R134+0xa00], desc[UR6][R170.64+0x100] ;  /* 0x00a00100aa867fae */ /* 0x000fe8000b9a1806 */
[----:B------:R-:W-:Y:S01]  /*1b00*/  LDGSTS.E.128 [R134+0x1400], desc[UR6][R168.64+0x100] ;  /* 0x01400100a8867fae */ /* 0x000fe2000b9a1806 */
[C---:B-1----:R-:W-:Y:S03]  /*1b10*/  HMMA.16816.F16 R124, R40.reuse, R20, R124 ;  /* 0x00000014287c723c */ /* 0x042fe6000000087c */
[----:B------:R-:W-:Y:S04]  /*1b20*/  LDGSTS.E.128 [R134+0x1e00], desc[UR6][R166.64+0x100] ;  /* 0x01e00100a6867fae */ /* 0x000fe8000b9a1806 */
[----:B------:R-:W-:Y:S01]  /*1b30*/  LDGSTS.E.128 [R139], desc[UR6][R46.64] ;  /* 0x000000002e8b7fae */ /* 0x000fe2000b9a1806 */
        /* <DEDUP_REMOVED lines=100> */
[----:B------:R-:W-:Y:S03]  /*2180*/  LDGSTS.E.128 [R139+0x2280], desc[UR6][R46.64+0x80] ;  /* 0x022800802e8b7fae */ /* 0x000fe6000b9a1806 */
[----:B------:R-:W-:Y:S02]  /*2190*/  IMAD.X R43, RZ, RZ, R145, P1 ;  /* 0x000000ffff2b7224 */ /* 0x000fe400008e0691 */
[C---:B------:R-:W-:Y:S03]  /*21a0*/  HMMA.16816.F16 R80, R32.reuse, R20, R80 ;  /* 0x000000142050723c */ /* 0x040fe60000000850 */
[----:B------:R-:W-:Y:S04]  /*21b0*/  LDGSTS.E.128 [R139+0x3300], desc[UR6][R42.64] ;  /* 0x033000002a8b7fae */ /* 0x000fe8000b9a1806 */
[----:B------:R1:W-:Y:S01]  /*21c0*/  LDGSTS.E.128 [R139+0x3380], desc[UR6][R42.64+0x80] ;  /* 0x033800802a8b7fae */ /* 0x0003e2000b9a1806 */
[----:B------:R-:W-:Y:S03]  /*21d0*/  HMMA.16816.F16 R82, R32, R22, R82 ;  /* 0x000000162052723c */ /* 0x000fe60000000852 */
[----:B------:R-:W-:Y:S04]  /*21e0*/  LDSM.16.M88.4 R32, [R161] ;  /* 0x00000000a120783b */ /* 0x000fe80000000200 */
[----:B------:R-:W-:Y:S01]  /*21f0*/  LDSM.16.M88.4 R36, [R121] ;  /* 0x000000007924783b */ /* 0x000fe20000000200 */
[C---:B------:R-:W-:Y:S03]  /*2200*/  HMMA.16816.F16 R96, R28.reuse, R20, R96 ;  /* 0x000000141c60723c */ /* 0x040fe60000000860 */
[----:B------:R-:W-:Y:S04]  /*2210*/  LDSM.16.M88.4 R48, [R60] ;  /* 0x000000003c30783b */ /* 0x000fe80000000200 */
[----:B------:R-:W0:Y:S01]  /*2220*/  LDGDEPBAR ;  /* 0x00000000000079af */ /* 0x000e220000000000 */
[----:B------:R-:W-:Y:S03]  /*2230*/  HMMA.16816.F16 R98, R28, R22, R98 ;  /* 0x000000161c62723c */ /* 0x000fe60000000862 */
[----:B------:R-:W-:Y:S05]  /*2240*/  LDSM.16.M88.4 R28, [R123] ;  /* 0x000000007b1c783b */ /* 0x000fea0000000200 */
        /* <DEDUP_REMOVED lines=69> */
[----:B------:R-:W2:Y:S01]  /*26a0*/  LDSM.16.MT88.4 R20, [R120] ;  /* 0x000000007814783b */ /* 0x000ea20000004200 */
        /* <DEDUP_REMOVED lines=8> */
[C---:B--2---:R-:W-:Y:S03]  /*2730*/  HMMA.16816.F16 R96, R28.reuse, R20, R96 ;  /* 0x000000141c60723c */ /* 0x044fe60000000860 */
[----:B------:R-:W-:Y:S05]  /*2740*/  LDGSTS.E.128 [R134+0x1e00], desc[UR6][R166.64+0x180] ;  /* 0x01e00180a6867fae */ /* 0x000fea000b9a1806 */
[----:B------:R-:W-:Y:S01]  /*2750*/  HMMA.16816.F16 R98, R28, R22, R98 ;  /* 0x000000161c62723c */ /* 0x000fe20000000862 */
[----:B------:R-:W-:-:S02]  /*2760*/  IADD3 R28, P0, PT, R144, 0x60000, RZ ;  /* 0x00060000901c7810 */ /* 0x000fc40007f1e0ff */
[----:B------:R-:W-:-:S03]  /*2770*/  IADD3 R30, P1, PT, R144, 0x68000, RZ ;  /* 0x00068000901e7810 */ /* 0x000fc60007f3e0ff */
[--C-:B------:R-:W-:Y:S02]  /*2780*/  IMAD.X R29, RZ, RZ, R145.reuse, P0 ;  /* 0x000000ffff1d7224 */ /* 0x100fe400000e0691 */
[----:B------:R-:W-:Y:S01]  /*2790*/  IMAD.X R31, RZ, RZ, R145, P1 ;  /* 0x000000ffff1f7224 */ /* 0x000fe200008e0691 */
[-C--:B------:R-:W-:Y:S02]  /*27a0*/  HMMA.16816.F16 R124, R48, R20.reuse, R124 ;  /* 0x00000014307c723c */ /* 0x080fe4000000087c */
[----:B------:R-:W-:Y:S04]  /*27b0*/  LDGSTS.E.128 [R139], desc[UR6][R28.64] ;  /* 0x000000001c8b7fae */ /* 0x000fe8000b9a1806 */
[----:B------:R-:W-:Y:S02]  /*27c0*/  LDGSTS.E.128 [R139+0x80], desc[UR6][R28.64+0x80] ;  /* 0x000800801c8b7fae */ /* 0x000fe4000b9a1806 */
[C---:B------:R-:W-:Y:S02]  /*27d0*/  HMMA.16816.F16 R80, R32.reuse, R20, R80 ;  /* 0x000000142050723c */ /* 0x040fe40000000850 */
[----:B------:R-:W-:Y:S04]  /*27e0*/  LDGSTS.E.128 [R139+0x1100], desc[UR6][R30.64] ;  /* 0x011000001e8b7fae */ /* 0x000fe8000b9a1806 */
[----:B------:R2:W-:Y:S02]  /*27f0*/  LDGSTS.E.128 [R139+0x1180], desc[UR6][R30.64+0x80] ;  /* 0x011800801e8b7fae */ /* 0x0005e4000b9a1806 */
[----:B------:R-:W-:Y:S02]  /*2800*/  HMMA.16816.F16 R82, R32, R22, R82 ;  /* 0x000000162052723c */ /* 0x000fe40000000852 */
[----:B-1----:R1:W-:Y:S04]  /*2810*/  LDSM.16.M88.4 R40, [R162] ;  /* 0x00000000a228783b */ /* 0x0023e80000000200 */
[----:B------:R-:W-:Y:S02]  /*2820*/  LDSM.16.M88.4 R32, [R149] ;  /* 0x000000009520783b */ /* 0x000fe40000000200 */
[----:B------:R-:W-:Y:S02]  /*2830*/  HMMA.16816.F16 R90, R24, R20, R90 ;  /* 0x00000014185a723c */ /* 0x000fe4000000085a */
[----:B--2---:R2:W3:Y:S01]  /*2840*/  LDSM.16.MT88.4 R28, [R52] ;  /* 0x00000000341c783b */ /* 0x0044e20000004200 */
[----:B-1----:R-:W-:-:S03]  /*2850*/  IADD3 R162, P1, PT, R144, 0x78000, RZ ;  /* 0x0007800090a27810 */ /* 0x002fc60007f3e0ff */
[----:B------:R-:W-:Y:S02]  /*2860*/  LDSM.16.M88.4 R44, [R44] ;  /* 0x000000002c2c783b */ /* 0x000fe40000000200 */
[----:B------:R-:W-:Y:S02]  /*2870*/  HMMA.16816.F16 R88, R24, R22, R88 ;  /* 0x000000161858723c */ /* 0x000fe40000000858 */
[----:B------:R-:W-:Y:S01]  /*2880*/  LDSM.16.M88.4 R24, [R148] ;  /* 0x000000009418783b */ /* 0x000fe20000000200 */
[----:B--2---:R-:W-:-:S03]  /*2890*/  IADD3 R52, P0, PT, R144, 0x70000, RZ ;  /* 0x0007000090347810 */ /* 0x004fc60007f1e0ff */
[----:B------:R-:W0:Y:S02]  /*28a0*/  LDGDEPBAR ;  /* 0x00000000000079af */ /* 0x000e240000000000 */
[----:B------:R-:W-:Y:S02]  /*28b0*/  HMMA.16816.F16 R48, R48, R22, R36 ;  /* 0x000000163030723c */ /* 0x000fe40000000824 */
[----:B------:R1:W2:Y:S04]  /*28c0*/  LDSM.16.MT88.4 R20, [R163] ;  /* 0x00000000a314783b */ /* 0x0002a80000004200 */
[----:B------:R-:W4:Y:S01]  /*28d0*/  LDSM.16.M88.4 R36, [R154] ;  /* 0x000000009a24783b */ /* 0x000f220000000200 */
[--C-:B-1----:R-:W-:Y:S01]  /*28e0*/  IMAD.X R163, RZ, RZ, R145.reuse, P1 ;  /* 0x000000ffffa37224 */ /* 0x102fe200008e0691 */
[C---:B---3--:R-:W-:Y:S08]  /*28f0*/  HMMA.16816.F16 R96, R32.reuse, R28, R96 ;  /* 0x0000001c2060723c */ /* 0x048ff00000000860 */
[C---:B------:R-:W-:Y:S08]  /*2900*/  HMMA.16816.F16 R98, R32.reuse, R30, R98 ;  /* 0x0000001e2062723c */ /* 0x040ff00000000862 */
[-C--:B--2---:R-:W-:Y:S08]  /*2910*/  HMMA.16816.F16 R76, R32, R20.reuse, R76 ;  /* 0x00000014204c723c */ /* 0x084ff0000000084c */
[-C--:B----4-:R-:W-:Y:S08]  /*2920*/  HMMA.16816.F16 R70, R36, R20.reuse, R70 ;  /* 0x000000142446723c */ /* 0x090ff00000000846 */
[-C--:B------:R-:W-:Y:S08]  /*2930*/  HMMA.16816.F16 R114, R24, R20.reuse, R114 ;  /* 0x000000141872723c */ /* 0x080ff00000000872 */
[----:B------:R-:W-:Y:S08]  /*2940*/  HMMA.16816.F16 R106, R40, R20, R106 ;  /* 0x00000014286a723c */ /* 0x000ff0000000086a */
[-C--:B------:R-:W-:Y:S08]  /*2950*/  HMMA.16816.F16 R84, R36, R22.reuse, R84 ;  /* 0x000000162454723c */ /* 0x080ff00000000854 */
[-C--:B------:R-:W-:Y:S08]  /*2960*/  HMMA.16816.F16 R116, R32, R22.reuse, R116 ;  /* 0x000000162074723c */ /* 0x080ff00000000874 */
[-C--:B------:R-:W-:Y:S08]  /*2970*/  HMMA.16816.F16 R112, R24, R22.reuse, R112 ;  /* 0x000000161870723c */ /* 0x080ff00000000870 */
[----:B------:R-:W-:Y:S01]  /*2980*/  HMMA.16816.F16 R68, R40, R22, R68 ;  /* 0x000000162844723c */ /* 0x000fe20000000844 */
[----:B------:R-:W1:Y:S07]  /*2990*/  LDSM.16.MT88.4 R20, [R54] ;  /* 0x000000003614783b */ /* 0x000e6e0000004200 */
[C---:B------:R-:W-:Y:S08]  /*29a0*/  HMMA.16816.F16 R80, R36.reuse, R28, R80 ;  /* 0x0000001c2450723c */ /* 0x040ff00000000850 */
[----:B------:R-:W-:Y:S08]  /*29b0*/  HMMA.16816.F16 R82, R36, R30, R82 ;  /* 0x0000001e2452723c */ /* 0x000ff00000000852 */
[C---:B------:R-:W-:Y:S08]  /*29c0*/  HMMA.16816.F16 R90, R24.reuse, R28, R90 ;  /* 0x0000001c185a723c */ /* 0x040ff0000000085a */
[----:B------:R-:W-:Y:S08]  /*29d0*/  HMMA.16816.F16 R88, R24, R30, R88 ;  /* 0x0000001e1858723c */ /* 0x000ff00000000858 */
[----:B------:R-:W-:Y:S08]  /*29e0*/  HMMA.16816.F16 R124, R40, R28, R124 ;  /* 0x0000001c287c723c */ /* 0x000ff0000000087c */
[-C--:B-1----:R-:W-:Y:S08]  /*29f0*/  HMMA.16816.F16 R86, R36, R20.reuse, R86 ;  /* 0x000000142456723c */ /* 0x082ff00000000856 */
[-C--:B------:R-:W-:Y:S08]  /*2a00*/  HMMA.16816.F16 R78, R32, R20.reuse, R78 ;  /* 0x00000014204e723c */ /* 0x080ff0000000084e */
[-C--:B------:R-:W-:Y:S08]  /*2a10*/  HMMA.16816.F16 R110, R24, R20.reuse, R110 ;  /* 0x00000014186e723c */ /* 0x080ff0000000086e */
[----:B------:R-:W-:Y:S08]  /*2a20*/  HMMA.16816.F16 R66, R40, R20, R66 ;  /* 0x000000142842723c */ /* 0x000ff00000000842 */
[-C--:B------:R-:W-:Y:S08]  /*2a30*/  HMMA.16816.F16 R104, R36, R22.reuse, R104 ;  /* 0x000000162468723c */ /* 0x080ff00000000868 */
[-C--:B------:R-:W-:Y:S08]  /*2a40*/  HMMA.16816.F16 R100, R32, R22.reuse, R100 ;  /* 0x000000162064723c */ /* 0x080ff00000000864 */
[-C--:B------:R-:W-:Y:S08]  /*2a50*/  HMMA.16816.F16 R108, R24, R22.reuse, R108 ;  /* 0x00000016186c723c */ /* 0x080ff0000000086c */
[C---:B------:R-:W-:Y:S01]  /*2a60*/  HMMA.16816.F16 R64, R40.reuse, R22, R64 ;  /* 0x000000162840723c */ /* 0x040fe20000000840 */
[----:B------:R1:W2:Y:S07]  /*2a70*/  LDSM.16.MT88.4 R20, [R53] ;  /* 0x000000003514783b */ /* 0x0002ae0000004200 */
[----:B------:R-:W-:Y:S01]  /*2a80*/  HMMA.16816.F16 R30, R40, R30, R48 ;  /* 0x0000001e281e723c */ /* 0x000fe20000000830 */
[----:B-1----:R-:W-:-:S07]  /*2a90*/  IMAD.X R53, RZ, RZ, R145, P0 ;  /* 0x000000ffff357224 */ /* 0x002fce00000e0691 */
[-C--:B--2---:R-:W-:Y:S08]  /*2aa0*/  HMMA.16816.F16 R56, R36, R20.reuse, R56 ;  /* 0x000000142438723c */ /* 0x084ff00000000838 */
[-C--:B------:R-:W-:Y:S08]  /*2ab0*/  HMMA.16816.F16 R102, R32, R20.reuse, R102 ;  /* 0x000000142066723c */ /* 0x080ff00000000866 */
[-C--:B------:R-:W-:Y:S08]  /*2ac0*/  HMMA.16816.F16 R94, R24, R20.reuse, R94 ;  /* 0x00000014185e723c */ /* 0x080ff0000000085e */
[----:B------:R-:W-:Y:S08]  /*2ad0*/  HMMA.16816.F16 R126, R40, R20, R126 ;  /* 0x00000014287e723c */ /* 0x000ff0000000087e */
[-C--:B------:R-:W-:Y:S01]  /*2ae0*/  HMMA.16816.F16 R118, R36, R22.reuse, R118 ;  /* 0x000000162476723c */ /* 0x080fe20000000876 */
[----:B------:R-:W-:Y:S07]  /*2af0*/  LDSM.16.M88.4 R36, [R156] ;  /* 0x000000009c24783b */ /* 0x000fee0000000200 */
[-C--:B------:R-:W-:Y:S01]  /*2b00*/  HMMA.16816.F16 R74, R32, R22.reuse, R74 ;  /* 0x00000016204a723c */ /* 0x080fe2000000084a */
[----:B------:R-:W-:Y:S07]  /*2b10*/  LDSM.16.M88.4 R32, [R155] ;  /* 0x000000009b20783b */ /* 0x000fee0000000200 */
[-C--:B------:R-:W-:Y:S01]  /*2b20*/  HMMA.16816.F16 R92, R24, R22.reuse, R92 ;  /* 0x00000016185c723c */ /* 0x080fe2000000085c */
[----:B------:R-:W1:Y:S07]  /*2b30*/  LDSM.16.MT88.4 R24, [R164] ;  /* 0x00000000a418783b */ /* 0x000e6e0000004200 */
[----:B------:R-:W-:Y:S01]  /*2b40*/  HMMA.16816.F16 R72, R40, R22, R72 ;  /* 0x000000162848723c */ /* 0x000fe20000000848 */
[----:B------:R-:W2:Y:S07]  /*2b50*/  LDSM.16.M88.4 R20, [R150] ;  /* 0x000000009614783b */ /* 0x000eae0000000200 */
[-C--:B-1----:R-:W-:Y:S08]  /*2b60*/  HMMA.16816.F16 R70, R36, R24.reuse, R70 ;  /* 0x000000182446723c */ /* 0x082ff00000000846 */
[-C--:B------:R-:W-:Y:S08]  /*2b70*/  HMMA.16816.F16 R76, R32, R24.reuse, R76 ;  /* 0x00000018204c723c */ /* 0x080ff0000000084c */
[-C--:B--2---:R-:W-:Y:S08]  /*2b80*/  HMMA.16816.F16 R114, R20, R24.reuse, R114 ;  /* 0x000000181472723c */ /* 0x084ff00000000872 */
        /* <DEDUP_REMOVED lines=32> */
[-C--:B-1----:R-:W-:Y:S03]  /*2d90*/  HMMA.16816.F16 R124, R44, R24.reuse, R124 ;  /* 0x000000182c7c723c */ /* 0x082fe6000000087c */
[----:B------:R-:W-:Y:S04]  /*2da0*/  LDGSTS.E.128 [R134+0x4600], desc[UR6][R166.64+0x1c0] ;  /* 0x046001c0a6867fae */ /* 0x000fe8000b9a1806 */
[----:B------:R-:W-:Y:S01]  /*2db0*/  LDGSTS.E.128 [R139+0x2200], desc[UR6][R52.64] ;  /* 0x02200000348b7fae */ /* 0x000fe2000b9a1806 */
[C---:B------:R-:W-:Y:S03]  /*2dc0*/  HMMA.16816.F16 R80, R36.reuse, R24, R80 ;  /* 0x000000182450723c */ /* 0x040fe60000000850 */
[----:B------:R1:W-:Y:S04]  /*2dd0*/  LDGSTS.E.128 [R139+0x2280], desc[UR6][R52.64+0x80] ;  /* 0x02280080348b7fae */ /* 0x0003e8000b9a1806 */
[----:B------:R-:W-:Y:S01]  /*2de0*/  LDGSTS.E.128 [R139+0x3300], desc[UR6][R162.64] ;  /* 0x03300000a28b7fae */ /* 0x000fe2000b9a1806 */
[----:B------:R-:W-:Y:S03]  /*2df0*/  HMMA.16816.F16 R82, R36, R26, R82 ;  /* 0x0000001a2452723c */ /* 0x000fe60000000852 */
[----:B------:R-:W-:Y:S04]  /*2e00*/  LDGSTS.E.128 [R139+0x3380], desc[UR6][R162.64+0x80] ;  /* 0x03380080a28b7fae */ /* 0x000fe8000b9a1806 */
[----:B------:R-:W-:Y:S01]  /*2e10*/  LDSM.16.M88.4 R48, [R161] ;  /* 0x00000000a130783b */ /* 0x000fe20000000200 */
[C---:B------:R-:W-:Y:S03]  /*2e20*/  HMMA.16816.F16 R96, R32.reuse, R24, R96 ;  /* 0x000000182060723c */ /* 0x040fe60000000860 */
[----:B------:R-:W2:Y:S04]  /*2e30*/  LDSM.16.MT88.4 R36, [R159] ;  /* 0x000000009f24783b */ /* 0x000ea80000004200 */
[----:B------:R-:W3:Y:S01]  /*2e40*/  LDSM.16.M88.4 R40, [R123] ;  /* 0x000000007b28783b */ /* 0x000ee20000000200 */
[----:B------:R-:W-:Y:S03]  /*2e50*/  HMMA.16816.F16 R98, R32, R26, R98 ;  /* 0x0000001a2062723c */ /* 0x000fe60000000862 */
[----:B------:R-:W-:Y:S04]  /*2e60*/  LDSM.16.MT88.4 R32, [R157] ;  /* 0x000000009d20783b */ /* 0x000fe80000004200 */
[----:B-1----:R-:W1:Y:S01]  /*2e70*/  LDSM.16.M88.4 R52, [R121] ;  /* 0x000000007934783b */ /* 0x002e620000000200 */
[C---:B------:R-:W-:Y:S03]  /*2e80*/  HMMA.16816.F16 R90, R20.reuse, R24, R90 ;  /* 0x00000018145a723c */ /* 0x040fe6000000085a */
[----:B------:R-:W0:Y:S05]  /*2e90*/  LDGDEPBAR ;  /* 0x00000000000079af */ /* 0x000e2a0000000000 */
[-C--:B------:R-:W-:Y:S01]  /*2ea0*/  HMMA.16816.F16 R88, R20, R26.reuse, R88 ;  /* 0x0000001a1458723c */ /* 0x080fe20000000858 */
[----:B------:R-:W-:Y:S07]  /*2eb0*/  LDSM.16.MT88.4 R20, [R160] ;  /* 0x00000000a014783b */ /* 0x000fee0000004200 */
[----:B------:R-:W-:Y:S01]  /*2ec0*/  HMMA.16816.F16 R46, R44, R26, R30 ;  /* 0x0000001a2c2e723c */ /* 0x000fe2000000081e */
[----:B------:R-:W-:Y:S04]  /*2ed0*/  LDSM.16.MT88.4 R24, [R158] ;  /* 0x000000009e18783b */ /* 0x000fe80000004200 */
[----:B------:R-:W4:Y:S03]  /*2ee0*/  LDSM.16.M88.4 R28, [R122] ;  /* 0x000000007a1c783b */ /* 0x000f260000000200 */
[C---:B--2---:R-:W-:Y:S01]  /*2ef0*/  HMMA.16816.F16 R86, R48.reuse, R36, R86 ;  /* 0x000000243056723c */ /* 0x044fe20000000856 */
[----:B------:R-:W-:Y:S07]  /*2f00*/  LDSM.16.MT88.4 R120, [R120] ;  /* 0x000000007878783b */ /* 0x000fee0000004200 */
[----:B------:R-:W-:Y:S08]  /*2f10*/  HMMA.16816.F16 R104, R48, R38, R104 ;  /* 0x000000263068723c */ /* 0x000ff00000000868 */
[C---:B---3--:R-:W-:Y:S08]  /*2f20*/  HMMA.16816.F16 R78, R40.reuse, R36, R78 ;  /* 0x00000024284e723c */ /* 0x048ff0000000084e */
[----:B------:R-:W-:Y:S08]  /*2f30*/  HMMA.16816.F16 R100, R40, R38, R100 ;  /* 0x000000262864723c */ /* 0x000ff00000000864 */
[----:B-1----:R-:W-:Y:S08]  /*2f40*/  HMMA.16816.F16 R66, R52, R36, R66 ;  /* 0x000000243442723c */ /* 0x002ff00000000842 */
[C---:B----4-:R-:W-:Y:S08]  /*2f50*/  HMMA.16816.F16 R114, R28.reuse, R20, R114 ;  /* 0x000000141c72723c */ /* 0x050ff00000000872 */
[C---:B------:R-:W-:Y:S08]  /*2f60*/  HMMA.16816.F16 R112, R28.reuse, R22, R112 ;  /* 0x000000161c70723c */ /* 0x040ff00000000870 */
[C---:B------:R-:W-:Y:S08]  /*2f70*/  HMMA.16816.F16 R110, R28.reuse, R36, R110 ;  /* 0x000000241c6e723c */ /* 0x040ff0000000086e */
[C---:B------:R-:W-:Y:S08]  /*2f80*/  HMMA.16816.F16 R108, R28.reuse, R38, R108 ;  /* 0x000000261c6c723c */ /* 0x040ff0000000086c */
[C---:B------:R-:W-:Y:S08]  /*2f90*/  HMMA.16816.F16 R94, R28.reuse, R24, R94 ;  /* 0x000000181c5e723c */ /* 0x040ff0000000085e */
[C---:B------:R-:W-:Y:S08]  /*2fa0*/  HMMA.16816.F16 R92, R28.reuse, R26, R92 ;  /* 0x0000001a1c5c723c */ /* 0x040ff0000000085c */
[C---:B------:R-:W-:Y:S08]  /*2fb0*/  HMMA.16816.F16 R90, R28.reuse, R32, R90 ;  /* 0x000000201c5a723c */ /* 0x040ff0000000085a */
[----:B------:R-:W-:Y:S01]  /*2fc0*/  HMMA.16816.F16 R88, R28, R34, R88 ;  /* 0x000000221c58723c */ /* 0x000fe20000000858 */
[----:B------:R-:W-:Y:S07]  /*2fd0*/  LDSM.16.M88.4 R28, [R153] ;  /* 0x00000000991c783b */ /* 0x000fee0000000200 */
[----:B------:R-:W-:Y:S01]  /*2fe0*/  HMMA.16816.F16 R64, R52, R38, R64 ;  /* 0x000000263440723c */ /* 0x000fe20000000840 */
[----:B------:R-:W1:Y:S07]  /*2ff0*/  LDSM.16.MT88.4 R36, [R63] ;  /* 0x000000003f24783b */ /* 0x000e6e0000004200 */
[C---:B------:R-:W-:Y:S08]  /*3000*/  HMMA.16816.F16 R70, R48.reuse, R20, R70 ;  /* 0x000000143046723c */ /* 0x040ff00000000846 */
[C---:B------:R-:W-:Y:S08]  /*3010*/  HMMA.16816.F16 R84, R48.reuse, R22, R84 ;  /* 0x000000163054723c */ /* 0x040ff00000000854 */
[C---:B------:R-:W-:Y:S08]  /*3020*/  HMMA.16816.F16 R44, R48.reuse, R24, R56 ;  /* 0x00000018302c723c */ /* 0x040ff00000000838 */
[----:B------:R-:W-:Y:S08]  /*3030*/  HMMA.16816.F16 R118, R48, R26, R118 ;  /* 0x0000001a3076723c */ /* 0x000ff00000000876 */
[C---:B------:R-:W-:Y:S08]  /*3040*/  HMMA.16816.F16 R76, R40.reuse, R20, R76 ;  /* 0x00000014284c723c */ /* 0x040ff0000000084c */
[C---:B------:R-:W-:Y:S08]  /*3050*/  HMMA.16816.F16 R116, R40.reuse, R22, R116 ;  /* 0x000000162874723c */ /* 0x040ff00000000874 */
[C---:B------:R-:W-:Y:S08]  /*3060*/  HMMA.16816.F16 R102, R40.reuse, R24, R102 ;  /* 0x000000182866723c */ /* 0x040ff00000000866 */
[C---:B------:R-:W-:Y:S08]  /*3070*/  HMMA.16816.F16 R74, R40.reuse, R26, R74 ;  /* 0x0000001a284a723c */ /* 0x040ff0000000084a */
[C---:B------:R-:W-:Y:S08]  /*3080*/  HMMA.16816.F16 R96, R40.reuse, R32, R96 ;  /* 0x000000202860723c */ /* 0x040ff00000000860 */
[----:B------:R-:W-:Y:S01]  /*3090*/  HMMA.16816.F16 R98, R40, R34, R98 ;  /* 0x000000222862723c */ /* 0x000fe20000000862 */
[----:B------:R-:W-:Y:S07]  /*30a0*/  LDSM.16.MT88.4 R40, [R152] ;  /* 0x000000009828783b */ /* 0x000fee0000004200 */
[C---:B------:R-:W-:Y:S08]  /*30b0*/  HMMA.16816.F16 R106, R52.reuse, R20, R106 ;  /* 0x00000014346a723c */ /* 0x040ff0000000086a */
[C---:B------:R-:W-:Y:S01]  /*30c0*/  HMMA.16816.F16 R68, R52.reuse, R22, R68 ;  /* 0x000000163444723c */ /* 0x040fe20000000844 */
[----:B------:R-:W-:Y:S07]  /*30d0*/  LDSM.16.MT88.4 R20, [R151] ;  /* 0x000000009714783b */ /* 0x000fee0000004200 */
[C---:B------:R-:W-:Y:S08]  /*30e0*/  HMMA.16816.F16 R126, R52.reuse, R24, R126 ;  /* 0x00000018347e723c */ /* 0x040ff0000000087e */
[C---:B------:R-:W-:Y:S01]  /*30f0*/  HMMA.16816.F16 R72, R52.reuse, R26, R72 ;  /* 0x0000001a3448723c */ /* 0x040fe20000000848 */
[----:B------:R-:W2:Y:S07]  /*3100*/  LDSM.16.M88.4 R24, [R62] ;  /* 0x000000003e18783b */ /* 0x000eae0000000200 */
[C---:B------:R-:W-:Y:S08]  /*3110*/  HMMA.16816.F16 R124, R52.reuse, R32, R124 ;  /* 0x00000020347c723c */ /* 0x040ff0000000087c */
[----:B------:R-:W-:Y:S01]  /*3120*/  HMMA.16816.F16 R54, R52, R34, R46 ;  /* 0x000000223436723c */ /* 0x000fe2000000082e */
[----:B------:R-:W3:Y:S01]  /*3130*/  S2R R47, SR_LANEID ;  /* 0x00000000002f7919 */ /* 0x000ee20000000000 */
[----:B------:R-:W4:Y:S06]  /*3140*/  S2R R46, SR_LANEID ;  /* 0x00000000002e7919 */ /* 0x000f2c0000000000 */
[----:B-1----:R-:W-:Y:S01]  /*3150*/  HMMA.16816.F16 R52, R28, R36, R44 ;  /* 0x000000241c34723c */ /* 0x002fe2000000082c */
[----:B------:R-:W1:Y:S01]  /*3160*/  S2R R44, SR_LANEID ;  /* 0x00000000002c7919 */ /* 0x000e620000000000 */
[----:B------:R-:W5:Y:S06]  /*3170*/  S2R R45, SR_LANEID ;  /* 0x00000000002d7919 */ /* 0x000f6c0000000000 */
[C---:B------:R-:W-:Y:S08]  /*3180*/  HMMA.16816.F16 R80, R48.reuse, R32, R80 ;  /* 0x000000203050723c */ /* 0x040ff00000000850 */
[----:B------:R-:W-:Y:S01]  /*3190*/  HMMA.16816.F16 R82, R48, R34, R82 ;  /* 0x000000223052723c */ /* 0x000fe20000000852 */
[----:B------:R-:W4:Y:S01]  /*31a0*/  LDSM.16.M88.4 R32, [R61] ;  /* 0x000000003d20783b */ /* 0x000f220000000200 */
[----:B------:R-:W-:-:S05]  /*31b0*/  IADD3 R50, P1, PT, R144, 0x88000, RZ ;  /* 0x0008800090327810 */ /* 0x000fca0007f3e0ff */
[----:B------:R-:W-:Y:S01]  /*31c0*/  IMAD.X R51, RZ, RZ, R145, P1 ;  /* 0x000000ffff337224 */ /* 0x000fe200008e0691 */
[C---:B--2---:R-:W-:Y:S08]  /*31d0*/  HMMA.16816.F16 R76, R24.reuse, R40, R76 ;  /* 0x00000028184c723c */ /* 0x044ff0000000084c */
[----:B------:R-:W-:Y:S01]  /*31e0*/  HMMA.16816.F16 R116, R24, R42, R116 ;  /* 0x0000002a1874723c */ /* 0x000fe20000000874 */
[----:B-1----:R-:W-:-:S02]  /*31f0*/  LOP3.LUT R49, R44, 0x7, RZ, 0xc0, !PT ;  /* 0x000000072c317812 */ /* 0x002fc400078ec0ff */
[----:B-----5:R-:W-:-:S05]  /*3200*/  LOP3.LUT R48, R45, 0x7, RZ, 0xc0, !PT ;  /* 0x000000072d307812 */ /* 0x020fca00078ec0ff */
[C---:B------:R-:W-:Y:S08]  /*3210*/  HMMA.16816.F16 R78, R24.reuse, R20, R78 ;  /* 0x00000014184e723c */ /* 0x040ff0000000084e */
[C---:B------:R-:W-:Y:S08]  /*3220*/  HMMA.16816.F16 R100, R24.reuse, R22, R100 ;  /* 0x000000161864723c */ /* 0x040ff00000000864 */
[C---:B------:R-:W-:Y:S08]  /*3230*/  HMMA.16816.F16 R102, R24.reuse, R36, R102 ;  /* 0x000000241866723c */ /* 0x040ff00000000866 */
[C---:B------:R-:W-:Y:S08]  /*3240*/  HMMA.16816.F16 R74, R24.reuse, R38, R74 ;  /* 0x00000026184a723c */ /* 0x040ff0000000084a */
[C---:B------:R-:W-:Y:S08]  /*3250*/  HMMA.16816.F16 R96, R24.reuse, R120, R96 ;  /* 0x000000781860723c */ /* 0x040ff00000000860 */
[----:B------:R-:W-:Y:S01]  /*3260*/  HMMA.16816.F16 R98, R24, R122, R98 ;  /* 0x0000007a1862723c */ /* 0x000fe20000000862 */
[----:B---3--:R-:W-:-:S02]  /*3270*/  SHF.R.U32.HI R24, RZ, 0x3, R47 ;  /* 0x00000003ff187819 */ /* 0x008fc4000001162f */
[--C-:B----4-:R-:W-:Y:S02]  /*3280*/  SHF.R.U32.HI R26, RZ, 0x3, R46.reuse ;  /* 0x00000003ff1a7819 */ /* 0x110fe4000001162e */
[----:B------:R-:W-:Y:S01]  /*3290*/  LOP3.LUT R25, R47, 0x7, RZ, 0xc0, !PT ;  /* 0x000000072f197812 */ /* 0x000fe200078ec0ff */
[----:B------:R-:W-:Y:S01]  /*32a0*/  IMAD.SHL.U32 R24, R24, 0x8, RZ ;  /* 0x0000000818187824 */ /* 0x000fe200078e00ff */
[----:B------:R-:W-:Y:S01]  /*32b0*/  LOP3.LUT R27, R46, 0x7, RZ, 0xc0, !PT ;  /* 0x000000072e1b7812 */ /* 0x000fe200078ec0ff */
[----:B------:R-:W-:Y:S01]  /*32c0*/  HMMA.16816.F16 R70, R28, R40, R70 ;  /* 0x000000281c46723c */ /* 0x000fe20000000846 */
[----:B------:R-:W-:Y:S02]  /*32d0*/  SHF.R.U32.HI R46, RZ, 0x4, R46 ;  /* 0x00000004ff2e7819 */ /* 0x000fe4000001162e */
[----:B------:R-:W-:-:S05]  /*32e0*/  SHF.R.U32.HI R47, RZ, 0x4, R47 ;  /* 0x00000004ff2f7819 */ /* 0x000fca000001162f */
[----:B------:R-:W-:Y:S01]  /*32f0*/  HMMA.16816.F16 R84, R28, R42, R84 ;  /* 0x0000002a1c54723c */ /* 0x000fe20000000854 */
[----:B------:R-:W-:-:S07]  /*3300*/  IMAD.SHL.U32 R47, R47, 0x8, RZ ;  /* 0x000000082f2f7824 */ /* 0x000fce00078e00ff */
[C---:B------:R-:W-:Y:S08]  /*3310*/  HMMA.16816.F16 R86, R28.reuse, R20, R86 ;  /* 0x000000141c56723c */ /* 0x040ff00000000856 */
[C---:B------:R-:W-:Y:S08]  /*3320*/  HMMA.16816.F16 R104, R28.reuse, R22, R104 ;  /* 0x000000161c68723c */ /* 0x040ff00000000868 */
[C---:B------:R-:W-:Y:S08]  /*3330*/  HMMA.16816.F16 R118, R28.reuse, R38, R118 ;  /* 0x000000261c76723c */ /* 0x040ff00000000876 */
[C---:B------:R-:W-:Y:S08]  /*3340*/  HMMA.16816.F16 R80, R28.reuse, R120, R80 ;  /* 0x000000781c50723c */ /* 0x040ff00000000850 */
[----:B------:R-:W-:Y:S01]  /*3350*/  HMMA.16816.F16 R82, R28, R122, R82 ;  /* 0x0000007a1c52723c */ /* 0x000fe20000000852 */
[----:B------:R-:W-:Y:S01]  /*3360*/  IMAD.SHL.U32 R28, R26, 0x8, RZ ;  /* 0x000000081a1c7824 */ /* 0x000fe200078e00ff */
[----:B------:R-:W-:-:S02]  /*3370*/  LOP3.LUT R26, R24, 0x8, R25, 0xe2, !PT ;  /* 0x00000008181a7812 */ /* 0x000fc400078ee219 */
[--C-:B------:R-:W-:Y:S02]  /*3380*/  SHF.R.U32.HI R25, RZ, 0x3, R44.reuse ;  /* 0x00000003ff197819 */ /* 0x100fe4000001162c */
[----:B------:R-:W-:Y:S01]  /*3390*/  LOP3.LUT R24, R28, 0x8, R27, 0xe2, !PT ;  /* 0x000000081c187812 */ /* 0x000fe200078ee21b */
[----:B------:R-:W-:Y:S01]  /*33a0*/  IMAD R26, R26, 0x88, R47 ;  /* 0x000000881a1a7824 */ /* 0x000fe200078e022f */
[--C-:B------:R-:W-:Y:S01]  /*33b0*/  SHF.R.U32.HI R27, RZ, 0x3, R45.reuse ;  /* 0x00000003ff1b7819 */ /* 0x100fe2000001162d */
[----:B------:R-:W-:Y:S01]  /*33c0*/  IMAD.SHL.U32 R28, R25, 0x8, RZ ;  /* 0x00000008191c7824 */ /* 0x000fe200078e00ff */
[----:B------:R-:W-:Y:S01]  /*33d0*/  SHF.R.U32.HI R44, RZ, 0x4, R44 ;  /* 0x00000004ff2c7819 */ /* 0x000fe2000001162c */
[----:B------:R-:W-:Y:S01]  /*33e0*/  IMAD.SHL.U32 R25, R46, 0x8, RZ ;  /* 0x000000082e197824 */ /* 0x000fe200078e00ff */
[----:B------:R-:W-:Y:S01]  /*33f0*/  SHF.R.U32.HI R45, RZ, 0x4, R45 ;  /* 0x00000004ff2d7819 */ /* 0x000fe2000001162d */
[----:B------:R-:W-:Y:S01]  /*3400*/  IMAD.SHL.U32 R27, R27, 0x8, RZ ;  /* 0x000000081b1b7824 */ /* 0x000fe200078e00ff */
[----:B------:R-:W-:Y:S01]  /*3410*/  LOP3.LUT R49, R28, 0x8, R49, 0xe2, !PT ;  /* 0x000000081c317812 */ /* 0x000fe200078ee231 */
[----:B------:R-:W-:Y:S01]  /*3420*/  IMAD.SHL.U32 R56, R44, 0x8, RZ ;  /* 0x000000082c387824 */ /* 0x000fe200078e00ff */
[----:B------:R1:W2:Y:S01]  /*3430*/  LDSM.16.M88.4 R28, [R60] ;  /* 0x000000003c1c783b */ /* 0x0002a20000000200 */
[----:B------:R-:W-:-:S04]  /*3440*/  DEPBAR.LE SB0, 0x0 ;  /* 0x000080000000791a */ /* 0x000fc80000000000 */
[----:B------:R-:W-:Y:S01]  /*3450*/  BAR.SYNC.DEFER_BLOCKING 0x0 ;  /* 0x0000000000007b1d */ /* 0x000fe20000010000 */
[----:B------:R-:W-:Y:S01]  /*3460*/  LOP3.LUT R48, R27, 0x8, R48, 0xe2, !PT ;  /* 0x000000081b307812 */ /* 0x000fe200078ee230 */
[----:B------:R-:W-:Y:S01]  /*3470*/  IMAD.SHL.U32 R57, R45, 0x8, RZ ;  /* 0x000000082d397824 */ /* 0x000fe200078e00ff */
[----:B------:R-:W-:Y:S01]  /*3480*/  IADD3 R46, P0, PT, R144, 0x80000, RZ ;  /* 0x00080000902e7810 */ /* 0x000fe20007f1e0ff */
[----:B------:R-:W-:Y:S01]  /*3490*/  IMAD R24, R24, 0x88, R25 ;  /* 0x0000008818187824 */ /* 0x000fe200078e0219 */
[----:B------:R-:W-:Y:S01]  /*34a0*/  HMMA.16816.F16 R114, R32, R40, R114 ;  /* 0x000000282072723c */ /* 0x000fe20000000872 */
[----:B------:R-:W-:Y:S02]  /*34b0*/  IMAD R49, R49, 0x88, R56 ;  /* 0x0000008831317824 */ /* 0x000fe400078e0238 */
[----:B------:R-:W-:Y:S02]  /*34c0*/  IMAD.X R47, RZ, RZ, R145, P0 ;  /* 0x000000ffff2f7224 */ /* 0x000fe400000e0691 */
[----:B------:R-:W-:-:S02]  /*34d0*/  IMAD R57, R48, 0x88, R57 ;  /* 0x0000008830397824 */ /* 0x000fc400078e0239 */
[----:B-1----:R-:W-:Y:S01]  /*34e0*/  IMAD.U32 R60, R26, 0x2, R3 ;  /* 0x000000021a3c7824 */ /* 0x002fe200078e0003 */
[----:B------:R-:W-:Y:S01]  /*34f0*/  HMMA.16816.F16 R112, R32, R42, R112 ;  /* 0x0000002a2070723c */ /* 0x000fe20000000870 */
[----:B------:R-:W-:Y:S02]  /*3500*/  IMAD.U32 R44, R24, 0x2, R17 ;  /* 0x00000002182c7824 */ /* 0x000fe400078e0011 */
[----:B------:R-:W-:Y:S02]  /*3510*/  IMAD.U32 R49, R49, 0x2, R8 ;  /* 0x0000000231317824 */ /* 0x000fe400078e0008 */
[----:B------:R-:W-:-:S03]  /*3520*/  IMAD.U32 R57, R57, 0x2, R2 ;  /* 0x0000000239397824 */ /* 0x000fc600078e0002 */
[C---:B------:R-:W-:Y:S01]  /*3530*/  HMMA.16816.F16 R110, R32.reuse, R20, R110 ;  /* 0x00000014206e723c */ /* 0x040fe2000000086e */
[----:B------:R-:W-:Y:S01]  /*3540*/  @!PT LDS RZ, [RZ] ;  /* 0x00000000fffff984 */ /* 0x000fe20000000800 */
[----:B------:R-:W-:Y:S01]  /*3550*/  @!PT LDS RZ, [RZ] ;  /* 0x00000000fffff984 */ /* 0x000fe20000000800 */
[----:B------:R-:W-:Y:S01]  /*3560*/  @!PT LDS RZ, [RZ] ;  /* 0x00000000fffff984 */ /* 0x000fe20000000800 */
[----:B------:R-:W-:Y:S04]  /*3570*/  LDGSTS.E.128 [R134], desc[UR6][R146.64+0x200] ;  /* 0x0000020092867fae */ /* 0x000fe8000b9a1806 */
[----:B------:R-:W-:Y:S03]  /*3580*/  LDGSTS.E.128 [R134+0xa00], desc[UR6][R170.64+0x200] ;  /* 0x00a00200aa867fae */ /* 0x000fe6000b9a1806 */
[C---:B------:R-:W-:Y:S01]  /*3590*/  HMMA.16816.F16 R108, R32.reuse, R22, R108 ;  /* 0x00000016206c723c */ /* 0x040fe2000000086c */
[----:B------:R-:W-:Y:S04]  /*35a0*/  LDGSTS.E.128 [R134+0x1400], desc[UR6][R168.64+0x200] ;  /* 0x01400200a8867fae */ /* 0x000fe8000b9a1806 */
[----:B------:R-:W-:Y:S03]  /*35b0*/  LDGSTS.E.128 [R134+0x1e00], desc[UR6][R166.64+0x200] ;  /* 0x01e00200a6867fae */ /* 0x000fe6000b9a1806 */
[C---:B------:R-:W-:Y:S01]  /*35c0*/  HMMA.16816.F16 R94, R32.reuse, R36, R94 ;  /* 0x00000024205e723c */ /* 0x040fe2000000085e */
[----:B------:R-:W-:Y:S04]  /*35d0*/  LDGSTS.E.128 [R139], desc[UR6][R46.64] ;  /* 0x000000002e8b7fae */ /* 0x000fe8000b9a1806 */
[----:B------:R1:W-:Y:S03]  /*35e0*/  LDGSTS.E.128 [R139+0x80], desc[UR6][R46.64+0x80] ;  /* 0x000800802e8b7fae */ /* 0x0003e6000b9a1806 */
[C---:B------:R-:W-:Y:S01]  /*35f0*/  HMMA.16816.F16 R92, R32.reuse, R38, R92 ;  /* 0x00000026205c723c */ /* 0x040fe2000000085c */
[----:B------:R-:W-:Y:S04]  /*3600*/  LDGSTS.E.128 [R139+0x1100], desc[UR6][R50.64] ;  /* 0x01100000328b7fae */ /* 0x000fe8000b9a1806 */
[----:B------:R3:W-:Y:S03]  /*3610*/  LDGSTS.E.128 [R139+0x1180], desc[UR6][R50.64+0x80] ;  /* 0x01180080328b7fae */ /* 0x0007e6000b9a1806 */
[C---:B------:R-:W-:Y:S01]  /*3620*/  HMMA.16816.F16 R90, R32.reuse, R120, R90 ;  /* 0x00000078205a723c */ /* 0x040fe2000000085a */
[----:B------:R-:W-:Y:S04]  /*3630*/  LDSM.16.M88.4 R24, [R154] ;  /* 0x000000009a18783b */ /* 0x000fe80000000200 */
[----:B------:R-:W4:Y:S03]  /*3640*/  LDSM.16.MT88.4 R60, [R60] ;  /* 0x000000003c3c783b */ /* 0x000f260000004200 */
[----:B------:R-:W-:Y:S01]  /*3650*/  HMMA.16816.F16 R88, R32, R122, R88 ;  /* 0x0000007a2058723c */ /* 0x000fe20000000858 */
[----:B-1----:R-:W1:Y:S04]  /*3660*/  LDSM.16.MT88.4 R44, [R44] ;  /* 0x000000002c2c783b */ /* 0x002e680000004200 */
[----:B---3--:R-:W3:Y:S03]  /*3670*/  LDSM.16.MT88.4 R48, [R49] ;  /* 0x000000003130783b */ /* 0x008ee60000004200 */
[C---:B--2---:R-:W-:Y:S01]  /*3680*/  HMMA.16816.F16 R66, R28.reuse, R20, R66 ;  /* 0x000000141c42723c */ /* 0x044fe20000000842 */
[----:B------:R-:W2:Y:S04]  /*3690*/  LDSM.16.MT88.4 R32, [R57] ;  /* 0x000000003920783b */ /* 0x000ea80000004200 */
[----:B------:R-:W0:Y:S03]  /*36a0*/  LDGDEPBAR ;  /* 0x00000000000079af */ /* 0x000e260000000000 */
[C---:B------:R-:W-:Y:S01]  /*36b0*/  HMMA.16816.F16 R64, R28.reuse, R22, R64 ;  /* 0x000000161c40723c */ /* 0x040fe20000000840 */
[----:B------:R-:W5:Y:S07]  /*36c0*/  LDSM.16.M88.4 R20, [R149] ;  /* 0x000000009514783b */ /* 0x000f6e0000000200 */
[C---:B------:R-:W-:Y:S08]  /*36d0*/  HMMA.16816.F16 R106, R28.reuse, R40, R106 ;  /* 0x000000281c6a723c */ /* 0x040ff0000000086a */
[C---:B------:R-:W-:Y:S01]  /*36e0*/  HMMA.16816.F16 R68, R28.reuse, R42, R68 ;  /* 0x0000002a1c44723c */ /* 0x040fe20000000844 */
[----:B------:R4:W5:Y:S07]  /*36f0*/  LDSM.16.M88.4 R40, [R148] ;  /* 0x000000009428783b */ /* 0x00096e0000000200 */
[C---:B------:R-:W-:Y:S01]  /*3700*/  HMMA.16816.F16 R126, R28.reuse, R36, R126 ;  /* 0x000000241c7e723c */ /* 0x040fe2000000087e */
[----:B----4-:R-:W4:Y:S07]  /*3710*/  S2R R148, SR_LANEID ;  /* 0x0000000000947919 */ /* 0x010f2e0000000000 */
[C---:B------:R-:W-:Y:S08]  /*3720*/  HMMA.16816.F16 R72, R28.reuse, R38, R72 ;  /* 0x000000261c48723c */ /* 0x040ff00000000848 */
[C---:B------:R-:W-:Y:S08]  /*3730*/  HMMA.16816.F16 R124, R28.reuse, R120, R124 ;  /* 0x000000781c7c723c */ /* 0x040ff0000000087c */
[----:B------:R-:W-:Y:S01]  /*3740*/  HMMA.16816.F16 R122, R28, R122, R54 ;  /* 0x0000007a1c7a723c */ /* 0x000fe20000000836 */
[----:B------:R-:W4:Y:S01]  /*3750*/  S2R R28, SR_LANEID ;  /* 0x00000000001c7919 */ /* 0x000f220000000000 */
[----:B------:R-:W5:Y:S06]  /*3760*/  S2R R31, SR_LANEID ;  /* 0x00000000001f7919 */ /* 0x000f6c0000000000 */
[C---:B------:R-:W-:Y:S01]  /*3770*/  HMMA.16816.F16 R70, R24.reuse, R60, R70 ;  /* 0x0000003c1846723c */ /* 0x040fe20000000846 */
[----:B------:R-:W5:Y:S01]  /*3780*/  S2R R29, SR_LANEID ;  /* 0x00000000001d7919 */ /* 0x000f620000000000 */
[----:B------:R-:W5:Y:S06]  /*3790*/  S2R R30, SR_LANEID ;  /* 0x00000000001e7919 */ /* 0x000f6c0000000000 */
[C---:B------:R-:W-:Y:S08]  /*37a0*/  HMMA.16816.F16 R84, R24.reuse, R62, R84 ;  /* 0x0000003e1854723c */ /* 0x040ff00000000854 */
[C---:B-1----:R-:W-:Y:S08]  /*37b0*/  HMMA.16816.F16 R86, R24.reuse, R44, R86 ;  /* 0x0000002c1856723c */ /* 0x042ff00000000856 */
[C---:B------:R-:W-:Y:S08]  /*37c0*/  HMMA.16816.F16 R104, R24.reuse, R46, R104 ;  /* 0x0000002e1868723c */ /* 0x040ff00000000868 */
[C---:B---3--:R-:W-:Y:S08]  /*37d0*/  HMMA.16816.F16 R120, R24.reuse, R48, R52 ;  /* 0x000000301878723c */ /* 0x048ff00000000834 */
[C---:B------:R-:W-:Y:S08]  /*37e0*/  HMMA.16816.F16 R118, R24.reuse, R50, R118 ;  /* 0x000000321876723c */ /* 0x040ff00000000876 */
[C---:B--2---:R-:W-:Y:S08]  /*37f0*/  HMMA.16816.F16 R80, R24.reuse, R32, R80 ;  /* 0x000000201850723c */ /* 0x044ff00000000850 */
[----:B------:R-:W-:Y:S01]  /*3800*/  HMMA.16816.F16 R82, R24, R34, R82 ;  /* 0x000000221852723c */ /* 0x000fe20000000852 */
[----:B------:R-:W1:Y:S01]  /*3810*/  S2R R24, SR_LANEID ;  /* 0x0000000000187919 */ /* 0x000e620000000000 */
[----:B----4-:R-:W-:-:S02]  /*3820*/  SHF.R.U32.HI R25, RZ, 0x3, R28 ;  /* 0x00000003ff197819 */ /* 0x010fc4000001161c */
[--C-:B-----5:R-:W-:Y:S02]  /*3830*/  SHF.R.U32.HI R26, RZ, 0x3, R29.reuse ;  /* 0x00000003ff1a7819 */ /* 0x120fe4000001161d */
[----:B------:R-:W-:Y:S02]  /*3840*/  LOP3.LUT R27, R29, 0x7, RZ, 0xc0, !PT ;  /* 0x000000071d1b7812 */ /* 0x000fe400078ec0ff */
[----:B------:R-:W-:Y:S01]  /*3850*/  HMMA.16816.F16 R76, R20, R60, R76 ;  /* 0x0000003c144c723c */ /* 0x000fe2000000084c */
[----:B------:R-:W-:Y:S01]  /*3860*/  IMAD.SHL.U32 R26, R26, 0x8, RZ ;  /* 0x000000081a1a7824 */ /* 0x000fe200078e00ff */
[----:B------:R-:W-:-:S05]  /*3870*/  SHF.R.U32.HI R29, RZ, 0x4, R29 ;  /* 0x00000004ff1d7819 */ /* 0x000fca000001161d */
[----:B------:R-:W-:Y:S01]  /*3880*/  IMAD.SHL.U32 R29, R29, 0x8, RZ ;  /* 0x000000081d1d7824 */ /* 0x000fe200078e00ff */
[C---:B------:R-:W-:Y:S08]  /*3890*/  HMMA.16816.F16 R116, R20.reuse, R62, R116 ;  /* 0x0000003e1474723c */ /* 0x040ff00000000874 */
[C---:B------:R-:W-:Y:S08]  /*38a0*/  HMMA.16816.F16 R78, R20.reuse, R44, R78 ;  /* 0x0000002c144e723c */ /* 0x040ff0000000084e */
[----:B------:R-:W-:Y:S01]  /*38b0*/  HMMA.16816.F16 R100, R20, R46, R100 ;  /* 0x0000002e1464723c */ /* 0x000fe20000000864 */
[----:B-1----:R-:W-:-:S02]  /*38c0*/  SHF.R.U32.HI R36, RZ, 0x3, R24 ;  /* 0x00000003ff247819 */ /* 0x002fc40000011618 */
[----:B------:R-:W-:Y:S02]  /*38d0*/  LOP3.LUT R37, R24, 0x7, RZ, 0xc0, !PT ;  /* 0x0000000718257812 */ /* 0x000fe400078ec0ff */
[----:B------:R-:W-:Y:S01]  /*38e0*/  SHF.R.U32.HI R24, RZ, 0x4, R24 ;  /* 0x00000004ff187819 */ /* 0x000fe20000011618 */
[----:B------:R-:W-:Y:S02]  /*38f0*/  IMAD.SHL.U32 R36, R36, 0x8, RZ ;  /* 0x0000000824247824 */ /* 0x000fe400078e00ff */
[----:B------:R-:W-:Y:S02]  /*3900*/  HMMA.16816.F16 R102, R20, R48, R102 ;  /* 0x000000301466723c */ /* 0x000fe40000000866 */
[----:B------:R-:W-:Y:S01]  /*3910*/  IMAD.SHL.U32 R24, R24, 0x8, RZ ;  /* 0x0000000818187824 */ /* 0x000fe200078e00ff */
[----:B------:R-:W-:-:S05]  /*3920*/  LOP3.LUT R37, R36, 0x8, R37, 0xe2, !PT ;  /* 0x0000000824257812 */ /* 0x000fca00078ee225 */
[----:B------:R-:W-:Y:S01]  /*3930*/  HMMA.16816.F16 R74, R20, R50, R74 ;  /* 0x00000032144a723c */ /* 0x000fe2000000084a */
[----:B------:R-:W-:-:S04]  /*3940*/  IMAD R36, R37, 0x88, R24 ;  /* 0x0000008825247824 */ /* 0x000fc800078e0218 */
[----:B------:R-:W-:-:S03]  /*3950*/  IMAD.U32 R36, R36, 0x2, R143 ;  /* 0x0000000224247824 */ /* 0x000fc600078e008f */
[C---:B------:R-:W-:Y:S08]  /*3960*/  HMMA.16816.F16 R96, R20.reuse, R32, R96 ;  /* 0x000000201460723c */ /* 0x040ff00000000860 */
[----:B------:R-:W-:Y:S01]  /*3970*/  HMMA.16816.F16 R98, R20, R34, R98 ;  /* 0x000000221462723c */ /* 0x000fe20000000862 */
[----:B------:R-:W-:Y:S01]  /*3980*/  IMAD.SHL.U32 R21, R25, 0x8, RZ ;  /* 0x0000000819157824 */ /* 0x000fe200078e00ff */
[----:B------:R-:W-:-:S02]  /*3990*/  LOP3.LUT R20, R28, 0x7, RZ, 0xc0, !PT ;  /* 0x000000071c147812 */ /* 0x000fc400078ec0ff */
[----:B------:R-:W-:Y:S02]  /*39a0*/  SHF.R.U32.HI R28, RZ, 0x4, R28 ;  /* 0x00000004ff1c7819 */ /* 0x000fe4000001161c */
[----:B------:R-:W-:Y:S02]  /*39b0*/  LOP3.LUT R21, R21, 0x8, R20, 0xe2, !PT ;  /* 0x0000000815157812 */ /* 0x000fe400078ee214 */
[----:B------:R-:W-:Y:S01]  /*39c0*/  SHF.R.U32.HI R20, RZ, 0x3, R31 ;  /* 0x00000003ff147819 */ /* 0x000fe2000001161f */
[----:B------:R-:W-:Y:S01]  /*39d0*/  IMAD.SHL.U32 R28, R28, 0x8, RZ ;  /* 0x000000081c1c7824 */ /* 0x000fe200078e00ff */
[----:B------:R-:W-:Y:S01]  /*39e0*/  SHF.R.U32.HI R23, RZ, 0x3, R30 ;  /* 0x00000003ff177819 */ /* 0x000fe2000001161e */
[----:B------:R-:W-:Y:S01]  /*39f0*/  HMMA.16816.F16 R108, R40, R46, R108 ;  /* 0x0000002e286c723c */ /* 0x000fe2000000086c */
[----:B------:R-:W-:Y:S01]  /*3a00*/  LOP3.LUT R22, R31, 0x7, RZ, 0xc0, !PT ;  /* 0x000000071f167812 */ /* 0x000fe200078ec0ff */
[----:B------:R-:W-:Y:S01]  /*3a10*/  IMAD.SHL.U32 R39, R20, 0x8, RZ ;  /* 0x0000000814277824 */ /* 0x000fe200078e00ff */
[----:B------:R-:W-:Y:S01]  /*3a20*/  LOP3.LUT R25, R30, 0x7, RZ, 0xc0, !PT ;  /* 0x000000071e197812 */ /* 0x000fe200078ec0ff */
[----:B------:R-:W-:Y:S01]  /*3a30*/  IMAD R21, R21, 0x28, R28 ;  /* 0x0000002815157824 */ /* 0x000fe200078e021c */
[----:B------:R-:W-:-:S02]  /*3a40*/  SHF.L.U32 R20, R23, 0x3, RZ ;  /* 0x0000000317147819 */ /* 0x000fc400000006ff */
[----:B------:R-:W-:Y:S01]  /*3a50*/  SHF.R.U32.HI R31, RZ, 0x4, R31 ;  /* 0x00000004ff1f7819 */ /* 0x000fe2000001161f */
[----:B------:R-:W-:Y:S01]  /*3a60*/  IMAD.U32 R56, R21, 0x2, R12 ;  /* 0x0000000215387824 */ /* 0x000fe200078e000c */
[----:B------:R-:W-:Y:S01]  /*3a70*/  SHF.R.U32.HI R30, RZ, 0x4, R30 ;  /* 0x00000004ff1e7819 */ /* 0x000fe2000001161e */
[C---:B------:R-:W-:Y:S01]  /*3a80*/  HMMA.16816.F16 R90, R40.reuse, R32, R90 ;  /* 0x00000020285a723c */ /* 0x040fe2000000085a */
[----:B------:R-:W-:Y:S01]  /*3a90*/  LOP3.LUT R25, R20, 0x8, R25, 0xe2, !PT ;  /* 0x0000000814197812 */ /* 0x000fe200078ee219 */
[----:B------:R-:W-:Y:S01]  /*3aa0*/  IMAD.SHL.U32 R31, R31, 0x8, RZ ;  /* 0x000000081f1f7824 */ /* 0x000fe200078e00ff */
[----:B------:R-:W-:Y:S01]  /*3ab0*/  LOP3.LUT R22, R39, 0x8, R22, 0xe2, !PT ;  /* 0x0000000827167812 */ /* 0x000fe200078ee216 */
[----:B------:R-:W-:Y:S01]  /*3ac0*/  IMAD.SHL.U32 R30, R30, 0x8, RZ ;  /* 0x000000081e1e7824 */ /* 0x000fe200078e00ff */
[----:B------:R-:W-:Y:S01]  /*3ad0*/  LOP3.LUT R20, R26, 0x8, R27, 0xe2, !PT ;  /* 0x000000081a147812 */ /* 0x000fe200078ee21b */
[----:B------:R-:W1:Y:S02]  /*3ae0*/  LDSM.16.M88.4 R56, [R56] ;  /* 0x000000003838783b */ /* 0x000e640000000200 */
[----:B------:R-:W-:Y:S01]  /*3af0*/  IMAD R22, R22, 0x88, R31 ;  /* 0x0000008816167824 */ /* 0x000fe200078e021f */
[----:B------:R-:W-:Y:S01]  /*3b00*/  HMMA.16816.F16 R114, R40, R60, R114 ;  /* 0x0000003c2872723c */ /* 0x000fe20000000872 */
[----:B------:R-:W-:Y:S01]  /*3b10*/  IMAD R25, R25, 0x88, R30 ;  /* 0x0000008819197824 */ /* 0x000fe200078e021e */
[----:B------:R-:W-:Y:S01]  /*3b20*/  LDSM.16.MT88.4 R36, [R36] ;  /* 0x000000002424783b */ /* 0x000fe20000004200 */
[----:B------:R-:W-:-:S02]  /*3b30*/  IMAD R29, R20, 0x88, R29 ;  /* 0x00000088141d7824 */ /* 0x000fc400078e021d */
[----:B------:R-:W-:Y:S02]  /*3b40*/  IMAD.U32 R24, R22, 0x2, R5 ;  /* 0x0000000216187824 */ /* 0x000fe400078e0005 */
[----:B------:R-:W-:Y:S01]  /*3b50*/  IMAD.U32 R20, R25, 0x2, R10 ;  /* 0x0000000219147824 */ /* 0x000fe200078e000a */
[C---:B------:R-:W-:Y:S01]  /*3b60*/  HMMA.16816.F16 R112, R40.reuse, R62, R112 ;  /* 0x0000003e2870723c */ /* 0x040fe20000000870 */
[----:B------:R-:W-:Y:S02]  /*3b70*/  IMAD.U32 R52, R29, 0x2, R142 ;  /* 0x000000021d347824 */ /* 0x000fe400078e008e */
[----:B------:R-:W-:Y:S04]  /*3b80*/  LDSM.16.M88.4 R28, [R156] ;  /* 0x000000009c1c783b */ /* 0x000fe80000000200 */
[----:B------:R-:W2:Y:S01]  /*3b90*/  LDSM.16.MT88.4 R24, [R24] ;  /* 0x000000001818783b */ /* 0x000ea20000004200 */
[C---:B------:R-:W-:Y:S03]  /*3ba0*/  HMMA.16816.F16 R110, R40.reuse, R44, R110 ;  /* 0x0000002c286e723c */ /* 0x040fe6000000086e */
[----:B------:R-:W3:Y:S04]  /*3bb0*/  LDSM.16.MT88.4 R20, [R20] ;  /* 0x000000001414783b */ /* 0x000ee80000004200 */
[----:B------:R-:W4:Y:S01]  /*3bc0*/  LDSM.16.MT88.4 R52, [R52] ;  /* 0x000000003434783b */ /* 0x000f220000004200 */
[C---:B------:R-:W-:Y:S08]  /*3bd0*/  HMMA.16816.F16 R94, R40.reuse, R48, R94 ;  /* 0x00000030285e723c */ /* 0x040ff0000000085e */
[----:B------:R-:W-:Y:S08]  /*3be0*/  HMMA.16816.F16 R92, R40, R50, R92 ;  /* 0x00000032285c723c */ /* 0x000ff0000000085c */
[C---:B-1----:R-:W-:Y:S08]  /*3bf0*/  HMMA.16816.F16 R64, R56.reuse, R46, R64 ;  /* 0x0000002e3840723c */ /* 0x042ff00000000840 */
[----:B------:R-:W-:Y:S01]  /*3c00*/  HMMA.16816.F16 R46, R56, R32, R124 ;  /* 0x00000020382e723c */ /* 0x000fe2000000087c */
[----:B------:R-:W-:-:S07]  /*3c10*/  SHF.R.U32.HI R32, RZ, 0x3, R148 ;  /* 0x00000003ff207819 */ /* 0x000fce0000011694 */
[C---:B------:R-:W-:Y:S08]  /*3c20*/  HMMA.16816.F16 R106, R56.reuse, R60, R106 ;  /* 0x0000003c386a723c */ /* 0x040ff0000000086a */
[----:B------:R-:W-:Y:S08]  /*3c30*/  HMMA.16816.F16 R68, R56, R62, R68 ;  /* 0x0000003e3844723c */ /* 0x000ff00000000844 */
[C---:B--2---:R-:W-:Y:S08]  /*3c40*/  HMMA.16816.F16 R70, R28.reuse, R24, R70 ;  /* 0x000000181c46723c */ /* 0x044ff00000000846 */
[C---:B------:R-:W-:Y:S08]  /*3c50*/  HMMA.16816.F16 R84, R28.reuse, R26, R84 ;  /* 0x0000001a1c54723c */ /* 0x040ff00000000854 */
[C---:B---3--:R-:W-:Y:S08]  /*3c60*/  HMMA.16816.F16 R86, R28.reuse, R20, R86 ;  /* 0x000000141c56723c */ /* 0x048ff00000000856 */
[C---:B------:R-:W-:Y:S08]  /*3c70*/  HMMA.16816.F16 R104, R28.reuse, R22, R104 ;  /* 0x000000161c68723c */ /* 0x040ff00000000868 */
[C---:B----4-:R-:W-:Y:S01]  /*3c80*/  HMMA.16816.F16 R60, R28.reuse, R52, R120 ;  /* 0x000000341c3c723c */ /* 0x050fe20000000878 */
[----:B------:R-:W1:Y:S07]  /*3c90*/  S2R R120, SR_LANEID ;  /* 0x0000000000787919 */ /* 0x000e6e0000000000 */
[C---:B------:R-:W-:Y:S01]  /*3ca0*/  HMMA.16816.F16 R62, R28.reuse, R54, R118 ;  /* 0x000000361c3e723c */ /* 0x040fe20000000876 */
[----:B------:R-:W2:Y:S07]  /*3cb0*/  S2R R118, SR_LANEID ;  /* 0x0000000000767919 */ /* 0x000eae0000000000 */
[C---:B------:R-:W-:Y:S08]  /*3cc0*/  HMMA.16816.F16 R80, R28.reuse, R36, R80 ;  /* 0x000000241c50723c */ /* 0x040ff00000000850 */
[----:B------:R-:W-:Y:S01]  /*3cd0*/  HMMA.16816.F16 R82, R28, R38, R82 ;  /* 0x000000261c52723c */ /* 0x000fe20000000852 */
[----:B------:R-:W-:Y:S01]  /*3ce0*/  LOP3.LUT R28, R148, 0x7, RZ, 0xc0, !PT ;  /* 0x00000007941c7812 */ /* 0x000fe200078ec0ff */
[----:B------:R-:W-:Y:S01]  /*3cf0*/  IMAD.SHL.U32 R29, R32, 0x8, RZ ;  /* 0x00000008201d7824 */ /* 0x000fe200078e00ff */
[----:B------:R-:W-:-:S04]  /*3d00*/  SHF.R.U32.HI R148, RZ, 0x4, R148 ;  /* 0x00000004ff947819 */ /* 0x000fc80000011694 */
[----:B------:R-:W-:Y:S01]  /*3d10*/  LOP3.LUT R29, R29, 0x8, R28, 0xe2, !PT ;  /* 0x000000081d1d7812 */ /* 0x000fe200078ee21c */
[----:B------:R-:W-:Y:S01]  /*3d20*/  HMMA.16816.F16 R88, R40, R34, R88 ;  /* 0x000000222858723c */ /* 0x000fe20000000858 */
[----:B------:R-:W3:Y:S01]  /*3d30*/  LDSM.16.M88.4 R40, [R155] ;  /* 0x000000009b28783b */ /* 0x000ee20000000200 */
[----:B------:R-:W-:-:S04]  /*3d40*/  IMAD.SHL.U32 R148, R148, 0x8, RZ ;  /* 0x0000000894947824 */ /* 0x000fc800078e00ff */
[----:B------:R-:W-:Y:S02]  /*3d50*/  IMAD R33, R29, 0x28, R148 ;  /* 0x000000281d217824 */ /* 0x000fe400078e0294 */
[----:B------:R-:W4:Y:S01]  /*3d60*/  LDSM.16.M88.4 R28, [R150] ;  /* 0x00000000961c783b */ /* 0x000f220000000200 */
[----:B------:R-:W-:Y:S01]  /*3d70*/  HMMA.16816.F16 R66, R56, R44, R66 ;  /* 0x0000002c3842723c */ /* 0x000fe20000000842 */
[----:B------:R-:W-:-:S07]  /*3d80*/  IMAD.U32 R33, R33, 0x2, R14 ;  /* 0x0000000221217824 */ /* 0x000fce00078e000e */
[----:B------:R-:W-:Y:S01]  /*3d90*/  HMMA.16816.F16 R44, R56, R34, R122 ;  /* 0x00000022382c723c */ /* 0x000fe2000000087a */
[----:B------:R-:W5:Y:S01]  /*3da0*/  LDSM.16.M88.4 R32, [R33] ;  /* 0x000000002120783b */ /* 0x000f620000000200 */
[----:B------:R-:W-:-:S04]  /*3db0*/  DEPBAR.LE SB0, 0x0 ;  /* 0x000080000000791a */ /* 0x000fc80000000000 */
[----:B------:R-:W-:Y:S02]  /*3dc0*/  BAR.SYNC.DEFER_BLOCKING 0x0 ;  /* 0x0000000000007b1d */ /* 0x000fe40000010000 */
[C---:B------:R-:W-:Y:S08]  /*3dd0*/  HMMA.16816.F16 R48, R56.reuse, R48, R126 ;  /* 0x000000303830723c */ /* 0x040ff0000000087e */
[----:B------:R-:W-:Y:S01]  /*3de0*/  HMMA.16816.F16 R72, R56, R50, R72 ;  /* 0x000000323848723c */ /* 0x000fe20000000848 */
[----:B------:R-:W1:Y:S01]  /*3df0*/  S2R R56, SR_LANEID ;  /* 0x0000000000387919 */ /* 0x000e620000000000 */
[----:B------:R-:W2:Y:S06]  /*3e00*/  S2R R51, SR_LANEID ;  /* 0x0000000000337919 */ /* 0x000eac0000000000 */
[C---:B---3--:R-:W-:Y:S01]  /*3e10*/  HMMA.16816.F16 R76, R40.reuse, R24, R76 ;  /* 0x00000018284c723c */ /* 0x048fe2000000084c */
[----:B------:R-:W3:Y:S01]  /*3e20*/  S2R R50, SR_LANEID ;  /* 0x0000000000327919 */ /* 0x000ee20000000000 */
[----:B------:R-:W-:Y:S01]  /*3e30*/  @!PT LDS RZ, [RZ] ;  /* 0x00000000fffff984 */ /* 0x000fe20000000800 */
[----:B------:R-:W-:Y:S01]  /*3e40*/  @!PT LDS RZ, [RZ] ;  /* 0x00000000fffff984 */ /* 0x000fe20000000800 */
[----:B------:R-:W-:Y:S01]  /*3e50*/  @!PT LDS RZ, [RZ] ;  /* 0x00000000fffff984 */ /* 0x000fe20000000800 */
[----:B------:R-:W-:Y:S06]  /*3e60*/  LDGSTS.E.128 [R134+0x2800], desc[UR6][R146.64+0x240] ;  /* 0x0280024092867fae */ /* 0x000fec000b9a1806 */
[C---:B------:R-:W-:Y:S08]  /*3e70*/  HMMA.16816.F16 R116, R40.reuse, R26, R116 ;  /* 0x0000001a2874723c */ /* 0x040ff00000000874 */
[C---:B------:R-:W-:Y:S08]  /*3e80*/  HMMA.16816.F16 R78, R40.reuse, R20, R78 ;  /* 0x00000014284e723c */ /* 0x040ff0000000084e */
[C---:B------:R-:W-:Y:S08]  /*3e90*/  HMMA.16816.F16 R100, R40.reuse, R22, R100 ;  /* 0x000000162864723c */ /* 0x040ff00000000864 */
[C---:B------:R-:W-:Y:S08]  /*3ea0*/  HMMA.16816.F16 R102, R40.reuse, R52, R102 ;  /* 0x000000342866723c */ /* 0x040ff00000000866 */
[C---:B------:R-:W-:Y:S08]  /*3eb0*/  HMMA.16816.F16 R74, R40.reuse, R54, R74 ;  /* 0x00000036284a723c */ /* 0x040ff0000000084a */
[C---:B------:R-:W-:Y:S08]  /*3ec0*/  HMMA.16816.F16 R96, R40.reuse, R36, R96 ;  /* 0x000000242860723c */ /* 0x040ff00000000860 */
[----:B------:R-:W-:Y:S01]  /*3ed0*/  HMMA.16816.F16 R98, R40, R38, R98 ;  /* 0x000000262862723c */ /* 0x000fe20000000862 */
[----:B------:R-:W5:Y:S01]  /*3ee0*/  S2R R40, SR_LANEID ;  /* 0x0000000000287919 */ /* 0x000f620000000000 */
[----:B---3--:R-:W-:-:S06]  /*3ef0*/  LOP3.LUT R41, R50, 0x7, RZ, 0xc0, !PT ;  /* 0x0000000732297812 */ /* 0x008fcc00078ec0ff */
        /* <DEDUP_REMOVED lines=8> */
[----:B-1----:R-:W-:-:S02]  /*3f80*/  SHF.R.U32.HI R28, RZ, 0x3, R56 ;  /* 0x00000003ff1c7819 */ /* 0x002fc40000011638 */
[--C-:B------:R-:W-:Y:S02]  /*3f90*/  SHF.R.U32.HI R29, RZ, 0x3, R50.reuse ;  /* 0x00000003ff1d7819 */ /* 0x100fe40000011632 */
[----:B------:R-:W-:Y:S01]  /*3fa0*/  SHF.R.U32.HI R50, RZ, 0x4, R50 ;  /* 0x00000004ff327819 */ /* 0x000fe20000011632 */
[----:B------:R-:W-:Y:S01]  /*3fb0*/  IMAD.SHL.U32 R31, R28, 0x8, RZ ;  /* 0x000000081c1f7824 */ /* 0x000fe200078e00ff */
[----:B--2---:R-:W-:Y:S01]  /*3fc0*/  LOP3.LUT R28, R51, 0x7, RZ, 0xc0, !PT ;  /* 0x00000007331c7812 */ /* 0x004fe200078ec0ff */
[C---:B-----5:R-:W-:Y:S01]  /*3fd0*/  HMMA.16816.F16 R106, R32.reuse, R24, R106 ;  /* 0x00000018206a723c */ /* 0x060fe2000000086a */
[----:B------:R-:W-:Y:S01]  /*3fe0*/  SHF.R.U32.HI R25, RZ, 0x3, R51 ;  /* 0x00000003ff197819 */ /* 0x000fe20000011633 */
[----:B------:R-:W-:Y:S01]  /*3ff0*/  IMAD.SHL.U32 R50, R50, 0x8, RZ ;  /* 0x0000000832327824 */ /* 0x000fe200078e00ff */
[----:B------:R-:W-:Y:S02]  /*4000*/  LOP3.LUT R24, R56, 0x7, RZ, 0xc0, !PT ;  /* 0x0000000738187812 */ /* 0x000fe400078ec0ff */
[----:B------:R-:W-:Y:S01]  /*4010*/  SHF.R.U32.HI R56, RZ, 0x4, R56 ;  /* 0x00000004ff387819 */ /* 0x000fe20000011638 */
[----:B------:R-:W-:Y:S01]  /*4020*/  IMAD.SHL.U32 R43, R25, 0x8, RZ ;  /* 0x00000008192b7824 */ /* 0x000fe200078e00ff */
[----:B------:R-:W-:Y:S01]  /*4030*/  LOP3.LUT R25, R31, 0x8, R24, 0xe2, !PT ;  /* 0x000000081f197812 */ /* 0x000fe200078ee218 */
[----:B------:R-:W-:Y:S01]  /*4040*/  IMAD.SHL.U32 R24, R29, 0x8, RZ ;  /* 0x000000081d187824 */ /* 0x000fe200078e00ff */
[----:B------:R-:W-:Y:S01]  /*4050*/  HMMA.16816.F16 R66, R32, R20, R66 ;  /* 0x000000142042723c */ /* 0x000fe20000000842 */
[----:B------:R-:W-:Y:S01]  /*4060*/  IMAD.SHL.U32 R56, R56, 0x8, RZ ;  /* 0x0000000838387824 */ /* 0x000fe200078e00ff */
[----:B------:R-:W-:-:S02]  /*4070*/  IADD3 R20, P1, PT, R146, 0x20000, RZ ;  /* 0x0002000092147810 */ /* 0x000fc40007f3e0ff */
[----:B------:R-:W-:Y:S02]  /*4080*/  LOP3.LUT R41, R24, 0x8, R41, 0xe2, !PT ;  /* 0x0000000818297812 */ /* 0x000fe400078ee229 */
[----:B------:R-:W-:Y:S01]  /*4090*/  SHF.R.U32.HI R24, RZ, 0x3, R40 ;  /* 0x00000003ff187819 */ /* 0x000fe20000011628 */
[----:B------:R-:W-:Y:S01]  /*40a0*/  IMAD.X R21, RZ, RZ, R147, P1 ;  /* 0x000000ffff157224 */ /* 0x000fe200008e0693 */
[----:B------:R-:W-:Y:S01]  /*40b0*/  LOP3.LUT R30, R43, 0x8, R28, 0xe2, !PT ;  /* 0x000000082b1e7812 */ /* 0x000fe200078ee21c */
[----:B------:R-:W-:Y:S01]  /*40c0*/  IMAD R28, R25, 0x28, R56 ;  /* 0x00000028191c7824 */ /* 0x000fe200078e0238 */
[C---:B------:R-:W-:Y:S01]  /*40d0*/  HMMA.16816.F16 R64, R32.reuse, R22, R64 ;  /* 0x000000162040723c */ /* 0x040fe20000000840 */
[----:B------:R-:W-:Y:S01]  /*40e0*/  IMAD.SHL.U32 R119, R24, 0x8, RZ ;  /* 0x0000000818777824 */ /* 0x000fe200078e00ff */
[C---:B------:R-:W-:Y:S01]  /*40f0*/  IADD3 R24, P0, PT, R146.reuse, 0x10000, RZ ;  /* 0x0001000092187810 */ /* 0x040fe20007f1e0ff */
[----:B------:R-:W-:Y:S01]  /*4100*/  IMAD R50, R41, 0x88, R50 ;  /* 0x0000008829327824 */ /* 0x000fe200078e0232 */
[----:B------:R-:W-:Y:S01]  /*4110*/  IADD3 R22, P2, PT, R146, 0x30000, RZ ;  /* 0x0003000092167810 */ /* 0x000fe20007f5e0ff */
[----:B------:R-:W-:Y:S01]  /*4120*/  IMAD.U32 R28, R28, 0x2, R141 ;  /* 0x000000021c1c7824 */ /* 0x000fe200078e008d */
[----:B------:R-:W-:Y:S01]  /*4130*/  SHF.R.U32.HI R51, RZ, 0x4, R51 ;  /* 0x00000004ff337819 */ /* 0x000fe20000011633 */
[--C-:B------:R-:W-:Y:S01]  /*4140*/  IMAD.X R25, RZ, RZ, R147.reuse, P0 ;  /* 0x000000ffff197224 */ /* 0x100fe200000e0693 */
[C---:B------:R-:W-:Y:S01]  /*4150*/  HMMA.16816.F16 R68, R32.reuse, R26, R68 ;  /* 0x0000001a2044723c */ /* 0x040fe20000000844 */
[----:B------:R-:W-:Y:S01]  /*4160*/  LOP3.LUT R26, R40, 0x7, RZ, 0xc0, !PT ;  /* 0x00000007281a7812 */ /* 0x000fe200078ec0ff */
[----:B------:R-:W-:Y:S01]  /*4170*/  IMAD.X R23, RZ, RZ, R147, P2 ;  /* 0x000000ffff177224 */ /* 0x000fe200010e0693 */
[----:B------:R-:W-:Y:S01]  /*4180*/  SHF.R.U32.HI R40, RZ, 0x4, R40 ;  /* 0x00000004ff287819 */ /* 0x000fe20000011628 */
[----:B------:R-:W-:Y:S01]  /*4190*/  LDGSTS.E.128 [R134+0x3200], desc[UR6][R24.64+0x240] ;  /* 0x0320024018867fae */ /* 0x000fe2000b9a1806 */
[----:B------:R-:W-:Y:S01]  /*41a0*/  LOP3.LUT R119, R119, 0x8, R26, 0xe2, !PT ;  /* 0x0000000877777812 */ /* 0x000fe200078ee21a */
[----:B------:R-:W-:Y:S01]  /*41b0*/  IMAD.SHL.U32 R51, R51, 0x8, RZ ;  /* 0x0000000833337824 */ /* 0x000fe200078e00ff */
[C---:B------:R-:W-:Y:S01]  /*41c0*/  IADD3 R26, P0, PT, R144.reuse, 0x90000, RZ ;  /* 0x00090000901a7810 */ /* 0x040fe20007f1e0ff */
[----:B------:R1:W-:Y:S01]  /*41d0*/  LDGSTS.E.128 [R134+0x3c00], desc[UR6][R20.64+0x240] ;  /* 0x03c0024014867fae */ /* 0x0003e2000b9a1806 */
[----:B------:R-:W-:Y:S01]  /*41e0*/  IADD3 R42, P1, PT, R144, 0x90000, RZ ;  /* 0x00090000902a7810 */ /* 0x000fe20007f3e0ff */
[----:B------:R-:W-:Y:S01]  /*41f0*/  IMAD.SHL.U32 R40, R40, 0x8, RZ ;  /* 0x0000000828287824 */ /* 0x000fe200078e00ff */
[C---:B------:R-:W-:Y:S01]  /*4200*/  HMMA.16816.F16 R72, R32.reuse, R54, R72 ;  /* 0x000000362048723c */ /* 0x040fe20000000848 */
[----:B------:R2:W-:Y:S01]  /*4210*/  LDGSTS.E.128 [R134+0x4600], desc[UR6][R22.64+0x240] ;  /* 0x0460024016867fae */ /* 0x0005e2000b9a1806 */
[--C-:B------:R-:W-:Y:S01]  /*4220*/  IMAD.X R27, RZ, RZ, R145.reuse, P0 ;  /* 0x000000ffff1b7224 */ /* 0x100fe200000e0691 */
[C---:B------:R-:W-:Y:S01]  /*4230*/  IADD3 R56, P0, PT, R144.reuse, 0x98000, RZ ;  /* 0x0009800090387810 */ /* 0x040fe20007f1e0ff */
[----:B------:R-:W-:Y:S01]  /*4240*/  IMAD.X R43, RZ, RZ, R145, P1 ;  /* 0x000000ffff2b7224 */ /* 0x000fe200008e0691 */
[----:B------:R-:W3:Y:S01]  /*4250*/  S2R R54, SR_LANEID ;  /* 0x0000000000367919 */ /* 0x000ee20000000000 */
[----:B------:R-:W-:Y:S01]  /*4260*/  IADD3 R58, P1, PT, R144, 0x98000, RZ ;  /* 0x00098000903a7810 */ /* 0x000fe20007f3e0ff */
[----:B------:R-:W-:Y:S01]  /*4270*/  IMAD R51, R30, 0x88, R51 ;  /* 0x000000881e337824 */ /* 0x000fe200078e0233 */
[C---:B------:R-:W-:Y:S01]  /*4280*/  HMMA.16816.F16 R52, R32.reuse, R52, R48 ;  /* 0x000000342034723c */ /* 0x040fe20000000830 */
[----:B-1----:R-:W-:Y:S01]  /*4290*/  SHF.R.U32.HI R20, RZ, 0x3, R120 ;  /* 0x00000003ff147819 */ /* 0x002fe20000011678 */
[--C-:B------:R-:W-:Y:S01]  /*42a0*/  IMAD.X R57, RZ, RZ, R145.reuse, P0 ;  /* 0x000000ffff397224 */ /* 0x100fe200000e0691 */
[----:B------:R-:W-:Y:S01]  /*42b0*/  LOP3.LUT R21, R120, 0x7, RZ, 0xc0, !PT ;  /* 0x0000000778157812 */ /* 0x000fe200078ec0ff */
[----:B------:R-:W-:Y:S01]  /*42c0*/  IMAD R40, R119, 0x88, R40 ;  /* 0x0000008877287824 */ /* 0x000fe200078e0228 */
[----:B------:R-:W-:Y:S01]  /*42d0*/  SHF.R.U32.HI R120, RZ, 0x4, R120 ;  /* 0x00000004ff787819 */ /* 0x000fe20000011678 */
[----:B--2---:R-:W-:Y:S01]  /*42e0*/  IMAD.SHL.U32 R22, R20, 0x8, RZ ;  /* 0x0000000814167824 */ /* 0x004fe200078e00ff */
[----:B------:R-:W-:Y:S01]  /*42f0*/  LDGSTS.E.128 [R139+0x2200], desc[UR6][R26.64] ;  /* 0x022000001a8b7fae */ /* 0x000fe2000b9a1806 */
[----:B------:R-:W-:Y:S01]  /*4300*/  IMAD.X R59, RZ, RZ, R145, P1 ;  /* 0x000000ffff3b7224 */ /* 0x000fe200008e0691 */
[C---:B------:R-:W-:Y:S01]  /*4310*/  HMMA.16816.F16 R46, R32.reuse, R36, R46 ;  /* 0x00000024202e723c */ /* 0x040fe2000000082e */
[----:B------:R-:W-:Y:S01]  /*4320*/  IMAD.SHL.U32 R120, R120, 0x8, RZ ;  /* 0x0000000878787824 */ /* 0x000fe200078e00ff */
[----:B------:R-:W-:Y:S01]  /*4330*/  LOP3.LUT R41, R22, 0x8, R21, 0xe2, !PT ;  /* 0x0000000816297812 */ /* 0x000fe200078ee215 */
[----:B------:R-:W-:Y:S01]  /*4340*/  LDGSTS.E.128 [R139+0x2280], desc[UR6][R42.64+0x80] ;  /* 0x022800802a8b7fae */ /* 0x000fe2000b9a1806 */
[----:B------:R-:W-:Y:S01]  /*4350*/  IMAD.U32 R24, R51, 0x2, R140 ;  /* 0x0000000233187824 */ /* 0x000fe200078e008c */
[----:B------:R-:W-:Y:S01]  /*4360*/  LOP3.LUT R36, R118, 0x7, RZ, 0xc0, !PT ;  /* 0x0000000776247812 */ /* 0x000fe200078ec0ff */
[----:B------:R-:W-:Y:S01]  /*4370*/  IMAD.U32 R20, R50, 0x2, R135 ;  /* 0x0000000232147824 */ /* 0x000fe200078e0087 */
[----:B------:R1:W-:Y:S01]  /*4380*/  LDGSTS.E.128 [R139+0x3300], desc[UR6][R56.64] ;  /* 0x03300000388b7fae */ /* 0x0003e2000b9a1806 */
[----:B------:R-:W-:Y:S01]  /*4390*/  IMAD R41, R41, 0x88, R120 ;  /* 0x0000008829297824 */ /* 0x000fe200078e0278 */
[----:B------:R-:W-:Y:S01]  /*43a0*/  HMMA.16816.F16 R44, R32, R38, R44 ;  /* 0x00000026202c723c */ /* 0x000fe2000000082c */
[----:B------:R-:W-:Y:S01]  /*43b0*/  IMAD.U32 R48, R40, 0x2, R133 ;  /* 0x0000000228307824 */ /* 0x000fe200078e0085 */
[----:B------:R2:W-:Y:S01]  /*43c0*/  LDGSTS.E.128 [R139+0x3380], desc[UR6][R58.64+0x80] ;  /* 0x033800803a8b7fae */ /* 0x0005e2000b9a1806 */
[----:B------:R-:W-:-:S02]  /*43d0*/  SHF.R.U32.HI R40, RZ, 0x3, R118 ;  /* 0x00000003ff287819 */ /* 0x000fc40000011676 */
[----:B------:R-:W-:Y:S01]  /*43e0*/  SHF.R.U32.HI R118, RZ, 0x4, R118 ;  /* 0x00000004ff767819 */ /* 0x000fe20000011676 */
[----:B------:R-:W4:Y:S02]  /*43f0*/  S2R R55, SR_LANEID ;  /* 0x0000000000377919 */ /* 0x000f240000000000 */
[----:B------:R-:W-:Y:S02]  /*4400*/  IMAD.SHL.U32 R37, R40, 0x8, RZ ;  /* 0x0000000828257824 */ /* 0x000fe400078e00ff */
[----:B-1----:R-:W-:Y:S01]  /*4410*/  IMAD.U32 R56, R41, 0x2, R132 ;  /* 0x0000000229387824 */ /* 0x002fe200078e0084 */
[----:B------:R-:W-:Y:S01]  /*4420*/  LDSM.16.M88.4 R28, [R28] ;  /* 0x000000001c1c783b */ /* 0x000fe20000000200 */
[----:B------:R-:W-:Y:S01]  /*4430*/  IMAD.SHL.U32 R118, R118, 0x8, RZ ;  /* 0x0000000876767824 */ /* 0x000fe200078e00ff */
[----:B------:R-:W-:Y:S02]  /*4440*/  LOP3.LUT R37, R37, 0x8, R36, 0xe2, !PT ;  /* 0x0000000825257812 */ /* 0x000fe400078ee224 */
[----:B------:R-:W1:Y:S01]  /*4450*/  LDSM.16.MT88.4 R24, [R24] ;  /* 0x000000001818783b */ /* 0x000e620000004200 */
[----:B---3--:R-:W-:-:S02]  /*4460*/  SHF.R.U32.HI R36, RZ, 0x3, R54 ;  /* 0x00000003ff247819 */ /* 0x008fc40000011636 */
[----:B------:R-:W-:Y:S01]  /*4470*/  IMAD R37, R37, 0x28, R118 ;  /* 0x0000002825257824 */ /* 0x000fe200078e0276 */
[----:B------:R-:W3:Y:S01]  /*4480*/  LDSM.16.MT88.4 R20, [R20] ;  /* 0x000000001414783b */ /* 0x000ee20000004200 */
[----:B------:R-:W-:Y:S01]  /*4490*/  LOP3.LUT R38, R54, 0x7, RZ, 0xc0, !PT ;  /* 0x0000000736267812 */ /* 0x000fe200078ec0ff */
[----:B------:R-:W-:Y:S01]  /*44a0*/  IMAD.SHL.U32 R39, R36, 0x8, RZ ;  /* 0x0000000824277824 */ /* 0x000fe200078e00ff */
[----:B------:R-:W-:Y:S01]  /*44b0*/  SHF.R.U32.HI R54, RZ, 0x4, R54 ;  /* 0x00000004ff367819 */ /* 0x000fe20000011636 */
[----:B------:R-:W5:Y:S01]  /*44c0*/  LDSM.16.MT88.4 R48, [R48] ;  /* 0x000000003030783b */ /* 0x000f620000004200 */
[----:B------:R-:W-:Y:S02]  /*44d0*/  IMAD.U32 R37, R37, 0x2, R138 ;  /* 0x0000000225257824 */ /* 0x000fe400078e008a */
[----:B------:R-:W-:Y:S01]  /*44e0*/  LOP3.LUT R39, R39, 0x8, R38, 0xe2, !PT ;  /* 0x0000000827277812 */ /* 0x000fe200078ee226 */
[----:B------:R-:W2:Y:S01]  /*44f0*/  LDSM.16.MT88.4 R32, [R56] ;  /* 0x000000003820783b */ /* 0x000ea20000004200 */
[----:B------:R-:W-:-:S03]  /*4500*/  IMAD.SHL.U32 R54, R54, 0x8, RZ ;  /* 0x0000000836367824 */ /* 0x000fc600078e00ff */
[----:B------:R4:W2:Y:S01]  /*4510*/  LDSM.16.M88.4 R40, [R37] ;  /* 0x000000002528783b */ /* 0x0008a20000000200 */
[----:B------:R-:W-:-:S03]  /*4520*/  IMAD R54, R39, 0x28, R54 ;  /* 0x0000002827367824 */ /* 0x000fc600078e0236 */
[----:B------:R-:W0:Y:S01]  /*4530*/  LDGDEPBAR ;  /* 0x00000000000079af */ /* 0x000e220000000000 */
[--C-:B----4-:R-:W-:Y:S01]  /*4540*/  SHF.R.U32.HI R36, RZ, 0x3, R55.reuse ;  /* 0x00000003ff247819 */ /* 0x110fe20000011637 */
[----:B------:R-:W4:Y:S01]  /*4550*/  S2R R120, SR_LANEID ;  /* 0x0000000000787919 */ /* 0x000f220000000000 */
[----:B------:R-:W-:Y:S02]  /*4560*/  LOP3.LUT R37, R55, 0x7, RZ, 0xc0, !PT ;  /* 0x0000000737257812 */ /* 0x000fe400078ec0ff */
[----:B------:R-:W-:Y:S01]  /*4570*/  SHF.R.U32.HI R55, RZ, 0x4, R55 ;  /* 0x00000004ff377819 */ /* 0x000fe20000011637 */
[----:B------:R-:W-:Y:S02]  /*4580*/  IMAD.SHL.U32 R38, R36, 0x8, RZ ;  /* 0x0000000824267824 */ /* 0x000fe400078e00ff */
[----:B------:R-:W-:Y:S02]  /*4590*/  IMAD.U32 R36, R54, 0x2, R137 ;  /* 0x0000000236247824 */ /* 0x000fe400078e0089 */
[----:B------:R-:W-:Y:S01]  /*45a0*/  IMAD.SHL.U32 R55, R55, 0x8, RZ ;  /* 0x0000000837377824 */ /* 0x000fe200078e00ff */
[----:B------:R-:W4:Y:S01]  /*45b0*/  S2R R54, SR_LANEID ;  /* 0x0000000000367919 */ /* 0x000f220000000000 */
[C---:B-1----:R-:W-:Y:S08]  /*45c0*/  HMMA.16816.F16 R70, R28.reuse, R24, R70 ;  /* 0x000000181c46723c */ /* 0x042ff00000000846 */
[C---:B------:R-:W-:Y:S08]  /*45d0*/  HMMA.16816.F16 R84, R28.reuse, R26, R84 ;  /* 0x0000001a1c54723c */ /* 0x040ff00000000854 */
[C---:B---3--:R-:W-:Y:S08]  /*45e0*/  HMMA.16816.F16 R86, R28.reuse, R20, R86 ;  /* 0x000000141c56723c */ /* 0x048ff00000000856 */
[C---:B------:R-:W-:Y:S08]  /*45f0*/  HMMA.16816.F16 R104, R28.reuse, R22, R104 ;  /* 0x000000161c68723c */ /* 0x040ff00000000868 */
[C---:B-----5:R-:W-:Y:S08]  /*4600*/  HMMA.16816.F16 R60, R28.reuse, R48, R60 ;  /* 0x000000301c3c723c */ /* 0x060ff0000000083c */
[C---:B------:R-:W-:Y:S08]  /*4610*/  HMMA.16816.F16 R62, R28.reuse, R50, R62 ;  /* 0x000000321c3e723c */ /* 0x040ff0000000083e */
[C---:B--2---:R-:W-:Y:S08]  /*4620*/  HMMA.16816.F16 R80, R28.reuse, R32, R80 ;  /* 0x000000201c50723c */ /* 0x044ff00000000850 */
[----:B------:R-:W-:Y:S01]  /*4630*/  HMMA.16816.F16 R82, R28, R34, R82 ;  /* 0x000000221c52723c */ /* 0x000fe20000000852 */
[----:B------:R-:W-:-:S02]  /*4640*/  LOP3.LUT R28, R38, 0x8, R37, 0xe2, !PT ;  /* 0x00000008261c7812 */ /* 0x000fc400078ee225 */
[----:B------:R-:W1:Y:S03]  /*4650*/  LDSM.16.M88.4 R36, [R36] ;  /* 0x000000002424783b */ /* 0x000e660000000200 */
[----:B------:R-:W-:Y:S02]  /*4660*/  IMAD R55, R28, 0x28, R55 ;  /* 0x000000281c377824 */ /* 0x000fe400078e0237 */
[----:B------:R-:W-:Y:S02]  /*4670*/  HMMA.16816.F16 R76, R40, R24, R76 ;  /* 0x00000018284c723c */ /* 0x000fe4000000084c */
[----:B------:R-:W-:-:S06]  /*4680*/  IMAD.U32 R28, R55, 0x2, R136 ;  /* 0x00000002371c7824 */ /* 0x000fcc00078e0088 */
[----:B------:R-:W2:Y:S01]  /*4690*/  LDSM.16.M88.4 R28, [R28] ;  /* 0x000000001c1c783b */ /* 0x000ea20000000200 */
[C---:B------:R-:W-:Y:S08]  /*46a0*/  HMMA.16816.F16 R116, R40.reuse, R26, R116 ;  /* 0x0000001a2874723c */ /* 0x040ff00000000874 */
[C---:B------:R-:W-:Y:S08]  /*46b0*/  HMMA.16816.F16 R78, R40.reuse, R20, R78 ;  /* 0x00000014284e723c */ /* 0x040ff0000000084e */
[C---:B------:R-:W-:Y:S08]  /*46c0*/  HMMA.16816.F16 R100, R40.reuse, R22, R100 ;  /* 0x000000162864723c */ /* 0x040ff00000000864 */
[C---:B------:R-:W-:Y:S08]  /*46d0*/  HMMA.16816.F16 R102, R40.reuse, R48, R102 ;  /* 0x000000302866723c */ /* 0x040ff00000000866 */
[C---:B------:R-:W-:Y:S08]  /*46e0*/  HMMA.16816.F16 R74, R40.reuse, R50, R74 ;  /* 0x00000032284a723c */ /* 0x040ff0000000084a */
[C---:B------:R-:W-:Y:S08]  /*46f0*/  HMMA.16816.F16 R96, R40.reuse, R32, R96 ;  /* 0x000000202860723c */ /* 0x040ff00000000860 */
[----:B------:R-:W-:Y:S01]  /*4700*/  HMMA.16816.F16 R98, R40, R34, R98 ;  /* 0x000000222862723c */ /* 0x000fe20000000862 */
[----:B------:R-:W3:Y:S01]  /*4710*/  S2R R41, SR_LANEID ;  /* 0x0000000000297919 */ /* 0x000ee20000000000 */
[----:B------:R-:W5:Y:S06]  /*4720*/  S2R R40, SR_LANEID ;  /* 0x0000000000287919 */ /* 0x000f6c0000000000 */
[C---:B-1----:R-:W-:Y:S08]  /*4730*/  HMMA.16816.F16 R114, R36.reuse, R24, R114 ;  /* 0x000000182472723c */ /* 0x042ff00000000872 */
[C---:B------:R-:W-:Y:S08]  /*4740*/  HMMA.16816.F16 R112, R36.reuse, R26, R112 ;  /* 0x0000001a2470723c */ /* 0x040ff00000000870 */
[C---:B------:R-:W-:Y:S08]  /*4750*/  HMMA.16816.F16 R110, R36.reuse, R20, R110 ;  /* 0x00000014246e723c */ /* 0x040ff0000000086e */
[C---:B------:R-:W-:Y:S08]  /*4760*/  HMMA.16816.F16 R108, R36.reuse, R22, R108 ;  /* 0x00000016246c723c */ /* 0x040ff0000000086c */
[C---:B------:R-:W-:Y:S08]  /*4770*/  HMMA.16816.F16 R94, R36.reuse, R48, R94 ;  /* 0x00000030245e723c */ /* 0x040ff0000000085e */
[C---:B------:R-:W-:Y:S08]  /*4780*/  HMMA.16816.F16 R92, R36.reuse, R50, R92 ;  /* 0x00000032245c723c */ /* 0x040ff0000000085c */
[C---:B------:R-:W-:Y:S08]  /*4790*/  HMMA.16816.F16 R90, R36.reuse, R32, R90 ;  /* 0x00000020245a723c */ /* 0x040ff0000000085a */
[----:B------:R-:W-:Y:S01]  /*47a0*/  HMMA.16816.F16 R88, R36, R34, R88 ;  /* 0x000000222458723c */ /* 0x000fe20000000858 */
[----:B------:R-:W1:Y:S01]  /*47b0*/  S2R R37, SR_LANEID ;  /* 0x0000000000257919 */ /* 0x000e620000000000 */
[----:B------:R-:W1:Y:S06]  /*47c0*/  S2R R38, SR_LANEID ;  /* 0x0000000000267919 */ /* 0x000e6c0000000000 */
[----:B--2---:R-:W-:Y:S01]  /*47d0*/  HMMA.16816.F16 R106, R28, R24, R106 ;  /* 0x000000181c6a723c */ /* 0x004fe2000000086a */
[----:B------:R-:W2:Y:S01]  /*47e0*/  S2R R36, SR_LANEID ;  /* 0x0000000000247919 */ /* 0x000ea20000000000 */
[----:B----4-:R-:W-:-:S06]  /*47f0*/  SHF.R.U32.HI R24, RZ, 0x3, R54 ;  /* 0x00000003ff187819 */ /* 0x010fcc0000011636 */
[C---:B------:R-:W-:Y:S01]  /*4800*/  HMMA.16816.F16 R66, R28.reuse, R20, R66 ;  /* 0x000000141c42723c */ /* 0x040fe20000000842 */
[----:B------:R-:W-:Y:S01]  /*4810*/  IMAD.SHL.U32 R21, R24, 0x8, RZ ;  /* 0x0000000818157824 */ /* 0x000fe200078e00ff */
[--C-:B---3--:R-:W-:Y:S02]  /*4820*/  SHF.R.U32.HI R24, RZ, 0x3, R41.reuse ;  /* 0x00000003ff187819 */ /* 0x108fe40000011629 */
[----:B------:R-:W-:Y:S02]  /*4830*/  LOP3.LUT R20, R54, 0x7, RZ, 0xc0, !PT ;  /* 0x0000000736147812 */ /* 0x000fe400078ec0ff */
[----:B------:R-:W-:Y:S02]  /*4840*/  SHF.R.U32.HI R54, RZ, 0x4, R54 ;  /* 0x00000004ff367819 */ /* 0x000fe40000011636 */
[----:B------:R-:W-:Y:S01]  /*4850*/  HMMA.16816.F16 R68, R28, R26, R68 ;  /* 0x0000001a1c44723c */ /* 0x000fe20000000844 */
[----:B------:R-:W-:Y:S02]  /*4860*/  LOP3.LUT R21, R21, 0x8, R20, 0xe2, !PT ;  /* 0x0000000815157812 */ /* 0x000fe400078ee214 */
[----:B------:R-:W-:Y:S01]  /*4870*/  LOP3.LUT R20, R41, 0x7, RZ, 0xc0, !PT ;  /* 0x0000000729147812 */ /* 0x000fe200078ec0ff */
[----:B------:R-:W-:Y:S01]  /*4880*/  IMAD.SHL.U32 R54, R54, 0x8, RZ ;  /* 0x0000000836367824 */ /* 0x000fe200078e00ff */
[----:B------:R-:W-:-:S03]  /*4890*/  SHF.R.U32.HI R41, RZ, 0x4, R41 ;  /* 0x00000004ff297819 */ /* 0x000fc60000011629 */
[C---:B------:R-:W-:Y:S01]  /*48a0*/  HMMA.16816.F16 R64, R28.reuse, R22, R64 ;  /* 0x000000161c40723c */ /* 0x040fe20000000840 */
[----:B------:R-:W-:Y:S01]  /*48b0*/  IMAD.SHL.U32 R23, R24, 0x8, RZ ;  /* 0x0000000818177824 */ /* 0x000fe200078e00ff */
[----:B-----5:R-:W-:Y:S01]  /*48c0*/  SHF.R.U32.HI R22, RZ, 0x3, R40 ;  /* 0x00000003ff167819 */ /* 0x020fe20000011628 */
[----:B------:R-:W-:Y:S01]  /*48d0*/  IMAD R54, R21, 0x28, R54 ;  /* 0x0000002815367824 */ /* 0x000fe200078e0236 */
[----:B-1----:R-:W-:Y:S01]  /*48e0*/  SHF.R.U32.HI R21, RZ, 0x3, R37 ;  /* 0x00000003ff157819 */ /* 0x002fe20000011625 */
[----:B------:R-:W-:Y:S01]  /*48f0*/  IMAD.SHL.U32 R41, R41, 0x8, RZ ;  /* 0x0000000829297824 */ /* 0x000fe200078e00ff */
[----:B------:R-:W-:Y:S01]  /*4900*/  LOP3.LUT R20, R23, 0x8, R20, 0xe2, !PT ;  /* 0x0000000817147812 */ /* 0x000fe200078ee214 */
[----:B------:R-:W-:Y:S01]  /*4910*/  IMAD.SHL.U32 R22, R22, 0x8, RZ ;  /* 0x0000000816167824 */ /* 0x000fe200078e00ff */
[C---:B------:R-:W-:Y:S01]  /*4920*/  HMMA.16816.F16 R48, R28.reuse, R48, R52 ;  /* 0x000000301c30723c */ /* 0x040fe20000000834 */
[----:B------:R-:W-:Y:S01]  /*4930*/  LOP3.LUT R23, R40, 0x7, RZ, 0xc0, !PT ;  /* 0x0000000728177812 */ /* 0x000fe200078ec0ff */
[----:B------:R-:W-:Y:S01]  /*4940*/  IMAD.SHL.U32 R21, R21, 0x8, RZ ;  /* 0x0000000815157824 */ /* 0x000fe200078e00ff */
[----:B------:R-:W-:Y:S01]  /*4950*/  SHF.R.U32.HI R40, RZ, 0x4, R40 ;  /* 0x00000004ff287819 */ /* 0x000fe20000011628 */
[----:B------:R-:W-:Y:S01]  /*4960*/  IMAD R20, R20, 0x88, R41 ;  /* 0x0000008814147824 */ /* 0x000fe200078e0229 */
[----:B------:R-:W-:Y:S01]  /*4970*/  LOP3.LUT R23, R22, 0x8, R23, 0xe2, !PT ;  /* 0x0000000816177812 */ /* 0x000fe200078ee217 */
[----:B------:R-:W-:Y:S01]  /*4980*/  IMAD.U32 R54, R54, 0x2, R131 ;  /* 0x0000000236367824 */ /* 0x000fe200078e0083 */
[----:B------:R-:W-:Y:S01]  /*4990*/  LOP3.LUT R22, R37, 0x7, RZ, 0xc0, !PT ;  /* 0x0000000725167812 */ /* 0x000fe200078ec0ff */
[C---:B------:R-:W-:Y:S01]  /*49a0*/  HMMA.16816.F16 R72, R28.reuse, R50, R72 ;  /* 0x000000321c48723c */ /* 0x040fe20000000848 */
[----:B------:R-:W-:Y:S01]  /*49b0*/  IMAD.SHL.U32 R40, R40, 0x8, RZ ;  /* 0x0000000828287824 */ /* 0x000fe200078e00ff */
[----:B------:R-:W1:Y:S01]  /*49c0*/  S2R R50, SR_LANEID ;  /* 0x0000000000327919 */ /* 0x000e620000000000 */
[----:B------:R-:W-:Y:S01]  /*49d0*/  LOP3.LUT R39, R21, 0x8, R22, 0xe2, !PT ;  /* 0x0000000815277812 */ /* 0x000fe200078ee216 */
[----:B------:R-:W-:Y:S01]  /*49e0*/  IMAD.U32 R20, R20, 0x2, R7 ;  /* 0x0000000214147824 */ /* 0x000fe200078e0007 */
[----:B------:R-:W-:Y:S01]  /*49f0*/  SHF.R.U32.HI R22, RZ, 0x4, R37 ;  /* 0x00000004ff167819 */ /* 0x000fe20000011625 */
[----:B------:R-:W-:Y:S01]  /*4a00*/  IMAD R40, R23, 0x88, R40 ;  /* 0x0000008817287824 */ /* 0x000fe200078e0228 */
[----:B------:R-:W-:Y:S01]  /*4a10*/  LDSM.16.M88.4 R52, [R54] ;  /* 0x000000003634783b */ /* 0x000fe20000000200 */
[C---:B------:R-:W-:Y:S01]  /*4a20*/  HMMA.16816.F16 R46, R28.reuse, R32, R46 ;  /* 0x000000201c2e723c */ /* 0x040fe2000000082e */
[--C-:B--2---:R-:W-:Y:S01]  /*4a30*/  SHF.R.U32.HI R33, RZ, 0x3, R36.reuse ;  /* 0x00000003ff217819 */ /* 0x104fe20000011624 */
[----:B------:R-:W-:Y:S01]  /*4a40*/  IMAD.U32 R21, R40, 0x2, R19 ;  /* 0x0000000228157824 */ /* 0x000fe200078e0013 */
[----:B------:R-:W-:Y:S01]  /*4a50*/  LOP3.LUT R40, R36, 0x7, RZ, 0xc0, !PT ;  /* 0x0000000724287812 */ /* 0x000fe200078ec0ff */
[----:B------:R-:W-:Y:S01]  /*4a60*/  IMAD.SHL.U32 R32, R22, 0x8, RZ ;  /* 0x0000000816207824 */ /* 0x000fe200078e00ff */
[----:B------:R-:W-:Y:S01]  /*4a70*/  SHF.R.U32.HI R36, RZ, 0x4, R36 ;  /* 0x00000004ff247819 */ /* 0x000fe20000011624 */
[----:B------:R-:W-:Y:S01]  /*4a80*/  IMAD.SHL.U32 R33, R33, 0x8, RZ ;  /* 0x0000000821217824 */ /* 0x000fe200078e00ff */
[----:B------:R-:W2:Y:S01]  /*4a90*/  LDSM.16.MT88.4 R24, [R20] ;  /* 0x000000001418783b */ /* 0x000ea20000004200 */
[----:B------:R-:W-:Y:S01]  /*4aa0*/  HMMA.16816.F16 R44, R28, R34, R44 ;  /* 0x000000221c2c723c */ /* 0x000fe2000000082c */
[----:B------:R-:W-:Y:S01]  /*4ab0*/  SHF.R.U32.HI R28, RZ, 0x3, R38 ;  /* 0x00000003ff1c7819 */ /* 0x000fe20000011626 */
[----:B------:R-:W-:Y:S01]  /*4ac0*/  IMAD.SHL.U32 R36, R36, 0x8, RZ ;  /* 0x0000000824247824 */ /* 0x000fe200078e00ff */
[----:B------:R-:W3:Y:S01]  /*4ad0*/  S2R R30, SR_LANEID ;  /* 0x00000000001e7919 */ /* 0x000ee20000000000 */
[----:B------:R-:W-:Y:S01]  /*4ae0*/  LOP3.LUT R29, R38, 0x7, RZ, 0xc0, !PT ;  /* 0x00000007261d7812 */ /* 0x000fe200078ec0ff */
[----:B------:R-:W-:Y:S01]  /*4af0*/  IMAD R39, R39, 0x88, R32 ;  /* 0x0000008827277824 */ /* 0x000fe200078e0220 */
[----:B------:R-:W-:Y:S01]  /*4b00*/  SHF.R.U32.HI R38, RZ, 0x4, R38 ;  /* 0x00000004ff267819 */ /* 0x000fe20000011626 */
[----:B------:R-:W-:Y:S01]  /*4b10*/  IMAD.SHL.U32 R28, R28, 0x8, RZ ;  /* 0x000000081c1c7824 */ /* 0x000fe200078e00ff */
[----:B------:R-:W-:Y:S01]  /*4b20*/  LOP3.LUT R33, R33, 0x8, R40, 0xe2, !PT ;  /* 0x0000000821217812 */ /* 0x000fe200078ee228 */
[----:B------:R-:W-:Y:S01]  /*4b30*/  IMAD.U32 R39, R39, 0x2, R16 ;  /* 0x0000000227277824 */ /* 0x000fe200078e0010 */
[----:B------:R-:W4:Y:S01]  /*4b40*/  LDSM.16.MT88.4 R20, [R21] ;  /* 0x000000001514783b */ /* 0x000f220000004200 */
[----:B------:R-:W-:Y:S01]  /*4b50*/  IMAD.SHL.U32 R38, R38, 0x8, RZ ;  /* 0x0000000826267824 */ /* 0x000fe200078e00ff */
[----:B------:R-:W-:Y:S01]  /*4b60*/  LOP3.LUT R29, R28, 0x8, R29, 0xe2, !PT ;  /* 0x000000081c1d7812 */ /* 0x000fe200078ee21d */
[----:B------:R-:W-:Y:S01]  /*4b70*/  IMAD R36, R33, 0x88, R36 ;  /* 0x0000008821247824 */ /* 0x000fe200078e0224 */
[--C-:B------:R-:W-:Y:S01]  /*4b80*/  SHF.R.U32.HI R28, RZ, 0x3, R37.reuse ;  /* 0x00000003ff1c7819 */ /* 0x100fe20000011625 */
[----:B------:R-:W5:Y:S02]  /*4b90*/  LDSM.16.MT88.4 R56, [R39] ;  /* 0x000000002738783b */ /* 0x000f640000004200 */
[----:B------:R-:W-:Y:S01]  /*4ba0*/  IMAD R38, R29, 0x28, R38 ;  /* 0x000000281d267824 */ /* 0x000fe200078e0226 */
[----:B------:R-:W-:Y:S01]  /*4bb0*/  LOP3.LUT R29, R37, 0x7, RZ, 0xc0, !PT ;  /* 0x00000007251d7812 */ /* 0x000fe200078ec0ff */
[----:B------:R-:W-:Y:S01]  /*4bc0*/  IMAD.SHL.U32 R28, R28, 0x8, RZ ;  /* 0x000000081c1c7824 */ /* 0x000fe200078e00ff */
[----:B------:R-:W-:Y:S01]  /*4bd0*/  SHF.R.U32.HI R37, RZ, 0x4, R37 ;  /* 0x00000004ff257819 */ /* 0x000fe20000011625 */
[----:B------:R-:W-:Y:S01]  /*4be0*/  IMAD.U32 R32, R36, 0x2, R9 ;  /* 0x0000000224207824 */ /* 0x000fe200078e0009 */
[----:B------:R-:W1:Y:S01]  /*4bf0*/  S2R R51, SR_LANEID ;  /* 0x0000000000337919 */ /* 0x000e620000000000 */
[----:B------:R-:W-:Y:S01]  /*4c00*/  IMAD.U32 R38, R38, 0x2, R129 ;  /* 0x0000000226267824 */ /* 0x000fe200078e0081 */
[----:B------:R-:W-:Y:S01]  /*4c10*/  LOP3.LUT R28, R28, 0x8, R29, 0xe2, !PT ;  /* 0x000000081c1c7812 */ /* 0x000fe200078ee21d */
[----:B------:R-:W-:-:S02]  /*4c20*/  IMAD.SHL.U32 R37, R37, 0x8, RZ ;  /* 0x0000000825257824 */ /* 0x000fc400078e00ff */
[----:B------:R-:W1:Y:S02]  /*4c30*/  LDSM.16.MT88.4 R32, [R32] ;  /* 0x000000002020783b */ /* 0x000e640000004200 */
[----:B------:R-:W-:Y:S02]  /*4c40*/  IMAD R37, R28, 0x28, R37 ;  /* 0x000000281c257824 */ /* 0x000fe400078e0225 */
[----:B------:R-:W1:Y:S02]  /*4c50*/  LDSM.16.M88.4 R40, [R38] ;  /* 0x000000002628783b */ /* 0x000e640000000200 */
[----:B------:R-:W-:Y:S01]  /*4c60*/  IMAD.U32 R37, R37, 0x2, R128 ;  /* 0x0000000225257824 */ /* 0x000fe200078e0080 */
[--C-:B---3--:R-:W-:Y:S02]  /*4c70*/  SHF.R.U32.HI R29, RZ, 0x3, R30.reuse ;  /* 0x00000003ff1d7819 */ /* 0x108fe4000001161e */
[----:B------:R-:W-:Y:S02]  /*4c80*/  LOP3.LUT R31, R30, 0x7, RZ, 0xc0, !PT ;  /* 0x000000071e1f7812 */ /* 0x000fe400078ec0ff */
[----:B------:R-:W-:Y:S01]  /*4c90*/  SHF.R.U32.HI R30, RZ, 0x4, R30 ;  /* 0x00000004ff1e7819 */ /* 0x000fe2000001161e */
[----:B------:R-:W-:Y:S01]  /*4ca0*/  IMAD.SHL.U32 R36, R29, 0x8, RZ ;  /* 0x000000081d247824 */ /* 0x000fe200078e00ff */
[----:B--2---:R-:W-:Y:S03]  /*4cb0*/  HMMA.16816.F16 R70, R52, R24, R70 ;  /* 0x000000183446723c */ /* 0x004fe60000000846 */
[----:B------:R-:W-:Y:S01]  /*4cc0*/  IMAD.SHL.U32 R30, R30, 0x8, RZ ;  /* 0x000000081e1e7824 */ /* 0x000fe200078e00ff */
[----:B------:R-:W-:-:S02]  /*4cd0*/  LOP3.LUT R31, R36, 0x8, R31, 0xe2, !PT ;  /* 0x00000008241f7812 */ /* 0x000fc400078ee21f */
[----:B------:R-:W2:Y:S02]  /*4ce0*/  LDSM.16.M88.4 R36, [R37] ;  /* 0x000000002524783b */ /* 0x000ea40000000200 */
[----:B------:R-:W-:Y:S01]  /*4cf0*/  HMMA.16816.F16 R84, R52, R26, R84 ;  /* 0x0000001a3454723c */ /* 0x000fe20000000854 */
[----:B------:R-:W-:-:S04]  /*4d00*/  IMAD R31, R31, 0x28, R30 ;  /* 0x000000281f1f7824 */ /* 0x000fc800078e021e */
[----:B------:R-:W-:-:S03]  /*4d10*/  IMAD.U32 R31, R31, 0x2, R4 ;  /* 0x000000021f1f7824 */ /* 0x000fc600078e0004 */
[----:B----4-:R-:W-:Y:S03]  /*4d20*/  HMMA.16816.F16 R86, R52, R20, R86 ;  /* 0x000000143456723c */ /* 0x010fe60000000856 */
[----:B------:R-:W3:Y:S01]  /*4d30*/  LDSM.16.M88.4 R28, [R31] ;  /* 0x000000001f1c783b */ /* 0x000ee20000000200 */
[----:B------:R-:W-:-:S04]  /*4d40*/  DEPBAR.LE SB0, 0x0 ;  /* 0x000080000000791a */ /* 0x000fc80000000000 */
[C---:B------:R-:W-:Y:S01]  /*4d50*/  HMMA.16816.F16 R104, R52.reuse, R22, R104 ;  /* 0x000000163468723c */ /* 0x040fe20000000868 */
[----:B------:R-:W-:Y:S07]  /*4d60*/  BAR.SYNC.DEFER_BLOCKING 0x0 ;  /* 0x0000000000007b1d */ /* 0x000fee0000010000 */
[C---:B-----5:R-:W-:Y:S08]  /*4d70*/  HMMA.16816.F16 R60, R52.reuse, R56, R60 ;  /* 0x00000038343c723c */ /* 0x060ff0000000083c */
[C---:B------:R-:W-:Y:S08]  /*4d80*/  HMMA.16816.F16 R62, R52.reuse, R58, R62 ;  /* 0x0000003a343e723c */ /* 0x040ff0000000083e */
[C---:B-1----:R-:W-:Y:S01]  /*4d90*/  HMMA.16816.F16 R80, R52.reuse, R32, R80 ;  /* 0x000000203450723c */ /* 0x042fe20000000850 */
[----:B------:R-:W-:Y:S01]  /*4da0*/  @!PT LDS RZ, [RZ] ;  /* 0x00000000fffff984 */ /* 0x000fe20000000800 */
[----:B------:R-:W-:Y:S01]  /*4db0*/  @!PT LDS RZ, [RZ] ;  /* 0x00000000fffff984 */ /* 0x000fe20000000800 */
[----:B------:R-:W-:Y:S01]  /*4dc0*/  @!PT LDS RZ, [RZ] ;  /* 0x00000000fffff984 */ /* 0x000fe20000000800 */
[----:B------:R-:W-:Y:S07]  /*4dd0*/  LDGSTS.E.128 [R134], desc[UR6][R146.64+0x280] ;  /* 0x0000028092867fae */ /* 0x000fee000b9a1806 */
[----:B------:R-:W-:Y:S01]  /*4de0*/  HMMA.16816.F16 R82, R52, R34, R82 ;  /* 0x000000223452723c */ /* 0x000fe20000000852 */
[----:B------:R-:W1:Y:S01]  /*4df0*/  S2R R52, SR_LANEID ;  /* 0x0000000000347919 */ /* 0x000e620000000000 */
[----:B------:R-:W4:Y:S06]  /*4e00*/  S2R R54, SR_LANEID ;  /* 0x0000000000367919 */ /* 0x000f2c0000000000 */
[-C--:B------:R-:W-:Y:S01]  /*4e10*/  HMMA.16816.F16 R76, R40, R24.reuse, R76 ;  /* 0x00000018284c723c */ /* 0x080fe2000000084c */
[----:B------:R-:W5:Y:S07]  /*4e20*/  S2R R55, SR_LANEID ;  /* 0x0000000000377919 */ /* 0x000f6e0000000000 */
[-C--:B--2---:R-:W-:Y:S08]  /*4e30*/  HMMA.16816.F16 R114, R36, R24.reuse, R114 ;  /* 0x000000182472723c */ /* 0x084ff00000000872 */
[----:B---3--:R-:W-:Y:S01]  /*4e40*/  HMMA.16816.F16 R106, R28, R24, R106 ;  /* 0x000000181c6a723c */ /* 0x008fe2000000086a */
[----:B------:R-:W-:-:S02]  /*4e50*/  SHF.R.U32.HI R24, RZ, 0x3, R50 ;  /* 0x00000003ff187819 */ /* 0x000fc40000011632 */
[----:B------:R-:W-:Y:S02]  /*4e60*/  LOP3.LUT R25, R50, 0x7, RZ, 0xc0, !PT ;  /* 0x0000000732197812 */ /* 0x000fe400078ec0ff */
[----:B------:R-:W-:Y:S01]  /*4e70*/  SHF.R.U32.HI R50, RZ, 0x4, R50 ;  /* 0x00000004ff327819 */ /* 0x000fe20000011632 */
[----:B------:R-:W-:Y:S02]  /*4e80*/  IMAD.SHL.U32 R24, R24, 0x8, RZ ;  /* 0x0000000818187824 */ /* 0x000fe400078e00ff */
[----:B------:R-:W-:Y:S02]  /*4e90*/  HMMA.16816.F16 R116, R40, R26, R116 ;  /* 0x0000001a2874723c */ /* 0x000fe40000000874 */
[----:B------:R-:W-:Y:S01]  /*4ea0*/  IMAD.SHL.U32 R50, R50, 0x8, RZ ;  /* 0x0000000832327824 */ /* 0x000fe200078e00ff */
[----:B------:R-:W-:-:S05]  /*4eb0*/  LOP3.LUT R25, R24, 0x8, R25, 0xe2, !PT ;  /* 0x0000000818197812 */ /* 0x000fca00078ee219 */
[-C--:B------:R-:W-:Y:S08]  /*4ec0*/  HMMA.16816.F16 R112, R36, R26.reuse, R112 ;  /* 0x0000001a2470723c */ /* 0x080ff00000000870 */
[----:B------:R-:W-:Y:S01]  /*4ed0*/  HMMA.16816.F16 R68, R28, R26, R68 ;  /* 0x0000001a1c44723c */ /* 0x000fe20000000844 */
[----:B------:R-:W-:Y:S02]  /*4ee0*/  SHF.R.U32.HI R26, RZ, 0x3, R51 ;  /* 0x00000003ff1a7819 */ /* 0x000fe40000011633 */
[----:B------:R-:W-:-:S02]  /*4ef0*/  LOP3.LUT R27, R51, 0x7, RZ, 0xc0, !PT ;  /* 0x00000007331b7812 */ /* 0x000fc400078ec0ff */
[----:B------:R-:W-:Y:S01]  /*4f00*/  SHF.R.U32.HI R51, RZ, 0x4, R51 ;  /* 0x00000004ff337819 */ /* 0x000fe20000011633 */
[----:B------:R-:W-:Y:S02]  /*4f10*/  IMAD.SHL.U32 R26, R26, 0x8, RZ ;  /* 0x000000081a1a7824 */ /* 0x000fe400078e00ff */
[----:B------:R-:W-:Y:S02]  /*4f20*/  HMMA.16816.F16 R78, R40, R20, R78 ;  /* 0x00000014284e723c */ /* 0x000fe4000000084e */
[----:B------:R-:W-:Y:S01]  /*4f30*/  IMAD.SHL.U32 R51, R51, 0x8, RZ ;  /* 0x0000000833337824 */ /* 0x000fe200078e00ff */
[----:B------:R-:W-:-:S05]  /*4f40*/  LOP3.LUT R24, R26, 0x8, R27, 0xe2, !PT ;  /* 0x000000081a187812 */ /* 0x000fca00078ee21b */
[C---:B------:R-:W-:Y:S08]  /*4f50*/  HMMA.16816.F16 R100, R40.reuse, R22, R100 ;  /* 0x000000162864723c */ /* 0x040ff00000000864 */
[C---:B------:R-:W-:Y:S08]  /*4f60*/  HMMA.16816.F16 R102, R40.reuse, R56, R102 ;  /* 0x000000382866723c */ /* 0x040ff00000000866 */
[C---:B------:R-:W-:Y:S08]  /*4f70*/  HMMA.16816.F16 R74, R40.reuse, R58, R74 ;  /* 0x0000003a284a723c */ /* 0x040ff0000000084a */
[C---:B------:R-:W-:Y:S08]  /*4f80*/  HMMA.16816.F16 R96, R40.reuse, R32, R96 ;  /* 0x000000202860723c */ /* 0x040ff00000000860 */
[----:B------:R-:W-:Y:S01]  /*4f90*/  HMMA.16816.F16 R98, R40, R34, R98 ;  /* 0x000000222862723c */ /* 0x000fe20000000862 */
[----:B------:R-:W-:-:S02]  /*4fa0*/  IMAD R41, R25, 0x28, R50 ;  /* 0x0000002819297824 */ /* 0x000fc400078e0232 */
[----:B------:R-:W2:Y:S01]  /*4fb0*/  S2R R50, SR_LANEID ;  /* 0x0000000000327919 */ /* 0x000ea20000000000 */
[----:B------:R-:W-:Y:S01]  /*4fc0*/  IMAD R40, R24, 0x88, R51 ;  /* 0x0000008818287824 */ /* 0x000fe200078e0233 */
[----:B------:R-:W-:Y:S01]  /*4fd0*/  IADD3 R24, P1, PT, R146, 0x20000, RZ ;  /* 0x0002000092187810 */ /* 0x000fe20007f3e0ff */
[----:B------:R-:W-:Y:S01]  /*4fe0*/  IMAD.U32 R41, R41, 0x2, R18 ;  /* 0x0000000229297824 */ /* 0x000fe200078e0012 */
[----:B------:R-:W3:Y:S01]  /*4ff0*/  S2R R51, SR_LANEID ;  /* 0x0000000000337919 */ /* 0x000ee20000000000 */
[----:B------:R-:W-:Y:S02]  /*5000*/  HMMA.16816.F16 R110, R36, R20, R110 ;  /* 0x00000014246e723c */ /* 0x000fe4000000086e */
[----:B------:R-:W-:-:S06]  /*5010*/  IMAD.X R25, RZ, RZ, R147, P1 ;  /* 0x000000ffff197224 */ /* 0x000fcc00008e0693 */
[----:B------:R-:W-:Y:S01]  /*5020*/  HMMA.16816.F16 R66, R28, R20, R66 ;  /* 0x000000141c42723c */ /* 0x000fe20000000842 */
[----:B-1----:R-:W-:Y:S02]  /*5030*/  SHF.R.U32.HI R20, RZ, 0x3, R52 ;  /* 0x00000003ff147819 */ /* 0x002fe40000011634 */
[----:B------:R-:W-:-:S03]  /*5040*/  LOP3.LUT R21, R52, 0x7, RZ, 0xc0, !PT ;  /* 0x0000000734157812 */ /* 0x000fc600078ec0ff */
[----:B------:R-:W-:Y:S02]  /*5050*/  IMAD.SHL.U32 R20, R20, 0x8, RZ ;  /* 0x0000000814147824 */ /* 0x000fe400078e00ff */
[----:B------:R-:W-:Y:S03]  /*5060*/  HMMA.16816.F16 R108, R36, R22, R108 ;  /* 0x00000016246c723c */ /* 0x000fe6000000086c */
[----:B------:R-:W-:Y:S02]  /*5070*/  LOP3.LUT R53, R20, 0x8, R21, 0xe2, !PT ;  /* 0x0000000814357812 */ /* 0x000fe400078ee215 */
[----:B------:R-:W-:-:S03]  /*5080*/  IADD3 R20, P0, PT, R146, 0x10000, RZ ;  /* 0x0001000092147810 */ /* 0x000fc60007f1e0ff */
[----:B------:R-:W-:Y:S01]  /*5090*/  HMMA.16816.F16 R64, R28, R22, R64 ;  /* 0x000000161c40723c */ /* 0x000fe20000000840 */
[----:B------:R-:W-:Y:S01]  /*50a0*/  IADD3 R22, P2, PT, R146, 0x30000, RZ ;  /* 0x0003000092167810 */ /* 0x000fe20007f5e0ff */
[----:B------:R-:W-:Y:S01]  /*50b0*/  IMAD.X R21, RZ, RZ, R147, P0 ;  /* 0x000000ffff157224 */ /* 0x000fe200000e0693 */
[----:B------:R-:W-:-:S03]  /*50c0*/  IADD3 R26, P0, PT, R144, 0xa0000, RZ ;  /* 0x000a0000901a7810 */ /* 0x000fc60007f1e0ff */
[----:B------:R-:W-:Y:S01]  /*50d0*/  IMAD.X R23, RZ, RZ, R147, P2 ;  /* 0x000000ffff177224 */ /* 0x000fe200010e0693 */
[----:B------:R1:W-:Y:S01]  /*50e0*/  LDGSTS.E.128 [R134+0xa00], desc[UR6][R20.64+0x280] ;  /* 0x00a0028014867fae */ /* 0x0003e2000b9a1806 */
[C---:B------:R-:W-:Y:S01]  /*50f0*/  HMMA.16816.F16 R94, R36.reuse, R56, R94 ;  /* 0x00000038245e723c */ /* 0x040fe2000000085e */
[----:B------:R-:W-:Y:S02]  /*5100*/  IMAD.X R27, RZ, RZ, R145, P0 ;  /* 0x000000ffff1b7224 */ /* 0x000fe400000e0691 */
[----:B------:R4:W-:Y:S04]  /*5110*/  LDGSTS.E.128 [R134+0x1400], desc[UR6][R24.64+0x280] ;  /* 0x0140028018867fae */ /* 0x0009e8000b9a1806 */
[----:B------:R2:W-:Y:S01]  /*5120*/  LDGSTS.E.128 [R134+0x1e00], desc[UR6][R22.64+0x280] ;  /* 0x01e0028016867fae */ /* 0x0005e2000b9a1806 */
[----:B------:R-:W-:Y:S03]  /*5130*/  HMMA.16816.F16 R92, R36, R58, R92 ;  /* 0x0000003a245c723c */ /* 0x000fe6000000085c */
[----:B------:R-:W-:Y:S01]  /*5140*/  LDGSTS.E.128 [R139], desc[UR6][R26.64] ;  /* 0x000000001a8b7fae */ /* 0x000fe2000b9a1806 */
[----:B-1----:R-:W-:-:S02]  /*5150*/  IADD3 R20, P0, PT, R144, 0xa8000, RZ ;  /* 0x000a800090147810 */ /* 0x002fc40007f1e0ff */
[----:B----4-:R-:W-:Y:S02]  /*5160*/  SHF.R.U32.HI R25, RZ, 0x4, R52 ;  /* 0x00000004ff197819 */ /* 0x010fe40000011634 */
[----:B------:R-:W-:Y:S01]  /*5170*/  HMMA.16816.F16 R90, R36, R32, R90 ;  /* 0x00000020245a723c */ /* 0x000fe2000000085a */
[----:B------:R-:W-:Y:S01]  /*5180*/  IMAD.X R21, RZ, RZ, R145, P0 ;  /* 0x000000ffff157224 */ /* 0x000fe200000e0691 */
[----:B--2---:R-:W-:Y:S01]  /*5190*/  SHF.R.U32.HI R23, RZ, 0x3, R50 ;  /* 0x00000003ff177819 */ /* 0x004fe20000011632 */
[----:B------:R-:W-:Y:S02]  /*51a0*/  IMAD.SHL.U32 R22, R25, 0x8, RZ ;  /* 0x0000000819167824 */ /* 0x000fe400078e00ff */
[----:B------:R-:W-:-:S03]  /*51b0*/  IMAD.U32 R24, R40, 0x2, R3 ;  /* 0x0000000228187824 */ /* 0x000fc600078e0003 */
[----:B------:R-:W-:Y:S01]  /*51c0*/  HMMA.16816.F16 R88, R36, R34, R88 ;  /* 0x000000222458723c */ /* 0x000fe20000000858 */
[C---:B------:R-:W-:Y:S01]  /*51d0*/  IADD3 R38, P2, PT, R144.reuse, 0xa0000, RZ ;  /* 0x000a000090267810 */ /* 0x040fe20007f5e0ff */
[----:B------:R-:W-:Y:S01]  /*51e0*/  IMAD.SHL.U32 R23, R23, 0x8, RZ ;  /* 0x0000000817177824 */ /* 0x000fe200078e00ff */
[----:B------:R-:W-:Y:S01]  /*51f0*/  IADD3 R36, P1, PT, R144, 0xa8000, RZ ;  /* 0x000a800090247810 */ /* 0x000fe20007f3e0ff */
[----:B------:R-:W-:Y:S02]  /*5200*/  IMAD R22, R53, 0x88, R22 ;  /* 0x0000008835167824 */ /* 0x000fe400078e0216 */
[--C-:B------:R-:W-:Y:S01]  /*5210*/  IMAD.X R39, RZ, RZ, R145.reuse, P2 ;  /* 0x000000ffff277224 */ /* 0x100fe200010e0691 */
[----:B------:R-:W1:Y:S01]  /*5220*/  S2R R53, SR_LANEID ;  /* 0x0000000000357919 */ /* 0x000e620000000000 */
[----:B------:R-:W-:Y:S01]  /*5230*/  IMAD.X R37, RZ, RZ, R145, P1 ;  /* 0x000000ffff257224 */ /* 0x000fe200008e0691 */
[----:B------:R-:W-:Y:S01]  /*5240*/  HMMA.16816.F16 R46, R28, R32, R46 ;  /* 0x000000201c2e723c */ /* 0x000fe2000000082e */
[----:B------:R-:W-:Y:S01]  /*5250*/  SHF.R.U32.HI R32, RZ, 0x3, R52 ;  /* 0x00000003ff207819 */ /* 0x000fe20000011634 */
[----:B------:R3:W-:Y:S01]  /*5260*/  LDGSTS.E.128 [R139+0x80], desc[UR6][R38.64+0x80] ;  /* 0x00080080268b7fae */ /* 0x0007e2000b9a1806 */
[----:B------:R-:W-:-:S03]  /*5270*/  IMAD.U32 R22, R22, 0x2, R17 ;  /* 0x0000000216167824 */ /* 0x000fc600078e0011 */
[----:B------:R2:W-:Y:S02]  /*5280*/  LDGSTS.E.128 [R139+0x1100], desc[UR6][R36.64] ;  /* 0x01100000248b7fae */ /* 0x0005e4000b9a1806 */
[----:B------:R-:W-:Y:S02]  /*5290*/  HMMA.16816.F16 R56, R28, R56, R48 ;  /* 0x000000381c38723c */ /* 0x000fe40000000830 */
[----:B------:R4:W-:Y:S01]  /*52a0*/  LDGSTS.E.128 [R139+0x1180], desc[UR6][R20.64+0x80] ;  /* 0x01180080148b7fae */ /* 0x0009e2000b9a1806 */
[----:B---3--:R-:W-:-:S03]  /*52b0*/  LOP3.LUT R38, R51, 0x7, RZ, 0xc0, !PT ;  /* 0x0000000733267812 */ /* 0x008fc600078ec0ff */
[----:B------:R-:W-:Y:S02]  /*52c0*/  LDSM.16.M88.4 R40, [R41] ;  /* 0x000000002928783b */ /* 0x000fe40000000200 */
[C---:B------:R-:W-:Y:S01]  /*52d0*/  HMMA.16816.F16 R72, R28.reuse, R58, R72 ;  /* 0x0000003a1c48723c */ /* 0x040fe20000000848 */
[----:B--2---:R-:W-:Y:S01]  /*52e0*/  LOP3.LUT R36, R50, 0x7, RZ, 0xc0, !PT ;  /* 0x0000000732247812 */ /* 0x004fe200078ec0ff */
[----:B------:R-:W2:Y:S01]  /*52f0*/  LDSM.16.MT88.4 R24, [R24] ;  /* 0x000000001818783b */ /* 0x000ea20000004200 */
[----:B------:R-:W-:Y:S02]  /*5300*/  SHF.R.U32.HI R50, RZ, 0x4, R50 ;  /* 0x00000004ff327819 */ /* 0x000fe40000011632 */
[----:B------:R-:W-:Y:S01]  /*5310*/  LOP3.LUT R37, R23, 0x8, R36, 0xe2, !PT ;  /* 0x0000000817257812 */ /* 0x000fe200078ee224 */
[----:B------:R-:W0:Y:S01]  /*5320*/  LDGDEPBAR ;  /* 0x00000000000079af */ /* 0x000e220000000000 */
[--C-:B------:R-:W-:Y:S01]  /*5330*/  SHF.R.U32.HI R36, RZ, 0x3, R51.reuse ;  /* 0x00000003ff247819 */ /* 0x100fe20000011633 */
[----:B------:R-:W-:Y:S01]  /*5340*/  IMAD.SHL.U32 R50, R50, 0x8, RZ ;  /* 0x0000000832327824 */ /* 0x000fe200078e00ff */
[----:B------:R-:W-:Y:S01]  /*5350*/  SHF.R.U32.HI R51, RZ, 0x4, R51 ;  /* 0x00000004ff337819 */ /* 0x000fe20000011633 */
[----:B------:R-:W-:Y:S01]  /*5360*/  HMMA.16816.F16 R44, R28, R34, R44 ;  /* 0x000000221c2c723c */ /* 0x000fe2000000082c */
[----:B------:R-:W3:Y:S01]  /*5370*/  S2R R30, SR_LANEID ;  /* 0x00000000001e7919 */ /* 0x000ee20000000000 */
[----:B------:R-:W-:Y:S01]  /*5380*/  IMAD.SHL.U32 R39, R36, 0x8, RZ ;  /* 0x0000000824277824 */ /* 0x000fe200078e00ff */
[----:B------:R-:W-:Y:S01]  /*5390*/  LOP3.LUT R28, R52, 0x7, RZ, 0xc0, !PT ;  /* 0x00000007341c7812 */ /* 0x000fe200078ec0ff */
[----:B------:R-:W-:Y:S01]  /*53a0*/  IMAD.SHL.U32 R33, R51, 0x8, RZ ;  /* 0x0000000833217824 */ /* 0x000fe200078e00ff */
[----:B------:R-:W-:Y:S01]  /*53b0*/  SHF.R.U32.HI R52, RZ, 0x4, R52 ;  /* 0x00000004ff347819 */ /* 0x000fe20000011634 */
[----:B------:R-:W-:Y:S01]  /*53c0*/  IMAD R37, R37, 0x88, R50 ;  /* 0x0000008825257824 */ /* 0x000fe200078e0232 */
[----:B------:R-:W-:Y:S01]  /*53d0*/  LOP3.LUT R38, R39, 0x8, R38, 0xe2, !PT ;  /* 0x0000000827267812 */ /* 0x000fe200078ee226 */
[----:B------:R-:W-:Y:S01]  /*53e0*/  IMAD.SHL.U32 R29, R32, 0x8, RZ ;  /* 0x00000008201d7824 */ /* 0x000fe200078e00ff */
[----:B----4-:R-:W4:Y:S01]  /*53f0*/  LDSM.16.MT88.4 R20, [R22] ;  /* 0x000000001614783b */ /* 0x010f220000004200 */
[----:B------:R-:W-:-:S02]  /*5400*/  IMAD.U32 R37, R37, 0x2, R8 ;  /* 0x0000000225257824 */ /* 0x000fc400078e0008 */
[----:B------:R-:W-:Y:S01]  /*5410*/  IMAD R33, R38, 0x88, R33 ;  /* 0x0000008826217824 */ /* 0x000fe200078e0221 */
[----:B------:R-:W-:Y:S01]  /*5420*/  LOP3.LUT R29, R29, 0x8, R28, 0xe2, !PT ;  /* 0x000000081d1d7812 */ /* 0x000fe200078ee21c */
[----:B------:R-:W-:Y:S01]  /*5430*/  IMAD.SHL.U32 R52, R52, 0x8, RZ ;  /* 0x0000000834347824 */ /* 0x000fe200078e00ff */
[----:B------:R-:W5:Y:S01]  /*5440*/  LDSM.16.MT88.4 R48, [R37] ;  /* 0x000000002530783b */ /* 0x000f620000004200 */
[----:B------:R-:W-:Y:S01]  /*5450*/  IMAD.U32 R33, R33, 0x2, R2 ;  /* 0x0000000221217824 */ /* 0x000fe200078e0002 */
[--C-:B-1----:R-:W-:Y:S01]  /*5460*/  SHF.R.U32.HI R28, RZ, 0x3, R53.reuse ;  /* 0x00000003ff1c7819 */ /* 0x102fe20000011635 */
[----:B------:R-:W-:Y:S01]  /*5470*/  IMAD R52, R29, 0x28, R52 ;  /* 0x000000281d347824 */ /* 0x000fe200078e0234 */
[----:B------:R-:W-:Y:S02]  /*5480*/  LOP3.LUT R29, R53, 0x7, RZ, 0xc0, !PT ;  /* 0x00000007351d7812 */ /* 0x000fe400078ec0ff */
[----:B------:R-:W-:Y:S01]  /*5490*/  SHF.R.U32.HI R53, RZ, 0x4, R53 ;  /* 0x00000004ff357819 */ /* 0x000fe20000011635 */
[----:B------:R-:W1:Y:S01]  /*54a0*/  LDSM.16.MT88.4 R32, [R33] ;  /* 0x000000002120783b */ /* 0x000e620000004200 */
[----:B------:R-:W-:-:S02]  /*54b0*/  IMAD.U32 R36, R52, 0x2, R11 ;  /* 0x0000000234247824 */ /* 0x000fc400078e000b */
[----:B------:R-:W-:Y:S02]  /*54c0*/  IMAD.SHL.U32 R28, R28, 0x8, RZ ;  /* 0x000000081c1c7824 */ /* 0x000fe400078e00ff */
[----:B------:R-:W-:Y:S02]  /*54d0*/  IMAD.SHL.U32 R53, R53, 0x8, RZ ;  /* 0x0000000835357824 */ /* 0x000fe400078e00ff */
[----:B------:R-:W1:Y:S01]  /*54e0*/  LDSM.16.M88.4 R36, [R36] ;  /* 0x000000002424783b */ /* 0x000e620000000200 */
[----:B------:R-:W-:Y:S01]  /*54f0*/  LOP3.LUT R28, R28, 0x8, R29, 0xe2, !PT ;  /* 0x000000081c1c7812 */ /* 0x000fe200078ee21d */
[----:B--2---:R-:W-:Y:S01]  /*5500*/  HMMA.16816.F16 R70, R40, R24, R70 ;  /* 0x000000182846723c */ /* 0x004fe20000000846 */
[--C-:B---3--:R-:W-:Y:S02]  /*5510*/  SHF.R.U32.HI R29, RZ, 0x3, R30.reuse ;  /* 0x00000003ff1d7819 */ /* 0x108fe4000001161e */
[----:B------:R-:W-:Y:S01]  /*5520*/  LOP3.LUT R31, R30, 0x7, RZ, 0xc0, !PT ;  /* 0x000000071e1f7812 */ /* 0x000fe200078ec0ff */
[----:B------:R-:W-:Y:S01]  /*5530*/  IMAD R28, R28, 0x28, R53 ;  /* 0x000000281c1c7824 */ /* 0x000fe200078e0235 */
[----:B------:R-:W-:Y:S01]  /*5540*/  SHF.R.U32.HI R30, RZ, 0x4, R30 ;  /* 0x00000004ff1e7819 */ /* 0x000fe2000001161e */
[----:B------:R-:W-:-:S02]  /*5550*/  IMAD.SHL.U32 R52, R29, 0x8, RZ ;  /* 0x000000081d347824 */ /* 0x000fc400078e00ff */
[----:B------:R-:W-:Y:S01]  /*5560*/  HMMA.16816.F16 R84, R40, R26, R84 ;  /* 0x0000001a2854723c */ /* 0x000fe20000000854 */
[----:B------:R-:W-:Y:S02]  /*5570*/  IMAD.U32 R28, R28, 0x2, R13 ;  /* 0x000000021c1c7824 */ /* 0x000fe400078e000d */
[----:B------:R-:W-:Y:S01]  /*5580*/  LOP3.LUT R53, R52, 0x8, R31, 0xe2, !PT ;  /* 0x0000000834357812 */ /* 0x000fe200078ee21f */
[----:B------:R-:W-:-:S03]  /*5590*/  IMAD.SHL.U32 R52, R30, 0x8, RZ ;  /* 0x000000081e347824 */ /* 0x000fc600078e00ff */
[----:B------:R-:W2:Y:S01]  /*55a0*/  LDSM.16.M88.4 R28, [R28] ;  /* 0x000000001c1c783b */ /* 0x000ea20000000200 */
[----:B------:R-:W-:Y:S01]  /*55b0*/  IMAD R53, R53, 0x28, R52 ;  /* 0x0000002835357824 */ /* 0x000fe200078e0234 */
[C---:B----4-:R-:W-:Y:S01]  /*55c0*/  HMMA.16816.F16 R86, R40.reuse, R20, R86 ;  /* 0x000000142856723c */ /* 0x050fe20000000856 */
[----:B------:R-:W3:Y:S07]  /*55d0*/  S2R R52, SR_LANEID ;  /* 0x0000000000347919 */ /* 0x000eee0000000000 */
[C---:B------:R-:W-:Y:S08]  /*55e0*/  HMMA.16816.F16 R104, R40.reuse, R22, R104 ;  /* 0x000000162868723c */ /* 0x040ff00000000868 */
[C---:B-----5:R-:W-:Y:S08]  /*55f0*/  HMMA.16816.F16 R60, R40.reuse, R48, R60 ;  /* 0x00000030283c723c */ /* 0x060ff0000000083c */
[C---:B------:R-:W-:Y:S08]  /*5600*/  HMMA.16816.F16 R62, R40.reuse, R50, R62 ;  /* 0x00000032283e723c */ /* 0x040ff0000000083e */
[C---:B-1----:R-:W-:Y:S08]  /*5610*/  HMMA.16816.F16 R80, R40.reuse, R32, R80 ;  /* 0x000000202850723c */ /* 0x042ff00000000850 */
[----:B------:R-:W-:Y:S01]  /*5620*/  HMMA.16816.F16 R82, R40, R34, R82 ;  /* 0x000000222852723c */ /* 0x000fe20000000852 */
[----:B------:R-:W-:-:S02]  /*5630*/  IMAD.U32 R40, R53, 0x2, R12 ;  /* 0x0000000235287824 */ /* 0x000fc400078e000c */
[----:B------:R-:W1:Y:S04]  /*5640*/  S2R R53, SR_LANEID ;  /* 0x0000000000357919 */ /* 0x000e680000000000 */
[----:B------:R-:W4:Y:S01]  /*5650*/  LDSM.16.M88.4 R40, [R40] ;  /* 0x000000002828783b */ /* 0x000f220000000200 */
[C---:B------:R-:W-:Y:S08]  /*5660*/  HMMA.16816.F16 R76, R36.reuse, R24, R76 ;  /* 0x00000018244c723c */ /* 0x040ff0000000084c */
        /* <DEDUP_REMOVED lines=8> */
[----:B------:R-:W1:Y:S06]  /*56f0*/  S2R R37, SR_LANEID ;  /* 0x0000000000257919 */ /* 0x000e6c0000000000 */
[C---:B--2---:R-:W-:Y:S08]  /*5700*/  HMMA.16816.F16 R114, R28.reuse, R24, R114 ;  /* 0x000000181c72723c */ /* 0x044ff00000000872 */
[----:B------:R-:W-:Y:S08]  /*5710*/  HMMA.16816.F16 R112, R28, R26, R112 ;  /* 0x0000001a1c70723c */ /* 0x000ff00000000870 */
[----:B----4-:R-:W-:Y:S01]  /*5720*/  HMMA.16816.F16 R106, R40, R24, R106 ;  /* 0x00000018286a723c */ /* 0x010fe2000000086a */
[----:B------:R-:W-:-:S02]  /*5730*/  SHF.R.U32.HI R24, RZ, 0x3, R54 ;  /* 0x00000003ff187819 */ /* 0x000fc40000011636 */
[----:B------:R-:W-:Y:S02]  /*5740*/  LOP3.LUT R25, R54, 0x7, RZ, 0xc0, !PT ;  /* 0x0000000736197812 */ /* 0x000fe400078ec0ff */
[----:B------:R-:W-:Y:S01]  /*5750*/  SHF.R.U32.HI R54, RZ, 0x4, R54 ;  /* 0x00000004ff367819 */ /* 0x000fe20000011636 */
[----:B------:R-:W-:Y:S02]  /*5760*/  IMAD.SHL.U32 R24, R24, 0x8, RZ ;  /* 0x0000000818187824 */ /* 0x000fe400078e00ff */
[----:B------:R-:W-:Y:S01]  /*5770*/  HMMA.16816.F16 R68, R40, R26, R68 ;  /* 0x0000001a2844723c */ /* 0x000fe20000000844 */
[--C-:B---3--:R-:W-:Y:S01]  /*5780*/  SHF.R.U32.HI R26, RZ, 0x3, R52.reuse ;  /* 0x00000003ff1a7819 */ /* 0x108fe20000011634 */
[----:B------:R-:W-:Y:S01]  /*5790*/  IMAD.SHL.U32 R54, R54, 0x8, RZ ;  /* 0x0000000836367824 */ /* 0x000fe200078e00ff */
[----:B------:R-:W-:Y:S02]  /*57a0*/  LOP3.LUT R27, R52, 0x7, RZ, 0xc0, !PT ;  /* 0x00000007341b7812 */ /* 0x000fe400078ec0ff */
[----:B------:R-:W-:Y:S01]  /*57b0*/  SHF.R.U32.HI R52, RZ, 0x4, R52 ;  /* 0x00000004ff347819 */ /* 0x000fe20000011634 */
[----:B------:R-:W-:Y:S01]  /*57c0*/  IMAD.SHL.U32 R26, R26, 0x8, RZ ;  /* 0x000000081a1a7824 */ /* 0x000fe200078e00ff */
[----:B------:R-:W-:Y:S01]  /*57d0*/  LOP3.LUT R25, R24, 0x8, R25, 0xe2, !PT ;  /* 0x0000000818197812 */ /* 0x000fe200078ee219 */
[----:B------:R-:W-:Y:S01]  /*57e0*/  HMMA.16816.F16 R110, R28, R20, R110 ;  /* 0x000000141c6e723c */ /* 0x000fe2000000086e */
[----:B-1----:R-:W-:Y:S01]  /*57f0*/  SHF.R.U32.HI R58, RZ, 0x4, R37 ;  /* 0x00000004ff3a7819 */ /* 0x002fe20000011625 */
[----:B------:R-:W-:Y:S01]  /*5800*/  IMAD.SHL.U32 R52, R52, 0x8, RZ ;  /* 0x0000000834347824 */ /* 0x000fe200078e00ff */
[----:B------:R-:W-:Y:S01]  /*5810*/  LOP3.LUT R27, R26, 0x8, R27, 0xe2, !PT ;  /* 0x000000081a1b7812 */ /* 0x000fe200078ee21b */
[----:B------:R-:W-:-:S02]  /*5820*/  IMAD R25, R25, 0x28, R54 ;  /* 0x0000002819197824 */ /* 0x000fc400078e0236 */
[----:B------:R-:W-:Y:S02]  /*5830*/  IMAD.SHL.U32 R58, R58, 0x8, RZ ;  /* 0x000000083a3a7824 */ /* 0x000fe400078e00ff */
[----:B------:R-:W-:Y:S01]  /*5840*/  HMMA.16816.F16 R108, R28, R22, R108 ;  /* 0x000000161c6c723c */ /* 0x000fe2000000086c */
[----:B------:R-:W-:-:S07]  /*5850*/  IMAD R52, R27, 0x88, R52 ;  /* 0x000000881b347824 */ /* 0x000fce00078e0234 */
[C---:B------:R-:W-:Y:S08]  /*5860*/  HMMA.16816.F16 R94, R28.reuse, R48, R94 ;  /* 0x000000301c5e723c */ /* 0x040ff0000000085e */
[C---:B------:R-:W-:Y:S08]  /*5870*/  HMMA.16816.F16 R92, R28.reuse, R50, R92 ;  /* 0x000000321c5c723c */ /* 0x040ff0000000085c */
[C---:B------:R-:W-:Y:S08]  /*5880*/  HMMA.16816.F16 R90, R28.reuse, R32, R90 ;  /* 0x000000201c5a723c */ /* 0x040ff0000000085a */
[----:B------:R-:W-:Y:S01]  /*5890*/  HMMA.16816.F16 R88, R28, R34, R88 ;  /* 0x000000221c58723c */ /* 0x000fe20000000858 */
[----:B------:R-:W-:-:S02]  /*58a0*/  SHF.R.U32.HI R28, RZ, 0x3, R53 ;  /* 0x00000003ff1c7819 */ /* 0x000fc40000011635 */
[----:B------:R-:W-:Y:S02]  /*58b0*/  SHF.R.U32.HI R30, RZ, 0x3, R55 ;  /* 0x00000003ff1e7819 */ /* 0x000fe40000011637 */
[----:B------:R-:W-:Y:S01]  /*58c0*/  LOP3.LUT R29, R53, 0x7, RZ, 0xc0, !PT ;  /* 0x00000007351d7812 */ /* 0x000fe200078ec0ff */
[----:B------:R-:W-:Y:S01]  /*58d0*/  IMAD.SHL.U32 R28, R28, 0x8, RZ ;  /* 0x000000081c1c7824 */ /* 0x000fe200078e00ff */
[----:B------:R-:W-:Y:S01]  /*58e0*/  LOP3.LUT R31, R55, 0x7, RZ, 0xc0, !PT ;  /* 0x00000007371f7812 */ /* 0x000fe200078ec0ff */
[C---:B------:R-:W-:Y:S01]  /*58f0*/  HMMA.16816.F16 R66, R40.reuse, R20, R66 ;  /* 0x000000142842723c */ /* 0x040fe20000000842 */
[--C-:B-----5:R-:W-:Y:S02]  /*5900*/  SHF.R.U32.HI R20, RZ, 0x3, R36.reuse ;  /* 0x00000003ff147819 */ /* 0x120fe40000011624 */
[----:B------:R-:W-:Y:S02]  /*5910*/  LOP3.LUT R21, R36, 0x7, RZ, 0xc0, !PT ;  /* 0x0000000724157812 */ /* 0x000fe400078ec0ff */
[----:B------:R-:W-:Y:S01]  /*5920*/  SHF.L.U32 R30, R30, 0x3, RZ ;  /* 0x000000031e1e7819 */ /* 0x000fe200000006ff */
[----:B------:R-:W-:Y:S01]  /*5930*/  IMAD.SHL.U32 R20, R20, 0x8, RZ ;  /* 0x0000000814147824 */ /* 0x000fe200078e00ff */
[----:B------:R-:W-:Y:S01]  /*5940*/  SHF.R.U32.HI R53, RZ, 0x4, R53 ;  /* 0x00000004ff357819 */ /* 0x000fe20000011635 */
[C---:B------:R-:W-:Y:S01]  /*5950*/  HMMA.16816.F16 R48, R40.reuse, R48, R56 ;  /* 0x000000302830723c */ /* 0x040fe20000000838 */
[----:B------:R-:W-:Y:S01]  /*5960*/  SHF.R.U32.HI R55, RZ, 0x4, R55 ;  /* 0x00000004ff377819 */ /* 0x000fe20000011637 */
[----:B------:R-:W1:Y:S01]  /*5970*/  S2R R56, SR_LANEID ;  /* 0x0000000000387919 */ /* 0x000e620000000000 */
[----:B------:R-:W-:Y:S01]  /*5980*/  SHF.R.U32.HI R36, RZ, 0x4, R36 ;  /* 0x00000004ff247819 */ /* 0x000fe20000011624 */
[----:B------:R-:W-:Y:S01]  /*5990*/  IMAD.SHL.U32 R53, R53, 0x8, RZ ;  /* 0x0000000835357824 */ /* 0x000fe200078e00ff */
[----:B------:R-:W-:Y:S01]  /*59a0*/  LOP3.LUT R24, R28, 0x8, R29, 0xe2, !PT ;  /* 0x000000081c187812 */ /* 0x000fe200078ee21d */
[----:B------:R-:W-:Y:S01]  /*59b0*/  IMAD.SHL.U32 R55, R55, 0x8, RZ ;  /* 0x0000000837377824 */ /* 0x000fe200078e00ff */
[----:B------:R-:W-:Y:S01]  /*59c0*/  LOP3.LUT R26, R30, 0x8, R31, 0xe2, !PT ;  /* 0x000000081e1a7812 */ /* 0x000fe200078ee21f */
[----:B------:R-:W-:Y:S01]  /*59d0*/  IMAD.SHL.U32 R36, R36, 0x8, RZ ;  /* 0x0000000824247824 */ /* 0x000fe200078e00ff */
[----:B------:R-:W-:Y:S01]  /*59e0*/  LOP3.LUT R39, R20, 0x8, R21, 0xe2, !PT ;  /* 0x0000000814277812 */ /* 0x000fe200078ee215 */
[----:B------:R-:W-:Y:S01]  /*59f0*/  IMAD R53, R24, 0x88, R53 ;  /* 0x0000008818357824 */ /* 0x000fe200078e0235 */
[----:B------:R-:W-:Y:S01]  /*5a00*/  HMMA.16816.F16 R64, R40, R22, R64 ;  /* 0x000000162840723c */ /* 0x000fe20000000840 */
[----:B------:R-:W-:Y:S01]  /*5a10*/  IMAD R55, R26, 0x88, R55 ;  /* 0x000000881a377824 */ /* 0x000fe200078e0237 */
[----:B------:R-:W-:Y:S01]  /*5a20*/  LOP3.LUT R57, R37, 0x7, RZ, 0xc0, !PT ;  /* 0x0000000725397812 */ /* 0x000fe200078ec0ff */
[----:B------:R-:W-:Y:S01]  /*5a30*/  IMAD R38, R39, 0x88, R36 ;  /* 0x0000008827267824 */ /* 0x000fe200078e0224 */
[----:B------:R-:W-:Y:S01]  /*5a40*/  SHF.R.U32.HI R36, RZ, 0x3, R37 ;  /* 0x00000003ff247819 */ /* 0x000fe20000011625 */
[----:B------:R-:W-:-:S02]  /*5a50*/  IMAD.U32 R28, R25, 0x2, R6 ;  /* 0x00000002191c7824 */ /* 0x000fc400078e0006 */
[----:B------:R-:W-:Y:S01]  /*5a60*/  IMAD.U32 R24, R52, 0x2, R5 ;  /* 0x0000000234187824 */ /* 0x000fe200078e0005 */
[C---:B------:R-:W-:Y:S01]  /*5a70*/  HMMA.16816.F16 R72, R40.reuse, R50, R72 ;  /* 0x000000322848723c */ /* 0x040fe20000000848 */
[----:B------:R-:W-:Y:S01]  /*5a80*/  IMAD.U32 R20, R53, 0x2, R10 ;  /* 0x0000000235147824 */ /* 0x000fe200078e000a */
[----:B------:R-:W2:Y:S01]  /*5a90*/  S2R R50, SR_LANEID ;  /* 0x0000000000327919 */ /* 0x000ea20000000000 */
[----:B------:R-:W-:Y:S02]  /*5aa0*/  IMAD.U32 R55, R55, 0x2, R142 ;  /* 0x0000000237377824 */ /* 0x000fe400078e008e */
[----:B------:R-:W-:Y:S01]  /*5ab0*/  IMAD.U32 R38, R38, 0x2, R143 ;  /* 0x0000000226267824 */ /* 0x000fe200078e008f */
[----:B------:R-:W-:Y:S01]  /*5ac0*/  LDSM.16.M88.4 R28, [R28] ;  /* 0x000000001c1c783b */ /* 0x000fe20000000200 */
[----:B------:R-:W-:Y:S01]  /*5ad0*/  IMAD.SHL.U32 R118, R36, 0x8, RZ ;  /* 0x0000000824767824 */ /* 0x000fe200078e00ff */
[----:B------:R-:W-:Y:S02]  /*5ae0*/  HMMA.16816.F16 R46, R40, R32, R46 ;  /* 0x00000020282e723c */ /* 0x000fe4000000082e */
[----:B------:R-:W3:Y:S02]  /*5af0*/  LDSM.16.MT88.4 R24, [R24] ;  /* 0x000000001818783b */ /* 0x000ee40000004200 */
[----:B------:R-:W-:-:S02]  /*5b00*/  LOP3.LUT R57, R118, 0x8, R57, 0xe2, !PT ;  /* 0x0000000876397812 */ /* 0x000fc400078ee239 */
[----:B------:R-:W4:Y:S01]  /*5b10*/  LDSM.16.MT88.4 R20, [R20] ;  /* 0x000000001414783b */ /* 0x000f220000004200 */
[----:B-1----:R-:W-:Y:S01]  /*5b20*/  SHF.R.U32.HI R32, RZ, 0x3, R56 ;  /* 0x00000003ff207819 */ /* 0x002fe20000011638 */
[----:B------:R-:W-:Y:S01]  /*5b30*/  HMMA.16816.F16 R44, R40, R34, R44 ;  /* 0x00000022282c723c */ /* 0x000fe2000000082c */
[----:B------:R-:W-:Y:S01]  /*5b40*/  LOP3.LUT R33, R56, 0x7, RZ, 0xc0, !PT ;  /* 0x0000000738217812 */ /* 0x000fe200078ec0ff */
[----:B------:R-:W1:Y:S01]  /*5b50*/  LDSM.16.MT88.4 R52, [R55] ;  /* 0x000000003734783b */ /* 0x000e620000004200 */
[----:B------:R-:W-:Y:S01]  /*5b60*/  IMAD R57, R57, 0x28, R58 ;  /* 0x0000002839397824 */ /* 0x000fe200078e023a */
[----:B------:R-:W-:Y:S01]  /*5b70*/  SHF.R.U32.HI R56, RZ, 0x4, R56 ;  /* 0x00000004ff387819 */ /* 0x000fe20000011638 */
[----:B------:R-:W-:Y:S01]  /*5b80*/  IMAD.SHL.U32 R32, R32, 0x8, RZ ;  /* 0x0000000820207824 */ /* 0x000fe200078e00ff */
[----:B------:R-:W5:Y:S01]  /*5b90*/  LDSM.16.MT88.4 R36, [R38] ;  /* 0x000000002624783b */ /* 0x000f620000004200 */
[----:B------:R-:W-:Y:S02]  /*5ba0*/  IMAD.U32 R57, R57, 0x2, R0 ;  /* 0x0000000239397824 */ /* 0x000fe400078e0000 */
[----:B------:R-:W-:Y:S01]  /*5bb0*/  IMAD.SHL.U32 R56, R56, 0x8, RZ ;  /* 0x0000000838387824 */ /* 0x000fe200078e00ff */
[----:B------:R-:W-:Y:S01]  /*5bc0*/  LOP3.LUT R33, R32, 0x8, R33, 0xe2, !PT ;  /* 0x0000000820217812 */ /* 0x000fe200078ee221 */
[----:B------:R-:W5:Y:S01]  /*5bd0*/  S2R R51, SR_LANEID ;  /* 0x0000000000337919 */ /* 0x000f620000000000 */
[----:B------:R-:W5:Y:S03]  /*5be0*/  LDSM.16.M88.4 R40, [R57] ;  /* 0x000000003928783b */ /* 0x000f660000000200 */
[----:B------:R-:W-:Y:S01]  /*5bf0*/  IMAD R56, R33, 0x28, R56 ;  /* 0x0000002821387824 */ /* 0x000fe200078e0238 */
[--C-:B--2---:R-:W-:Y:S01]  /*5c00*/  SHF.R.U32.HI R32, RZ, 0x3, R50.reuse ;  /* 0x00000003ff207819 */ /* 0x104fe20000011632 */
[----:B------:R-:W2:Y:S01]  /*5c10*/  S2R R118, SR_LANEID ;  /* 0x0000000000767919 */ /* 0x000ea20000000000 */
[C---:B---3--:R-:W-:Y:S08]  /*5c20*/  HMMA.16816.F16 R70, R28.reuse, R24, R70 ;  /* 0x000000181c46723c */ /* 0x048ff00000000846 */
[C---:B------:R-:W-:Y:S08]  /*5c30*/  HMMA.16816.F16 R84, R28.reuse, R26, R84 ;  /* 0x0000001a1c54723c */ /* 0x040ff00000000854 */
[C---:B----4-:R-:W-:Y:S08]  /*5c40*/  HMMA.16816.F16 R86, R28.reuse, R20, R86 ;  /* 0x000000141c56723c */ /* 0x050ff00000000856 */
[C---:B------:R-:W-:Y:S08]  /*5c50*/  HMMA.16816.F16 R104, R28.reuse, R22, R104 ;  /* 0x000000161c68723c */ /* 0x040ff00000000868 */
[C---:B-1----:R-:W-:Y:S08]  /*5c60*/  HMMA.16816.F16 R60, R28.reuse, R52, R60 ;  /* 0x000000341c3c723c */ /* 0x042ff0000000083c */
[C---:B------:R-:W-:Y:S08]  /*5c70*/  HMMA.16816.F16 R62, R28.reuse, R54, R62 ;  /* 0x000000361c3e723c */ /* 0x040ff0000000083e */
[C---:B-----5:R-:W-:Y:S08]  /*5c80*/  HMMA.16816.F16 R80, R28.reuse, R36, R80 ;  /* 0x000000241c50723c */ /* 0x060ff00000000850 */
[----:B------:R-:W-:Y:S01]  /*5c90*/  HMMA.16816.F16 R82, R28, R38, R82 ;  /* 0x000000261c52723c */ /* 0x000fe20000000852 */
[----:B------:R-:W-:Y:S01]  /*5ca0*/  LOP3.LUT R28, R50, 0x7, RZ, 0xc0, !PT ;  /* 0x00000007321c7812 */ /* 0x000fe200078ec0ff */
[----:B------:R-:W-:Y:S01]  /*5cb0*/  IMAD.SHL.U32 R29, R32, 0x8, RZ ;  /* 0x00000008201d7824 */ /* 0x000fe200078e00ff */
[----:B------:R-:W-:Y:S01]  /*5cc0*/  SHF.R.U32.HI R50, RZ, 0x4, R50 ;  /* 0x00000004ff327819 */ /* 0x000fe20000011632 */
[----:B------:R-:W-:-:S02]  /*5cd0*/  IMAD.U32 R32, R56, 0x2, R15 ;  /* 0x0000000238207824 */ /* 0x000fc400078e000f */
[----:B------:R-:W1:Y:S01]  /*5ce0*/  S2R R56, SR_LANEID ;  /* 0x0000000000387919 */ /* 0x000e620000000000 */
[----:B------:R-:W-:Y:S01]  /*5cf0*/  LOP3.LUT R29, R29, 0x8, R28, 0xe2, !PT ;  /* 0x000000081d1d7812 */ /* 0x000fe200078ee21c */
[----:B------:R-:W-:Y:S01]  /*5d00*/  IMAD.SHL.U32 R50, R50, 0x8, RZ ;  /* 0x0000000832327824 */ /* 0x000fe200078e00ff */
[C---:B------:R-:W-:Y:S01]  /*5d10*/  HMMA.16816.F16 R76, R40.reuse, R24, R76 ;  /* 0x00000018284c723c */ /* 0x040fe2000000084c */
[----:B------:R-:W3:Y:S02]  /*5d20*/  LDSM.16.M88.4 R32, [R32] ;  /* 0x000000002020783b */ /* 0x000ee40000000200 */
[----:B------:R-:W-:Y:S02]  /*5d30*/  IMAD R29, R29, 0x28, R50 ;  /* 0x000000281d1d7824 */ /* 0x000fe400078e0232 */
[----:B------:R-:W4:Y:S02]  /*5d40*/  S2R R50, SR_LANEID ;  /* 0x0000000000327919 */ /* 0x000f240000000000 */
[----:B------:R-:W-:Y:S01]  /*5d50*/  IMAD.U32 R29, R29, 0x2, R14 ;  /* 0x000000021d1d7824 */ /* 0x000fe200078e000e */
[----:B------:R-:W-:Y:S05]  /*5d60*/  HMMA.16816.F16 R116, R40, R26, R116 ;  /* 0x0000001a2874723c */ /* 0x000fea0000000874 */
[----:B------:R-:W5:Y:S01]  /*5d70*/  LDSM.16.M88.4 R28, [R29] ;  /* 0x000000001d1c783b */ /* 0x000f620000000200 */
[----:B------:R-:W-:-:S04]  /*5d80*/  DEPBAR.LE SB0, 0x0 ;  /* 0x000080000000791a */ /* 0x000fc80000000000 */
[C---:B------:R-:W-:Y:S01]  /*5d90*/  HMMA.16816.F16 R78, R40.reuse, R20, R78 ;  /* 0x00000014284e723c */ /* 0x040fe2000000084e */
[----:B------:R-:W-:Y:S07]  /*5da0*/  BAR.SYNC.DEFER_BLOCKING 0x0 ;  /* 0x0000000000007b1d */ /* 0x000fee0000010000 */
[C---:B------:R-:W-:Y:S08]  /*5db0*/  HMMA.16816.F16 R100, R40.reuse, R22, R100 ;  /* 0x000000162864723c */ /* 0x040ff00000000864 */
[C---:B------:R-:W-:Y:S08]  /*5dc0*/  HMMA.16816.F16 R102, R40.reuse, R52, R102 ;  /* 0x000000342866723c */ /* 0x040ff00000000866 */
[C---:B------:R-:W-:Y:S01]  /*5dd0*/  HMMA.16816.F16 R74, R40.reuse, R54, R74 ;  /* 0x00000036284a723c */ /* 0x040fe2000000084a */
[----:B------:R-:W-:Y:S01]  /*5de0*/  @!PT LDS RZ, [RZ] ;  /* 0x00000000fffff984 */ /* 0x000fe20000000800 */
[----:B------:R-:W-:Y:S01]  /*5df0*/  @!PT LDS RZ, [RZ] ;  /* 0x00000000fffff984 */ /* 0x000fe20000000800 */
[----:B------:R-:W-:Y:S01]  /*5e00*/  @!PT LDS RZ, [RZ] ;  /* 0x00000000fffff984 */ /* 0x000fe20000000800 */
[----:B------:R-:W-:Y:S07]  /*5e10*/  LDGSTS.E.128 [R134+0x2800], desc[UR6][R146.64+0x2c0] ;  /* 0x028002c092867fae */ /* 0x000fee000b9a1806 */
[C---:B------:R-:W-:Y:S08]  /*5e20*/  HMMA.16816.F16 R96, R40.reuse, R36, R96 ;  /* 0x000000242860723c */ /* 0x040ff00000000860 */
[----:B------:R-:W-:Y:S01]  /*5e30*/  HMMA.16816.F16 R98, R40, R38, R98 ;  /* 0x000000262862723c */ /* 0x000fe20000000862 */
[----:B------:R-:W2:Y:S01]  /*5e40*/  S2R R40, SR_LANEID ;  /* 0x0000000000287919 */ /* 0x000ea20000000000 */
[----:B----4-:R-:W-:-:S06]  /*5e50*/  LOP3.LUT R41, R50, 0x7, RZ, 0xc0, !PT ;  /* 0x0000000732297812 */ /* 0x010fcc00078ec0ff */
[C---:B---3--:R-:W-:Y:S08]  /*5e60*/  HMMA.16816.F16 R114, R32.reuse, R24, R114 ;  /* 0x000000182072723c */ /* 0x048ff00000000872 */
        /* <DEDUP_REMOVED lines=11> */
[----:B------:R-:W-:Y:S01]  /*5f20*/  LOP3.LUT R32, R51, 0x7, RZ, 0xc0, !PT ;  /* 0x0000000733207812 */ /* 0x000fe200078ec0ff */
        /* <DEDUP_REMOVED lines=12> */
[----:B--2---:R-:W-:Y:S01]  /*5ff0*/  SHF.R.U32.HI R24, RZ, 0x3, R40 ;  /* 0x00000003ff187819 */ /* 0x004fe20000011628 */
        /* <DEDUP_REMOVED lines=115> */
[C---:B--2---:R-:W-:Y:S01]  /*6730*/  HMMA.16816.F16 R106, R32.reuse, R24, R106 ;  /* 0x00000018206a723c */ /* 0x044fe2000000086a */
[----:B----4-:R-:W-:Y:S01]  /*6740*/  SHF.R.U32.HI R24, RZ, 0x3, R54 ;  /* 0x00000003ff187819 */ /* 0x010fe20000011636 */
[----:B------:R-:W2:Y:S06]  /*6750*/  S2R R38, SR_LANEID ;  /* 0x0000000000267919 */ /* 0x000eac0000000000 */
[----:B------:R-:W-:Y:S01]  /*6760*/  HMMA.16816.F16 R66, R32, R20, R66 ;  /* 0x000000142042723c */ /* 0x000fe20000000842 */
[----:B------:R-:W-:Y:S01]  /*6770*/  IMAD.SHL.U32 R21, R24, 0x8, RZ ;  /* 0x0000000818157824 */ /* 0x000fe200078e00ff */
[----:B---3--:R-:W-:-:S02]  /*6780*/  SHF.R.U32.HI R24, RZ, 0x3, R41 ;  /* 0x00000003ff187819 */ /* 0x008fc40000011629 */
[----:B------:R-:W-:Y:S02]  /*6790*/  LOP3.LUT R20, R54, 0x7, RZ, 0xc0, !PT ;  /* 0x0000000736147812 */ /* 0x000fe400078ec0ff */
[----:B------:R-:W-:Y:S02]  /*67a0*/  SHF.R.U32.HI R54, RZ, 0x4, R54 ;  /* 0x00000004ff367819 */ /* 0x000fe40000011636 */
[C---:B------:R-:W-:Y:S01]  /*67b0*/  HMMA.16816.F16 R64, R32.reuse, R22, R64 ;  /* 0x000000162040723c */ /* 0x040fe20000000840 */
[----:B------:R-:W-:Y:S01]  /*67c0*/  LOP3.LUT R21, R21, 0x8, R20, 0xe2, !PT ;  /* 0x0000000815157812 */ /* 0x000fe200078ee214 */
[----:B------:R-:W-:Y:S01]  /*67d0*/  IMAD.SHL.U32 R23, R24, 0x8, RZ ;  /* 0x0000000818177824 */ /* 0x000fe200078e00ff */
[----:B------:R-:W-:Y:S01]  /*67e0*/  LOP3.LUT R20, R41, 0x7, RZ, 0xc0, !PT ;  /* 0x0000000729147812 */ /* 0x000fe200078ec0ff */
[----:B------:R-:W-:Y:S01]  /*67f0*/  IMAD.SHL.U32 R54, R54, 0x8, RZ ;  /* 0x0000000836367824 */ /* 0x000fe200078e00ff */
[----:B-----5:R-:W-:Y:S02]  /*6800*/  SHF.R.U32.HI R22, RZ, 0x3, R40 ;  /* 0x00000003ff167819 */ /* 0x020fe40000011628 */
[----:B------:R-:W-:Y:S01]  /*6810*/  LOP3.LUT R20, R23, 0x8, R20, 0xe2, !PT ;  /* 0x0000000817147812 */ /* 0x000fe200078ee214 */
[----:B------:R-:W-:Y:S01]  /*6820*/  IMAD R54, R21, 0x28, R54 ;  /* 0x0000002815367824 */ /* 0x000fe200078e0236 */
[----:B------:R-:W-:Y:S01]  /*6830*/  LOP3.LUT R23, R40, 0x7, RZ, 0xc0, !PT ;  /* 0x0000000728177812 */ /* 0x000fe200078ec0ff */
[----:B------:R-:W-:Y:S01]  /*6840*/  IMAD.SHL.U32 R22, R22, 0x8, RZ ;  /* 0x0000000816167824 */ /* 0x000fe200078e00ff */
[----:B------:R-:W-:Y:S01]  /*6850*/  SHF.R.U32.HI R40, RZ, 0x4, R40 ;  /* 0x00000004ff287819 */ /* 0x000fe20000011628 */
[C---:B------:R-:W-:Y:S01]  /*6860*/  HMMA.16816.F16 R46, R32.reuse, R28, R46 ;  /* 0x0000001c202e723c */ /* 0x040fe2000000082e */
[----:B-1----:R-:W-:Y:S01]  /*6870*/  SHF.R.U32.HI R21, RZ, 0x3, R36 ;  /* 0x00000003ff157819 */ /* 0x002fe20000011624 */
[----:B------:R-:W1:Y:S01]  /*6880*/  S2R R28, SR_LANEID ;  /* 0x00000000001c7919 */ /* 0x000e620000000000 */
[----:B------:R-:W-:Y:S01]  /*6890*/  LOP3.LUT R23, R22, 0x8, R23, 0xe2, !PT ;  /* 0x0000000816177812 */ /* 0x000fe200078ee217 */
[----:B------:R-:W-:Y:S01]  /*68a0*/  IMAD.SHL.U32 R40, R40, 0x8, RZ ;  /* 0x0000000828287824 */ /* 0x000fe200078e00ff */
[----:B------:R-:W-:Y:S01]  /*68b0*/  LOP3.LUT R22, R36, 0x7, RZ, 0xc0, !PT ;  /* 0x0000000724167812 */ /* 0x000fe200078ec0ff */
[----:B------:R-:W-:Y:S01]  /*68c0*/  IMAD.SHL.U32 R21, R21, 0x8, RZ ;  /* 0x0000000815157824 */ /* 0x000fe200078e00ff */
[----:B------:R-:W-:Y:S01]  /*68d0*/  SHF.R.U32.HI R29, RZ, 0x3, R37 ;  /* 0x00000003ff1d7819 */ /* 0x000fe20000011625 */
[----:B------:R-:W-:Y:S01]  /*68e0*/  IMAD R40, R23, 0x88, R40 ;  /* 0x0000008817287824 */ /* 0x000fe200078e0228 */
[C---:B------:R-:W-:Y:S01]  /*68f0*/  HMMA.16816.F16 R44, R32.reuse, R30, R44 ;  /* 0x0000001e202c723c */ /* 0x040fe2000000082c */
[----:B------:R-:W3:Y:S01]  /*6900*/  S2R R31, SR_LANEID ;  /* 0x00000000001f7919 */ /* 0x000ee20000000000 */
[----:B------:R-:W-:Y:S01]  /*6910*/  LOP3.LUT R39, R21, 0x8, R22, 0xe2, !PT ;  /* 0x0000000815277812 */ /* 0x000fe200078ee216 */
[----:B------:R-:W-:Y:S01]  /*6920*/  IMAD.U32 R21, R40, 0x2, R19 ;  /* 0x0000000228157824 */ /* 0x000fe200078e0013 */
[----:B------:R-:W-:Y:S01]  /*6930*/  LOP3.LUT R40, R37, 0x7, RZ, 0xc0, !PT ;  /* 0x0000000725287812 */ /* 0x000fe200078ec0ff */
[----:B------:R-:W-:Y:S01]  /*6940*/  IMAD.SHL.U32 R29, R29, 0x8, RZ ;  /* 0x000000081d1d7824 */ /* 0x000fe200078e00ff */
[----:B--2---:R-:W-:Y:S01]  /*6950*/  LOP3.LUT R30, R38, 0x7, RZ, 0xc0, !PT ;  /* 0x00000007261e7812 */ /* 0x004fe200078ec0ff */
[----:B------:R-:W-:Y:S01]  /*6960*/  IMAD.U32 R54, R54, 0x2, R131 ;  /* 0x0000000236367824 */ /* 0x000fe200078e0083 */
[----:B------:R-:W-:Y:S01]  /*6970*/  SHF.R.U32.HI R36, RZ, 0x4, R36 ;  /* 0x00000004ff247819 */ /* 0x000fe20000011624 */
[----:B------:R-:W-:Y:S01]  /*6980*/  HMMA.16816.F16 R68, R32, R26, R68 ;  /* 0x0000001a2044723c */ /* 0x000fe20000000844 */
[----:B------:R-:W-:-:S02]  /*6990*/  LOP3.LUT R40, R29, 0x8, R40, 0xe2, !PT ;  /* 0x000000081d287812 */ /* 0x000fc400078ee228 */
[--C-:B------:R-:W-:Y:S01]  /*69a0*/  SHF.R.U32.HI R29, RZ, 0x3, R38.reuse ;  /* 0x00000003ff1d7819 */ /* 0x100fe20000011626 */
[----:B------:R-:W-:Y:S01]  /*69b0*/  IMAD.SHL.U32 R36, R36, 0x8, RZ ;  /* 0x0000000824247824 */ /* 0x000fe200078e00ff */
[----:B------:R-:W-:Y:S02]  /*69c0*/  SHF.R.U32.HI R38, RZ, 0x4, R38 ;  /* 0x00000004ff267819 */ /* 0x000fe40000011626 */
[----:B------:R-:W-:Y:S01]  /*69d0*/  SHF.R.U32.HI R37, RZ, 0x4, R37 ;  /* 0x00000004ff257819 */ /* 0x000fe20000011625 */
[----:B------:R-:W-:Y:S01]  /*69e0*/  IMAD.SHL.U32 R29, R29, 0x8, RZ ;  /* 0x000000081d1d7824 */ /* 0x000fe200078e00ff */
[----:B------:R-:W-:Y:S01]  /*69f0*/  SHF.R.U32.HI R41, RZ, 0x4, R41 ;  /* 0x00000004ff297819 */ /* 0x000fe20000011629 */
[----:B------:R-:W-:Y:S01]  /*6a00*/  IMAD.SHL.U32 R38, R38, 0x8, RZ ;  /* 0x0000000826267824 */ /* 0x000fe200078e00ff */
[----:B------:R-:W-:Y:S01]  /*6a10*/  HMMA.16816.F16 R48, R32, R48, R52 ;  /* 0x000000302030723c */ /* 0x000fe20000000834 */
[----:B------:R-:W-:Y:S01]  /*6a20*/  IMAD.SHL.U32 R37, R37, 0x8, RZ ;  /* 0x0000000825257824 */ /* 0x000fe200078e00ff */
[----:B------:R-:W-:Y:S01]  /*6a30*/  LOP3.LUT R29, R29, 0x8, R30, 0xe2, !PT ;  /* 0x000000081d1d7812 */ /* 0x000fe200078ee21e */
[----:B------:R-:W-:Y:S01]  /*6a40*/  IMAD.SHL.U32 R41, R41, 0x8, RZ ;  /* 0x0000000829297824 */ /* 0x000fe200078e00ff */
[----:B------:R-:W-:Y:S01]  /*6a50*/  LDSM.16.M88.4 R52, [R54] ;  /* 0x000000003634783b */ /* 0x000fe20000000200 */
[----:B-1----:R-:W-:Y:S01]  /*6a60*/  LOP3.LUT R30, R28, 0x7, RZ, 0xc0, !PT ;  /* 0x000000071c1e7812 */ /* 0x002fe200078ec0ff */
[----:B------:R-:W-:-:S02]  /*6a70*/  IMAD R39, R39, 0x88, R36 ;  /* 0x0000008827277824 */ /* 0x000fc400078e0224 */
[----:B------:R-:W-:Y:S01]  /*6a80*/  IMAD R38, R29, 0x28, R38 ;  /* 0x000000281d267824 */ /* 0x000fe200078e0226 */
[--C-:B------:R-:W-:Y:S01]  /*6a90*/  SHF.R.U32.HI R29, RZ, 0x3, R28.reuse ;  /* 0x00000003ff1d7819 */ /* 0x100fe2000001161c */
[----:B------:R-:W-:Y:S01]  /*6aa0*/  IMAD R40, R40, 0x88, R37 ;  /* 0x0000008828287824 */ /* 0x000fe200078e0225 */
[----:B------:R-:W-:Y:S01]  /*6ab0*/  SHF.R.U32.HI R28, RZ, 0x4, R28 ;  /* 0x00000004ff1c7819 */ /* 0x000fe2000001161c */
[----:B------:R-:W-:Y:S01]  /*6ac0*/  IMAD R20, R20, 0x88, R41 ;  /* 0x0000008814147824 */ /* 0x000fe200078e0229 */
[----:B---3--:R-:W-:Y:S01]  /*6ad0*/  LOP3.LUT R36, R31, 0x7, RZ, 0xc0, !PT ;  /* 0x000000071f247812 */ /* 0x008fe200078ec0ff */
[----:B------:R-:W-:Y:S01]  /*6ae0*/  IMAD.SHL.U32 R29, R29, 0x8, RZ ;  /* 0x000000081d1d7824 */ /* 0x000fe200078e00ff */
[----:B------:R-:W-:Y:S01]  /*6af0*/  HMMA.16816.F16 R72, R32, R50, R72 ;  /* 0x000000322048723c */ /* 0x000fe20000000848 */
[----:B------:R-:W-:Y:S01]  /*6b00*/  IMAD.SHL.U32 R28, R28, 0x8, RZ ;  /* 0x000000081c1c7824 */ /* 0x000fe200078e00ff */
[----:B------:R-:W1:Y:S01]  /*6b10*/  S2R R50, SR_LANEID ;  /* 0x0000000000327919 */ /* 0x000e620000000000 */
[----:B------:R-:W-:Y:S01]  /*6b20*/  IMAD.U32 R20, R20, 0x2, R7 ;  /* 0x0000000214147824 */ /* 0x000fe200078e0007 */
[----:B------:R-:W-:Y:S01]  /*6b30*/  LOP3.LUT R29, R29, 0x8, R30, 0xe2, !PT ;  /* 0x000000081d1d7812 */ /* 0x000fe200078ee21e */
[----:B------:R-:W-:Y:S01]  /*6b40*/  IMAD.U32 R32, R40, 0x2, R9 ;  /* 0x0000000228207824 */ /* 0x000fe200078e0009 */
[--C-:B------:R-:W-:Y:S01]  /*6b50*/  SHF.R.U32.HI R30, RZ, 0x3, R31.reuse ;  /* 0x00000003ff1e7819 */ /* 0x100fe2000001161f */
[----:B------:R-:W-:Y:S01]  /*6b60*/  IMAD.U32 R39, R39, 0x2, R16 ;  /* 0x0000000227277824 */ /* 0x000fe200078e0010 */
[----:B------:R-:W-:Y:S01]  /*6b70*/  SHF.R.U32.HI R31, RZ, 0x4, R31 ;  /* 0x00000004ff1f7819 */ /* 0x000fe2000001161f */
[----:B------:R-:W-:Y:S01]  /*6b80*/  IMAD R29, R29, 0x28, R28 ;  /* 0x000000281d1d7824 */ /* 0x000fe200078e021c */
[----:B------:R-:W2:Y:S01]  /*6b90*/  LDSM.16.MT88.4 R24, [R20] ;  /* 0x000000001418783b */ /* 0x000ea20000004200 */
[----:B------:R-:W-:-:S02]  /*6ba0*/  IMAD.SHL.U32 R37, R30, 0x8, RZ ;  /* 0x000000081e257824 */ /* 0x000fc400078e00ff */
[----:B------:R-:W-:Y:S01]  /*6bb0*/  IMAD.SHL.U32 R31, R31, 0x8, RZ ;  /* 0x000000081f1f7824 */ /* 0x000fe200078e00ff */
[----:B------:R-:W3:Y:S01]  /*6bc0*/  LDSM.16.MT88.4 R20, [R21] ;  /* 0x000000001514783b */ /* 0x000ee20000004200 */
[----:B------:R-:W-:Y:S01]  /*6bd0*/  IMAD.U32 R38, R38, 0x2, R129 ;  /* 0x0000000226267824 */ /* 0x000fe200078e0081 */
[----:B------:R-:W-:Y:S01]  /*6be0*/  LOP3.LUT R28, R37, 0x8, R36, 0xe2, !PT ;  /* 0x00000008251c7812 */ /* 0x000fe200078ee224 */
[----:B------:R-:W-:Y:S01]  /*6bf0*/  IMAD.U32 R36, R29, 0x2, R128 ;  /* 0x000000021d247824 */ /* 0x000fe200078e0080 */
[----:B------:R-:W4:Y:S03]  /*6c00*/  LDSM.16.MT88.4 R56, [R39] ;  /* 0x000000002738783b */ /* 0x000f260000004200 */
[----:B------:R-:W-:Y:S01]  /*6c10*/  IMAD R31, R28, 0x28, R31 ;  /* 0x000000281c1f7824 */ /* 0x000fe200078e021f */
[----:B------:R-:W5:Y:S03]  /*6c20*/  LDSM.16.MT88.4 R32, [R32] ;  /* 0x000000002020783b */ /* 0x000f660000004200 */
[----:B------:R-:W-:Y:S01]  /*6c30*/  IMAD.U32 R31, R31, 0x2, R4 ;  /* 0x000000021f1f7824 */ /* 0x000fe200078e0004 */
[----:B------:R-:W1:Y:S04]  /*6c40*/  LDSM.16.M88.4 R40, [R38] ;  /* 0x000000002628783b */ /* 0x000e680000000200 */
[----:B------:R-:W1:Y:S04]  /*6c50*/  LDSM.16.M88.4 R36, [R36] ;  /* 0x000000002424783b */ /* 0x000e680000000200 */
[----:B------:R-:W1:Y:S01]  /*6c60*/  LDSM.16.M88.4 R28, [R31] ;  /* 0x000000001f1c783b */ /* 0x000e620000000200 */
[----:B------:R-:W-:-:S04]  /*6c70*/  DEPBAR.LE SB0, 0x0 ;  /* 0x000080000000791a */ /* 0x000fc80000000000 */
[----:B------:R-:W1:Y:S01]  /*6c80*/  S2R R51, SR_LANEID ;  /* 0x0000000000337919 */ /* 0x000e620000000000 */
[----:B------:R-:W-:Y:S01]  /*6c90*/  BAR.SYNC.DEFER_BLOCKING 0x0 ;  /* 0x0000000000007b1d */ /* 0x000fe20000010000 */
[C---:B--2---:R-:W-:Y:S08]  /*6ca0*/  HMMA.16816.F16 R70, R52.reuse, R24, R70 ;  /* 0x000000183446723c */ /* 0x044ff00000000846 */
[C---:B------:R-:W-:Y:S08]  /*6cb0*/  HMMA.16816.F16 R84, R52.reuse, R26, R84 ;  /* 0x0000001a3454723c */ /* 0x040ff00000000854 */
[C---:B---3--:R-:W-:Y:S01]  /*6cc0*/  HMMA.16816.F16 R86, R52.reuse, R20, R86 ;  /* 0x000000143456723c */ /* 0x048fe20000000856 */
[----:B------:R-:W-:Y:S01]  /*6cd0*/  @!PT LDS RZ, [RZ] ;  /* 0x00000000fffff984 */ /* 0x000fe20000000800 */
[----:B------:R-:W-:Y:S01]  /*6ce0*/  @!PT LDS RZ, [RZ] ;  /* 0x00000000fffff984 */ /* 0x000fe20000000800 */
[----:B------:R-:W-:Y:S01]  /*6cf0*/  @!PT LDS RZ, [RZ] ;  /* 0x00000000fffff984 */ /* 0x000fe20000000800 */
[----:B------:R-:W-:Y:S07]  /*6d00*/  LDGSTS.E.128 [R134], desc[UR6][R146.64+0x300] ;  /* 0x0000030092867fae */ /* 0x000fee000b9a1806 */
[C---:B------:R-:W-:Y:S08]  /*6d10*/  HMMA.16816.F16 R104, R52.reuse, R22, R104 ;  /* 0x000000163468723c */ /* 0x040ff00000000868 */
[C---:B----4-:R-:W-:Y:S08]  /*6d20*/  HMMA.16816.F16 R60, R52.reuse, R56, R60 ;  /* 0x00000038343c723c */ /* 0x050ff0000000083c */
[C---:B------:R-:W-:Y:S08]  /*6d30*/  HMMA.16816.F16 R62, R52.reuse, R58, R62 ;  /* 0x0000003a343e723c */ /* 0x040ff0000000083e */
[C---:B-----5:R-:W-:Y:S08]  /*6d40*/  HMMA.16816.F16 R80, R52.reuse, R32, R80 ;  /* 0x000000203450723c */ /* 0x060ff00000000850 */
[----:B------:R-:W-:Y:S01]  /*6d50*/  HMMA.16816.F16 R82, R52, R34, R82 ;  /* 0x000000223452723c */ /* 0x000fe20000000852 */
[----:B------:R-:W2:Y:S01]  /*6d60*/  S2R R52, SR_LANEID ;  /* 0x0000000000347919 */ /* 0x000ea20000000000 */
[----:B------:R-:W3:Y:S06]  /*6d70*/  S2R R54, SR_LANEID ;  /* 0x0000000000367919 */ /* 0x000eec0000000000 */
[-C--:B-1----:R-:W-:Y:S01]  /*6d80*/  HMMA.16816.F16 R76, R40, R24.reuse, R76 ;  /* 0x00000018284c723c */ /* 0x082fe2000000084c */
[----:B------:R-:W1:Y:S07]  /*6d90*/  S2R R55, SR_LANEID ;  /* 0x0000000000377919 */ /* 0x000e6e0000000000 */
[-C--:B------:R-:W-:Y:S08]  /*6da0*/  HMMA.16816.F16 R114, R36, R24.reuse, R114 ;  /* 0x000000182472723c */ /* 0x080ff00000000872 */
[----:B------:R-:W-:Y:S01]  /*6db0*/  HMMA.16816.F16 R106, R28, R24, R106 ;  /* 0x000000181c6a723c */ /* 0x000fe2000000086a */
        /* <DEDUP_REMOVED lines=22> */
[----:B------:R-:W4:Y:S01]  /*6f20*/  S2R R50, SR_LANEID ;  /* 0x0000000000327919 */ /* 0x000f220000000000 */
[----:B------:R-:W-:Y:S01]  /*6f30*/  IMAD R40, R24, 0x88, R51 ;  /* 0x0000008818287824 */ /* 0x000fe200078e0233 */
[----:B------:R-:W-:Y:S01]  /*6f40*/  IADD3 R24, P1, PT, R146, 0x20000, RZ ;  /* 0x0002000092187810 */ /* 0x000fe20007f3e0ff */
[----:B------:R-:W-:Y:S01]  /*6f50*/  IMAD.U32 R41, R41, 0x2, R18 ;  /* 0x0000000229297824 */ /* 0x000fe200078e0012 */
[----:B------:R-:W5:Y:S01]  /*6f60*/  S2R R51, SR_LANEID ;  /* 0x0000000000337919 */ /* 0x000f620000000000 */
[----:B------:R-:W-:Y:S02]  /*6f70*/  HMMA.16816.F16 R110, R36, R20, R110 ;  /* 0x00000014246e723c */ /* 0x000fe4000000086e */
[----:B------:R-:W-:-:S06]  /*6f80*/  IMAD.X R25, RZ, RZ, R147, P1 ;  /* 0x000000ffff197224 */ /* 0x000fcc00008e0693 */
[----:B------:R-:W-:Y:S01]  /*6f90*/  HMMA.16816.F16 R66, R28, R20, R66 ;  /* 0x000000141c42723c */ /* 0x000fe20000000842 */
[----:B--2---:R-:W-:Y:S02]  /*6fa0*/  SHF.R.U32.HI R20, RZ, 0x3, R52 ;  /* 0x00000003ff147819 */ /* 0x004fe40000011634 */
        /* <DEDUP_REMOVED lines=17> */
[----:B--2---:R-:W-:-:S02]  /*70c0*/  IADD3 R20, P0, PT, R144, 0xc8000, RZ ;  /* 0x000c800090147810 */ /* 0x004fc40007f1e0ff */
[----:B---3--:R-:W-:Y:S02]  /*70d0*/  SHF.R.U32.HI R25, RZ, 0x4, R52 ;  /* 0x00000004ff197819 */ /* 0x008fe40000011634 */
[----:B------:R-:W-:Y:S01]  /*70e0*/  HMMA.16816.F16 R90, R36, R32, R90 ;  /* 0x00000020245a723c */ /* 0x000fe2000000085a */
[----:B------:R-:W-:Y:S01]  /*70f0*/  IMAD.X R21, RZ, RZ, R145, P0 ;  /* 0x000000ffff157224 */ /* 0x000fe200000e0691 */
[----:B----4-:R-:W-:Y:S01]  /*7100*/  SHF.R.U32.HI R23, RZ, 0x3, R50 ;  /* 0x00000003ff177819 */ /* 0x010fe20000011632 */
        /* <DEDUP_REMOVED lines=8> */
[----:B------:R-:W2:Y:S01]  /*7190*/  S2R R53, SR_LANEID ;  /* 0x0000000000357919 */ /* 0x000ea20000000000 */
        /* <DEDUP_REMOVED lines=8> */
[----:B-----5:R-:W-:-:S03]  /*7220*/  LOP3.LUT R38, R51, 0x7, RZ, 0xc0, !PT ;  /* 0x0000000733267812 */ /* 0x020fc600078ec0ff */
[----:B------:R-:W-:Y:S02]  /*7230*/  LDSM.16.M88.4 R40, [R41] ;  /* 0x000000002928783b */ /* 0x000fe40000000200 */
[C---:B------:R-:W-:Y:S01]  /*7240*/  HMMA.16816.F16 R72, R28.reuse, R58, R72 ;  /* 0x0000003a1c48723c */ /* 0x040fe20000000848 */
[----:B---3--:R-:W-:Y:S01]  /*7250*/  LOP3.LUT R36, R50, 0x7, RZ, 0xc0, !PT ;  /* 0x0000000732247812 */ /* 0x008fe200078ec0ff */
[----:B------:R-:W3:Y:S01]  /*7260*/  LDSM.16.MT88.4 R24, [R24] ;  /* 0x000000001818783b */ /* 0x000ee20000004200 */
[----:B------:R-:W-:Y:S02]  /*7270*/  SHF.R.U32.HI R50, RZ, 0x4, R50 ;  /* 0x00000004ff327819 */ /* 0x000fe40000011632 */
[----:B------:R-:W-:Y:S01]  /*7280*/  LOP3.LUT R37, R23, 0x8, R36, 0xe2, !PT ;  /* 0x0000000817257812 */ /* 0x000fe200078ee224 */
[----:B------:R-:W0:Y:S01]  /*7290*/  LDGDEPBAR ;  /* 0x00000000000079af */ /* 0x000e220000000000 */
[--C-:B------:R-:W-:Y:S01]  /*72a0*/  SHF.R.U32.HI R36, RZ, 0x3, R51.reuse ;  /* 0x00000003ff247819 */ /* 0x100fe20000011633 */
[----:B------:R-:W-:Y:S01]  /*72b0*/  IMAD.SHL.U32 R50, R50, 0x8, RZ ;  /* 0x0000000832327824 */ /* 0x000fe200078e00ff */
[----:B------:R-:W-:Y:S01]  /*72c0*/  SHF.R.U32.HI R51, RZ, 0x4, R51 ;  /* 0x00000004ff337819 */ /* 0x000fe20000011633 */
[----:B------:R-:W-:Y:S01]  /*72d0*/  HMMA.16816.F16 R44, R28, R34, R44 ;  /* 0x000000221c2c723c */ /* 0x000fe2000000082c */
[----:B------:R-:W5:Y:S01]  /*72e0*/  S2R R30, SR_LANEID ;  /* 0x00000000001e7919 */ /* 0x000f620000000000 */
        /* <DEDUP_REMOVED lines=12> */
[----:B------:R-:W1:Y:S01]  /*73b0*/  LDSM.16.MT88.4 R48, [R37] ;  /* 0x000000002530783b */ /* 0x000e620000004200 */
[----:B------:R-:W-:Y:S01]  /*73c0*/  IMAD.U32 R33, R33, 0x2, R2 ;  /* 0x0000000221217824 */ /* 0x000fe200078e0002 */
[--C-:B--2---:R-:W-:Y:S01]  /*73d0*/  SHF.R.U32.HI R28, RZ, 0x3, R53.reuse ;  /* 0x00000003ff1c7819 */ /* 0x104fe20000011635 */
[----:B------:R-:W-:Y:S01]  /*73e0*/  IMAD R52, R29, 0x28, R52 ;  /* 0x000000281d347824 */ /* 0x000fe200078e0234 */
[----:B------:R-:W-:Y:S02]  /*73f0*/  LOP3.LUT R29, R53, 0x7, RZ, 0xc0, !PT ;  /* 0x00000007351d7812 */ /* 0x000fe400078ec0ff */
[----:B------:R-:W-:Y:S01]  /*7400*/  SHF.R.U32.HI R53, RZ, 0x4, R53 ;  /* 0x00000004ff357819 */ /* 0x000fe20000011635 */
[----:B------:R-:W2:Y:S01]  /*7410*/  LDSM.16.MT88.4 R32, [R33] ;  /* 0x000000002120783b */ /* 0x000ea20000004200 */
[----:B------:R-:W-:-:S02]  /*7420*/  IMAD.U32 R36, R52, 0x2, R11 ;  /* 0x0000000234247824 */ /* 0x000fc400078e000b */
[----:B------:R-:W-:Y:S02]  /*7430*/  IMAD.SHL.U32 R28, R28, 0x8, RZ ;  /* 0x000000081c1c7824 */ /* 0x000fe400078e00ff */
[----:B------:R-:W-:Y:S02]  /*7440*/  IMAD.SHL.U32 R53, R53, 0x8, RZ ;  /* 0x0000000835357824 */ /* 0x000fe400078e00ff */
[----:B------:R-:W2:Y:S01]  /*7450*/  LDSM.16.M88.4 R36, [R36] ;  /* 0x000000002424783b */ /* 0x000ea20000000200 */
[----:B------:R-:W-:Y:S01]  /*7460*/  LOP3.LUT R28, R28, 0x8, R29, 0xe2, !PT ;  /* 0x000000081c1c7812 */ /* 0x000fe200078ee21d */
[----:B---3--:R-:W-:Y:S01]  /*7470*/  HMMA.16816.F16 R70, R40, R24, R70 ;  /* 0x000000182846723c */ /* 0x008fe20000000846 */
[--C-:B-----5:R-:W-:Y:S02]  /*7480*/  SHF.R.U32.HI R29, RZ, 0x3, R30.reuse ;  /* 0x00000003ff1d7819 */ /* 0x120fe4000001161e */
[----:B------:R-:W-:Y:S01]  /*7490*/  LOP3.LUT R31, R30, 0x7, RZ, 0xc0, !PT ;  /* 0x000000071e1f7812 */ /* 0x000fe200078ec0ff */
[----:B------:R-:W-:Y:S01]  /*74a0*/  IMAD R28, R28, 0x28, R53 ;  /* 0x000000281c1c7824 */ /* 0x000fe200078e0235 */
[----:B------:R-:W-:Y:S01]  /*74b0*/  SHF.R.U32.HI R30, RZ, 0x4, R30 ;  /* 0x00000004ff1e7819 */ /* 0x000fe2000001161e */
[----:B------:R-:W-:-:S02]  /*74c0*/  IMAD.SHL.U32 R52, R29, 0x8, RZ ;  /* 0x000000081d347824 */ /* 0x000fc400078e00ff */
[----:B------:R-:W-:Y:S01]  /*74d0*/  HMMA.16816.F16 R84, R40, R26, R84 ;  /* 0x0000001a2854723c */ /* 0x000fe20000000854 */
[----:B------:R-:W-:Y:S02]  /*74e0*/  LEA R28, R28, R13, 0x1 ;  /* 0x0000000d1c1c7211 */ /* 0x000fe400078e08ff */
[----:B------:R-:W-:Y:S01]  /*74f0*/  LOP3.LUT R53, R52, 0x8, R31, 0xe2, !PT ;  /* 0x0000000834357812 */ /* 0x000fe200078ee21f */
[----:B------:R-:W-:-:S03]  /*7500*/  IMAD.SHL.U32 R52, R30, 0x8, RZ ;  /* 0x000000081e347824 */ /* 0x000fc600078e00ff */
[----:B------:R-:W3:Y:S01]  /*7510*/  LDSM.16.M88.4 R28, [R28] ;  /* 0x000000001c1c783b */ /* 0x000ee20000000200 */
[----:B------:R-:W-:Y:S01]  /*7520*/  IMAD R53, R53, 0x28, R52 ;  /* 0x0000002835357824 */ /* 0x000fe200078e0234 */
[C---:B----4-:R-:W-:Y:S01]  /*7530*/  HMMA.16816.F16 R86, R40.reuse, R20, R86 ;  /* 0x000000142856723c */ /* 0x050fe20000000856 */
[----:B------:R-:W4:Y:S07]  /*7540*/  S2R R52, SR_LANEID ;  /* 0x0000000000347919 */ /* 0x000f2e0000000000 */
[C---:B------:R-:W-:Y:S08]  /*7550*/  HMMA.16816.F16 R104, R40.reuse, R22, R104 ;  /* 0x000000162868723c */ /* 0x040ff00000000868 */
[C---:B-1----:R-:W-:Y:S08]  /*7560*/  HMMA.16816.F16 R60, R40.reuse, R48, R60 ;  /* 0x00000030283c723c */ /* 0x042ff0000000083c */
[C---:B------:R-:W-:Y:S08]  /*7570*/  HMMA.16816.F16 R62, R40.reuse, R50, R62 ;  /* 0x00000032283e723c */ /* 0x040ff0000000083e */
[C---:B--2---:R-:W-:Y:S08]  /*7580*/  HMMA.16816.F16 R80, R40.reuse, R32, R80 ;  /* 0x000000202850723c */ /* 0x044ff00000000850 */
[----:B------:R-:W-:Y:S01]  /*7590*/  HMMA.16816.F16 R82, R40, R34, R82 ;  /* 0x000000222852723c */ /* 0x000fe20000000852 */
[----:B------:R-:W-:-:S02]  /*75a0*/  IMAD.U32 R40, R53, 0x2, R12 ;  /* 0x0000000235287824 */ /* 0x000fc400078e000c */
[----:B------:R-:W1:Y:S04]  /*75b0*/  S2R R53, SR_LANEID ;  /* 0x0000000000357919 */ /* 0x000e680000000000 */
[----:B------:R-:W2:Y:S01]  /*75c0*/  LDSM.16.M88.4 R40, [R40] ;  /* 0x000000002828783b */ /* 0x000ea20000000200 */
        /* <DEDUP_REMOVED lines=9> */
[----:B------:R-:W4:Y:S06]  /*7660*/  S2R R37, SR_LANEID ;  /* 0x0000000000257919 */ /* 0x000f2c0000000000 */
[-C--:B---3--:R-:W-:Y:S08]  /*7670*/  HMMA.16816.F16 R114, R28, R24.reuse, R114 ;  /* 0x000000181c72723c */ /* 0x088ff00000000872 */
[----:B--2---:R-:W-:Y:S01]  /*7680*/  HMMA.16816.F16 R106, R40, R24, R106 ;  /* 0x00000018286a723c */ /* 0x004fe2000000086a */
[----:B------:R-:W-:-:S02]  /*7690*/  SHF.R.U32.HI R24, RZ, 0x3, R54 ;  /* 0x00000003ff187819 */ /* 0x000fc40000011636 */
[----:B------:R-:W-:Y:S02]  /*76a0*/  LOP3.LUT R25, R54, 0x7, RZ, 0xc0, !PT ;  /* 0x0000000736197812 */ /* 0x000fe400078ec0ff */
[----:B------:R-:W-:Y:S01]  /*76b0*/  SHF.R.U32.HI R54, RZ, 0x4, R54 ;  /* 0x00000004ff367819 */ /* 0x000fe20000011636 */
[----:B------:R-:W-:Y:S02]  /*76c0*/  IMAD.SHL.U32 R24, R24, 0x8, RZ ;  /* 0x0000000818187824 */ /* 0x000fe400078e00ff */
[----:B------:R-:W-:Y:S02]  /*76d0*/  HMMA.16816.F16 R112, R28, R26, R112 ;  /* 0x0000001a1c70723c */ /* 0x000fe40000000870 */
[----:B------:R-:W-:Y:S01]  /*76e0*/  IMAD.SHL.U32 R54, R54, 0x8, RZ ;  /* 0x0000000836367824 */ /* 0x000fe200078e00ff */
[----:B------:R-:W-:-:S05]  /*76f0*/  LOP3.LUT R25, R24, 0x8, R25, 0xe2, !PT ;  /* 0x0000000818197812 */ /* 0x000fca00078ee219 */
[----:B------:R-:W-:Y:S01]  /*7700*/  HMMA.16816.F16 R68, R40, R26, R68 ;  /* 0x0000001a2844723c */ /* 0x000fe20000000844 */
[--C-:B-1----:R-:W-:Y:S01]  /*7710*/  SHF.R.U32.HI R26, RZ, 0x3, R53.reuse ;  /* 0x00000003ff1a7819 */ /* 0x102fe20000011635 */
[----:B------:R-:W-:Y:S01]  /*7720*/  IMAD R25, R25, 0x28, R54 ;  /* 0x0000002819197824 */ /* 0x000fe200078e0236 */
[----:B------:R-:W-:Y:S02]  /*7730*/  LOP3.LUT R27, R53, 0x7, RZ, 0xc0, !PT ;  /* 0x00000007351b7812 */ /* 0x000fe400078ec0ff */
[----:B------:R-:W-:Y:S01]  /*7740*/  SHF.R.U32.HI R53, RZ, 0x4, R53 ;  /* 0x00000004ff357819 */ /* 0x000fe20000011635 */
[----:B------:R-:W-:Y:S01]  /*7750*/  IMAD.SHL.U32 R26, R26, 0x8, RZ ;  /* 0x000000081a1a7824 */ /* 0x000fe200078e00ff */
[----:B----4-:R-:W-:Y:S01]  /*7760*/  SHF.R.U32.HI R58, RZ, 0x4, R37 ;  /* 0x00000004ff3a7819 */ /* 0x010fe20000011625 */
[----:B------:R-:W-:Y:S02]  /*7770*/  HMMA.16816.F16 R110, R28, R20, R110 ;  /* 0x000000141c6e723c */ /* 0x000fe4000000086e */
[----:B------:R-:W-:Y:S01]  /*7780*/  IMAD.SHL.U32 R53, R53, 0x8, RZ ;  /* 0x0000000835357824 */ /* 0x000fe200078e00ff */
[----:B------:R-:W-:Y:S01]  /*7790*/  LOP3.LUT R24, R26, 0x8, R27, 0xe2, !PT ;  /* 0x000000081a187812 */ /* 0x000fe200078ee21b */
[----:B------:R-:W-:-:S04]  /*77a0*/  IMAD.SHL.U32 R58, R58, 0x8, RZ ;  /* 0x000000083a3a7824 */ /* 0x000fc800078e00ff */
[----:B------:R-:W-:Y:S01]  /*77b0*/  HMMA.16816.F16 R108, R28, R22, R108 ;  /* 0x000000161c6c723c */ /* 0x000fe2000000086c */
[----:B------:R-:W-:-:S04]  /*77c0*/  IMAD R24, R24, 0x88, R53 ;  /* 0x0000008818187824 */ /* 0x000fc800078e0235 */
[----:B------:R-:W-:-:S03]  /*77d0*/  IMAD.U32 R24, R24, 0x2, R5 ;  /* 0x0000000218187824 */ /* 0x000fc600078e0005 */
[C---:B------:R-:W-:Y:S08]  /*77e0*/  HMMA.16816.F16 R94, R28.reuse, R48, R94 ;  /* 0x000000301c5e723c */ /* 0x040ff0000000085e */
[C---:B------:R-:W-:Y:S08]  /*77f0*/  HMMA.16816.F16 R92, R28.reuse, R50, R92 ;  /* 0x000000321c5c723c */ /* 0x040ff0000000085c */
[C---:B------:R-:W-:Y:S08]  /*7800*/  HMMA.16816.F16 R90, R28.reuse, R32, R90 ;  /* 0x000000201c5a723c */ /* 0x040ff0000000085a */
[----:B------:R-:W-:Y:S01]  /*7810*/  HMMA.16816.F16 R88, R28, R34, R88 ;  /* 0x000000221c58723c */ /* 0x000fe20000000858 */
[----:B------:R-:W-:-:S02]  /*7820*/  SHF.R.U32.HI R28, RZ, 0x3, R52 ;  /* 0x00000003ff1c7819 */ /* 0x000fc40000011634 */
[--C-:B------:R-:W-:Y:S02]  /*7830*/  SHF.R.U32.HI R30, RZ, 0x3, R55.reuse ;  /* 0x00000003ff1e7819 */ /* 0x100fe40000011637 */
[----:B------:R-:W-:Y:S01]  /*7840*/  LOP3.LUT R29, R52, 0x7, RZ, 0xc0, !PT ;  /* 0x00000007341d7812 */ /* 0x000fe200078ec0ff */
[----:B------:R-:W-:Y:S01]  /*7850*/  IMAD.SHL.U32 R28, R28, 0x8, RZ ;  /* 0x000000081c1c7824 */ /* 0x000fe200078e00ff */
[----:B------:R-:W-:Y:S01]  /*7860*/  LOP3.LUT R31, R55, 0x7, RZ, 0xc0, !PT ;  /* 0x00000007371f7812 */ /* 0x000fe200078ec0ff */
[C---:B------:R-:W-:Y:S01]  /*7870*/  HMMA.16816.F16 R66, R40.reuse, R20, R66 ;  /* 0x000000142842723c */ /* 0x040fe20000000842 */
[----:B-----5:R-:W-:Y:S01]  /*7880*/  SHF.R.U32.HI R20, RZ, 0x3, R36 ;  /* 0x00000003ff147819 */ /* 0x020fe20000011624 */
[----:B------:R-:W-:Y:S01]  /*7890*/  IMAD.SHL.U32 R30, R30, 0x8, RZ ;  /* 0x000000081e1e7824 */ /* 0x000fe200078e00ff */
[----:B------:R-:W-:Y:S02]  /*78a0*/  LOP3.LUT R21, R36, 0x7, RZ, 0xc0, !PT ;  /* 0x0000000724157812 */ /* 0x000fe400078ec0ff */
[----:B------:R-:W-:Y:S01]  /*78b0*/  SHF.R.U32.HI R52, RZ, 0x4, R52 ;  /* 0x00000004ff347819 */ /* 0x000fe20000011634 */
[----:B------:R-:W-:Y:S01]  /*78c0*/  IMAD.SHL.U32 R20, R20, 0x8, RZ ;  /* 0x0000000814147824 */ /* 0x000fe200078e00ff */
[----:B------:R-:W-:Y:S01]  /*78d0*/  SHF.R.U32.HI R55, RZ, 0x4, R55 ;  /* 0x00000004ff377819 */ /* 0x000fe20000011637 */
[C---:B------:R-:W-:Y:S01]  /*78e0*/  HMMA.16816.F16 R48, R40.reuse, R48, R56 ;  /* 0x000000302830723c */ /* 0x040fe20000000838 */
        /* <DEDUP_REMOVED lines=8> */
[----:B------:R-:W1:Y:S01]  /*7970*/  S2R R56, SR_LANEID ;  /* 0x0000000000387919 */ /* 0x000e620000000000 */
[----:B------:R-:W-:Y:S01]  /*7980*/  IMAD R55, R26, 0x88, R55 ;  /* 0x000000881a377824 */ /* 0x000fe200078e0237 */
[C---:B------:R-:W-:Y:S01]  /*7990*/  HMMA.16816.F16 R64, R40.reuse, R22, R64 ;  /* 0x000000162840723c */ /* 0x040fe20000000840 */
[----:B------:R-:W-:Y:S01]  /*79a0*/  IMAD R38, R39, 0x88, R36 ;  /* 0x0000008827267824 */ /* 0x000fe200078e0224 */
[----:B------:R-:W-:Y:S01]  /*79b0*/  SHF.R.U32.HI R36, RZ, 0x3, R37 ;  /* 0x00000003ff247819 */ /* 0x000fe20000011625 */
[----:B------:R-:W-:Y:S01]  /*79c0*/  IMAD.U32 R28, R25, 0x2, R6 ;  /* 0x00000002191c7824 */ /* 0x000fe200078e0006 */
[----:B------:R-:W-:Y:S01]  /*79d0*/  LOP3.LUT R57, R37, 0x7, RZ, 0xc0, !PT ;  /* 0x0000000725397812 */ /* 0x000fe200078ec0ff */
[----:B------:R-:W-:Y:S01]  /*79e0*/  IMAD.U32 R20, R29, 0x2, R10 ;  /* 0x000000021d147824 */ /* 0x000fe200078e000a */
[----:B------:R-:W-:Y:S01]  /*79f0*/  LDSM.16.MT88.4 R24, [R24] ;  /* 0x000000001818783b */ /* 0x000fe20000004200 */
[----:B------:R-:W-:Y:S01]  /*7a00*/  IMAD.U32 R55, R55, 0x2, R142 ;  /* 0x0000000237377824 */ /* 0x000fe200078e008e */
[----:B------:R-:W-:Y:S01]  /*7a10*/  HMMA.16816.F16 R72, R40, R50, R72 ;  /* 0x000000322848723c */ /* 0x000fe20000000848 */
[----:B------:R-:W-:Y:S01]  /*7a20*/  IMAD.U32 R38, R38, 0x2, R143 ;  /* 0x0000000226267824 */ /* 0x000fe200078e008f */
[----:B------:R-:W2:Y:S01]  /*7a30*/  LDSM.16.M88.4 R28, [R28] ;  /* 0x000000001c1c783b */ /* 0x000ea20000000200 */
[----:B------:R-:W-:-:S03]  /*7a40*/  IMAD.SHL.U32 R118, R36, 0x8, RZ ;  /* 0x0000000824767824 */ /* 0x000fc600078e00ff */
[----:B------:R-:W3:Y:S02]  /*7a50*/  LDSM.16.MT88.4 R20, [R20] ;  /* 0x000000001414783b */ /* 0x000ee40000004200 */
[C---:B------:R-:W-:Y:S01]  /*7a60*/  HMMA.16816.F16 R46, R40.reuse, R32, R46 ;  /* 0x00000020282e723c */ /* 0x040fe2000000082e */
[----:B------:R-:W-:Y:S01]  /*7a70*/  LOP3.LUT R57, R118, 0x8, R57, 0xe2, !PT ;  /* 0x0000000876397812 */ /* 0x000fe200078ee239 */
[----:B------:R-:W4:Y:S04]  /*7a80*/  LDSM.16.MT88.4 R52, [R55] ;  /* 0x000000003734783b */ /* 0x000f280000004200 */
[----:B------:R-:W5:Y:S01]  /*7a90*/  LDSM.16.MT88.4 R36, [R38] ;  /* 0x000000002624783b */ /* 0x000f620000004200 */
[----:B------:R-:W-:Y:S01]  /*7aa0*/  IMAD R57, R57, 0x28, R58 ;  /* 0x0000002839397824 */ /* 0x000fe200078e023a */
[----:B------:R-:W-:Y:S01]  /*7ab0*/  HMMA.16816.F16 R44, R40, R34, R44 ;  /* 0x00000022282c723c */ /* 0x000fe2000000082c */
[----:B------:R-:W3:Y:S02]  /*7ac0*/  S2R R50, SR_LANEID ;  /* 0x0000000000327919 */ /* 0x000ee40000000000 */
[----:B------:R-:W-:Y:S01]  /*7ad0*/  IMAD.U32 R57, R57, 0x2, R0 ;  /* 0x0000000239397824 */ /* 0x000fe200078e0000 */
[----:B-1----:R-:W-:Y:S01]  /*7ae0*/  SHF.R.U32.HI R32, RZ, 0x3, R56 ;  /* 0x00000003ff207819 */ /* 0x002fe20000011638 */
[----:B------:R-:W1:Y:S01]  /*7af0*/  S2R R51, SR_LANEID ;  /* 0x0000000000337919 */ /* 0x000e620000000000 */
[----:B------:R-:W-:-:S02]  /*7b00*/  LOP3.LUT R33, R56, 0x7, RZ, 0xc0, !PT ;  /* 0x0000000738217812 */ /* 0x000fc400078ec0ff */
[----:B------:R-:W-:Y:S01]  /*7b10*/  SHF.R.U32.HI R56, RZ, 0x4, R56 ;  /* 0x00000004ff387819 */ /* 0x000fe20000011638 */
[----:B------:R-:W-:Y:S01]  /*7b20*/  IMAD.SHL.U32 R32, R32, 0x8, RZ ;  /* 0x0000000820207824 */ /* 0x000fe200078e00ff */
[----:B------:R-:W1:Y:S03]  /*7b30*/  LDSM.16.M88.4 R40, [R57] ;  /* 0x000000003928783b */ /* 0x000e660000000200 */
[----:B------:R-:W-:Y:S01]  /*7b40*/  IMAD.SHL.U32 R56, R56, 0x8, RZ ;  /* 0x0000000838387824 */ /* 0x000fe200078e00ff */
[----:B------:R-:W-:Y:S01]  /*7b50*/  LOP3.LUT R33, R32, 0x8, R33, 0xe2, !PT ;  /* 0x0000000820217812 */ /* 0x000fe200078ee221 */
[----:B------:R-:W1:Y:S04]  /*7b60*/  S2R R118, SR_LANEID ;  /* 0x0000000000767919 */ /* 0x000e680000000000 */
[----:B------:R-:W-:Y:S01]  /*7b70*/  IMAD R56, R33, 0x28, R56 ;  /* 0x0000002821387824 */ /* 0x000fe200078e0238 */
[----:B--2---:R-:W-:Y:S01]  /*7b80*/  HMMA.16816.F16 R70, R28, R24, R70 ;  /* 0x000000181c46723c */ /* 0x004fe20000000846 */
[----:B---3--:R-:W-:-:S07]  /*7b90*/  SHF.R.U32.HI R32, RZ, 0x3, R50 ;  /* 0x00000003ff207819 */ /* 0x008fce0000011632 */
[C---:B------:R-:W-:Y:S08]  /*7ba0*/  HMMA.16816.F16 R84, R28.reuse, R26, R84 ;  /* 0x0000001a1c54723c */ /* 0x040ff00000000854 */
[C---:B------:R-:W-:Y:S08]  /*7bb0*/  HMMA.16816.F16 R86, R28.reuse, R20, R86 ;  /* 0x000000141c56723c */ /* 0x040ff00000000856 */
[C---:B------:R-:W-:Y:S08]  /*7bc0*/  HMMA.16816.F16 R104, R28.reuse, R22, R104 ;  /* 0x000000161c68723c */ /* 0x040ff00000000868 */
[C---:B----4-:R-:W-:Y:S08]  /*7bd0*/  HMMA.16816.F16 R60, R28.reuse, R52, R60 ;  /* 0x000000341c3c723c */ /* 0x050ff0000000083c */
[C---:B------:R-:W-:Y:S08]  /*7be0*/  HMMA.16816.F16 R62, R28.reuse, R54, R62 ;  /* 0x000000361c3e723c */ /* 0x040ff0000000083e */
[C---:B-----5:R-:W-:Y:S08]  /*7bf0*/  HMMA.16816.F16 R80, R28.reuse, R36, R80 ;  /* 0x000000241c50723c */ /* 0x060ff00000000850 */
[----:B------:R-:W-:Y:S01]  /*7c00*/  HMMA.16816.F16 R82, R28, R38, R82 ;  /* 0x000000261c52723c */ /* 0x000fe20000000852 */
[----:B------:R-:W-:Y:S01]  /*7c10*/  LOP3.LUT R28, R50, 0x7, RZ, 0xc0, !PT ;  /* 0x00000007321c7812 */ /* 0x000fe200078ec0ff */
[----:B------:R-:W-:Y:S01]  /*7c20*/  IMAD.SHL.U32 R29, R32, 0x8, RZ ;  /* 0x00000008201d7824 */ /* 0x000fe200078e00ff */
[----:B------:R-:W-:Y:S01]  /*7c30*/  SHF.R.U32.HI R50, RZ, 0x4, R50 ;  /* 0x00000004ff327819 */ /* 0x000fe20000011632 */
[----:B------:R-:W-:-:S02]  /*7c40*/  IMAD.U32 R32, R56, 0x2, R15 ;  /* 0x0000000238207824 */ /* 0x000fc400078e000f */
[----:B------:R-:W2:Y:S01]  /*7c50*/  S2R R56, SR_LANEID ;  /* 0x0000000000387919 */ /* 0x000ea20000000000 */
[----:B------:R-:W-:Y:S01]  /*7c60*/  LOP3.LUT R29, R29, 0x8, R28, 0xe2, !PT ;  /* 0x000000081d1d7812 */ /* 0x000fe200078ee21c */
[----:B------:R-:W-:Y:S01]  /*7c70*/  IMAD.SHL.U32 R50, R50, 0x8, RZ ;  /* 0x0000000832327824 */ /* 0x000fe200078e00ff */
[C---:B-1----:R-:W-:Y:S01]  /*7c80*/  HMMA.16816.F16 R76, R40.reuse, R24, R76 ;  /* 0x00000018284c723c */ /* 0x042fe2000000084c */
[----:B------:R-:W1:Y:S02]  /*7c90*/  LDSM.16.M88.4 R32, [R32] ;  /* 0x000000002020783b */ /* 0x000e640000000200 */
[----:B------:R-:W-:Y:S02]  /*7ca0*/  IMAD R29, R29, 0x28, R50 ;  /* 0x000000281d1d7824 */ /* 0x000fe400078e0232 */
[----:B------:R-:W3:Y:S02]  /*7cb0*/  S2R R50, SR_LANEID ;  /* 0x0000000000327919 */ /* 0x000ee40000000000 */
[----:B------:R-:W-:Y:S01]  /*7cc0*/  IMAD.U32 R29, R29, 0x2, R14 ;  /* 0x000000021d1d7824 */ /* 0x000fe200078e000e */
[----:B------:R-:W-:Y:S05]  /*7cd0*/  HMMA.16816.F16 R116, R40, R26, R116 ;  /* 0x0000001a2874723c */ /* 0x000fea0000000874 */
[----:B------:R-:W4:Y:S01]  /*7ce0*/  LDSM.16.M88.4 R28, [R29] ;  /* 0x000000001d1c783b */ /* 0x000f220000000200 */
        /* <DEDUP_REMOVED lines=12> */
[----:B------:R-:W5:Y:S01]  /*7db0*/  S2R R40, SR_LANEID ;  /* 0x0000000000287919 */ /* 0x000f620000000000 */
[----:B---3--:R-:W-:-:S06]  /*7dc0*/  LOP3.LUT R41, R50, 0x7, RZ, 0xc0, !PT ;  /* 0x0000000732297812 */ /* 0x008fcc00078ec0ff */
        /* <DEDUP_REMOVED lines=8> */
[----:B--2---:R-:W-:-:S02]  /*7e50*/  SHF.R.U32.HI R32, RZ, 0x3, R56 ;  /* 0x00000003ff207819 */ /* 0x004fc40000011638 */
[--C-:B------:R-:W-:Y:S02]  /*7e60*/  SHF.R.U32.HI R33, RZ, 0x3, R50.reuse ;  /* 0x00000003ff217819 */ /* 0x100fe40000011632 */
[----:B------:R-:W-:Y:S01]  /*7e70*/  SHF.R.U32.HI R50, RZ, 0x4, R50 ;  /* 0x00000004ff327819 */ /* 0x000fe20000011632 */
[----:B------:R-:W-:Y:S01]  /*7e80*/  IMAD.SHL.U32 R35, R32, 0x8, RZ ;  /* 0x0000000820237824 */ /* 0x000fe200078e00ff */
[----:B------:R-:W-:Y:S01]  /*7e90*/  LOP3.LUT R32, R51, 0x7, RZ, 0xc0, !PT ;  /* 0x0000000733207812 */ /* 0x000fe200078ec0ff */
[C---:B----4-:R-:W-:Y:S01]  /*7ea0*/  HMMA.16816.F16 R106, R28.reuse, R24, R106 ;  /* 0x000000181c6a723c */ /* 0x050fe2000000086a */
        /* <DEDUP_REMOVED lines=11> */
[----:B-----5:R-:W-:Y:S01]  /*7f60*/  SHF.R.U32.HI R24, RZ, 0x3, R40 ;  /* 0x00000003ff187819 */ /* 0x020fe20000011628 */
        /* <DEDUP_REMOVED lines=21> */
[C---:B------:R-:W-:Y:S01]  /*80c0*/  HMMA.16816.F16 R72, R28.reuse, R54, R72 ;  /* 0x000000361c48723c */ /* 0x040fe20000000848 */
[----:B------:R-:W-:Y:S01]  /*80d0*/  IMAD.SHL.U32 R40, R40, 0x8, RZ ;  /* 0x0000000828287824 */ /* 0x000fe200078e00ff */
        /* <DEDUP_REMOVED lines=27> */
[----:B------:R-:W2:Y:S01]  /*8290*/  S2R R55, SR_LANEID ;  /* 0x0000000000377919 */ /* 0x000ea20000000000 */
[----:B------:R-:W-:-:S02]  /*82a0*/  SHF.R.U32.HI R40, RZ, 0x3, R118 ;  /* 0x00000003ff287819 */ /* 0x000fc40000011676 */
[----:B------:R-:W-:Y:S01]  /*82b0*/  SHF.R.U32.HI R118, RZ, 0x4, R118 ;  /* 0x00000004ff767819 */ /* 0x000fe20000011676 */
[----:B------:R4:W-:Y:S02]  /*82c0*/  LDGSTS.E.128 [R139+0x3380], desc[UR6][R58.64+0x80] ;  /* 0x033800803a8b7fae */ /* 0x0009e4000b9a1806 */
[----:B------:R-:W-:Y:S02]  /*82d0*/  IMAD.SHL.U32 R37, R40, 0x8, RZ ;  /* 0x0000000828257824 */ /* 0x000fe400078e00ff */
[----:B-1----:R-:W-:Y:S01]  /*82e0*/  IMAD.U32 R56, R41, 0x2, R132 ;  /* 0x0000000229387824 */ /* 0x002fe200078e0084 */
[----:B------:R-:W-:Y:S01]  /*82f0*/  LDSM.16.M88.4 R32, [R32] ;  /* 0x000000002020783b */ /* 0x000fe20000000200 */
[----:B------:R-:W-:Y:S01]  /*8300*/  IMAD.SHL.U32 R118, R118, 0x8, RZ ;  /* 0x0000000876767824 */ /* 0x000fe200078e00ff */
[----:B------:R-:W-:Y:S02]  /*8310*/  LOP3.LUT R37, R37, 0x8, R36, 0xe2, !PT ;  /* 0x0000000825257812 */ /* 0x000fe400078ee224 */
[----:B------:R-:W1:Y:S01]  /*8320*/  LDSM.16.MT88.4 R24, [R24] ;  /* 0x000000001818783b */ /* 0x000e620000004200 */
[----:B---3--:R-:W-:-:S02]  /*8330*/  SHF.R.U32.HI R36, RZ, 0x3, R54 ;  /* 0x00000003ff247819 */ /* 0x008fc40000011636 */
[----:B------:R-:W-:Y:S01]  /*8340*/  LOP3.LUT R38, R54, 0x7, RZ, 0xc0, !PT ;  /* 0x0000000736267812 */ /* 0x000fe200078ec0ff */
[----:B------:R-:W3:Y:S01]  /*8350*/  LDSM.16.MT88.4 R20, [R20] ;  /* 0x000000001414783b */ /* 0x000ee20000004200 */
[----:B------:R-:W-:Y:S01]  /*8360*/  IMAD R37, R37, 0x28, R118 ;  /* 0x0000002825257824 */ /* 0x000fe200078e0276 */
[----:B------:R-:W-:Y:S01]  /*8370*/  SHF.R.U32.HI R54, RZ, 0x4, R54 ;  /* 0x00000004ff367819 */ /* 0x000fe20000011636 */
[----:B------:R-:W-:Y:S01]  /*8380*/  IMAD.SHL.U32 R39, R36, 0x8, RZ ;  /* 0x0000000824277824 */ /* 0x000fe200078e00ff */
[----:B------:R-:W5:Y:S01]  /*8390*/  LDSM.16.MT88.4 R48, [R48] ;  /* 0x000000003030783b */ /* 0x000f620000004200 */
[----:B------:R-:W-:Y:S02]  /*83a0*/  IMAD.U32 R37, R37, 0x2, R138 ;  /* 0x0000000225257824 */ /* 0x000fe400078e008a */
[----:B------:R-:W-:Y:S01]  /*83b0*/  IMAD.SHL.U32 R54, R54, 0x8, RZ ;  /* 0x0000000836367824 */ /* 0x000fe200078e00ff */
[----:B------:R-:W4:Y:S01]  /*83c0*/  LDSM.16.MT88.4 R28, [R56] ;  /* 0x00000000381c783b */ /* 0x000f220000004200 */
[----:B------:R-:W-:-:S03]  /*83d0*/  LOP3.LUT R39, R39, 0x8, R38, 0xe2, !PT ;  /* 0x0000000827277812 */ /* 0x000fc600078ee226 */
[----:B------:R2:W4:Y:S02]  /*83e0*/  LDSM.16.M88.4 R40, [R37] ;  /* 0x000000002528783b */ /* 0x0005240000000200 */
[----:B------:R-:W-:Y:S01]  /*83f0*/  IMAD R54, R39, 0x28, R54 ;  /* 0x0000002827367824 */ /* 0x000fe200078e0236 */
[----:B--2---:R-:W-:Y:S01]  /*8400*/  SHF.R.U32.HI R36, RZ, 0x3, R55 ;  /* 0x00000003ff247819 */ /* 0x004fe20000011637 */
[----:B------:R-:W0:Y:S04]  /*8410*/  LDGDEPBAR ;  /* 0x00000000000079af */ /* 0x000e280000000000 */
[----:B------:R-:W-:Y:S01]  /*8420*/  IMAD.SHL.U32 R38, R36, 0x8, RZ ;  /* 0x0000000824267824 */ /* 0x000fe200078e00ff */
[----:B------:R-:W-:Y:S01]  /*8430*/  LOP3.LUT R37, R55, 0x7, RZ, 0xc0, !PT ;  /* 0x0000000737257812 */ /* 0x000fe200078ec0ff */
[----:B------:R-:W-:Y:S01]  /*8440*/  IMAD.U32 R36, R54, 0x2, R137 ;  /* 0x0000000236247824 */ /* 0x000fe200078e0089 */
[----:B------:R-:W-:Y:S01]  /*8450*/  SHF.R.U32.HI R55, RZ, 0x4, R55 ;  /* 0x00000004ff377819 */ /* 0x000fe20000011637 */
[----:B------:R-:W2:Y:S04]  /*8460*/  S2R R54, SR_LANEID ;  /* 0x0000000000367919 */ /* 0x000ea80000000000 */
[----:B------:R-:W-:Y:S01]  /*8470*/  IMAD.SHL.U32 R55, R55, 0x8, RZ ;  /* 0x0000000837377824 */ /* 0x000fe200078e00ff */
[C---:B-1----:R-:W-:Y:S08]  /*8480*/  HMMA.16816.F16 R70, R32.reuse, R24, R70 ;  /* 0x000000182046723c */ /* 0x042ff00000000846 */
[C---:B------:R-:W-:Y:S08]  /*8490*/  HMMA.16816.F16 R84, R32.reuse, R26, R84 ;  /* 0x0000001a2054723c */ /* 0x040ff00000000854 */
[C---:B---3--:R-:W-:Y:S08]  /*84a0*/  HMMA.16816.F16 R86, R32.reuse, R20, R86 ;  /* 0x000000142056723c */ /* 0x048ff00000000856 */
[C---:B------:R-:W-:Y:S08]  /*84b0*/  HMMA.16816.F16 R104, R32.reuse, R22, R104 ;  /* 0x000000162068723c */ /* 0x040ff00000000868 */
[C---:B-----5:R-:W-:Y:S08]  /*84c0*/  HMMA.16816.F16 R60, R32.reuse, R48, R60 ;  /* 0x00000030203c723c */ /* 0x060ff0000000083c */
[C---:B------:R-:W-:Y:S08]  /*84d0*/  HMMA.16816.F16 R62, R32.reuse, R50, R62 ;  /* 0x00000032203e723c */ /* 0x040ff0000000083e */
[C---:B----4-:R-:W-:Y:S08]  /*84e0*/  HMMA.16816.F16 R80, R32.reuse, R28, R80 ;  /* 0x0000001c2050723c */ /* 0x050ff00000000850 */
[----:B------:R-:W-:Y:S01]  /*84f0*/  HMMA.16816.F16 R82, R32, R30, R82 ;  /* 0x0000001e2052723c */ /* 0x000fe20000000852 */
[----:B------:R-:W-:-:S02]  /*8500*/  LOP3.LUT R32, R38, 0x8, R37, 0xe2, !PT ;  /* 0x0000000826207812 */ /* 0x000fc400078ee225 */
[----:B------:R-:W1:Y:S03]  /*8510*/  LDSM.16.M88.4 R36, [R36] ;  /* 0x000000002424783b */ /* 0x000e660000000200 */
[----:B------:R-:W-:Y:S02]  /*8520*/  IMAD R55, R32, 0x28, R55 ;  /* 0x0000002820377824 */ /* 0x000fe400078e0237 */
[----:B------:R-:W-:Y:S02]  /*8530*/  HMMA.16816.F16 R76, R40, R24, R76 ;  /* 0x00000018284c723c */ /* 0x000fe4000000084c */
[----:B------:R-:W-:-:S06]  /*8540*/  IMAD.U32 R32, R55, 0x2, R136 ;  /* 0x0000000237207824 */ /* 0x000fcc00078e0088 */
[----:B------:R-:W3:Y:S01]  /*8550*/  LDSM.16.M88.4 R32, [R32] ;  /* 0x000000002020783b */ /* 0x000ee20000000200 */
[C---:B------:R-:W-:Y:S08]  /*8560*/  HMMA.16816.F16 R116, R40.reuse, R26, R116 ;  /* 0x0000001a2874723c */ /* 0x040ff00000000874 */
[C---:B------:R-:W-:Y:S08]  /*8570*/  HMMA.16816.F16 R78, R40.reuse, R20, R78 ;  /* 0x00000014284e723c */ /* 0x040ff0000000084e */
[C---:B------:R-:W-:Y:S08]  /*8580*/  HMMA.16816.F16 R100, R40.reuse, R22, R100 ;  /* 0x000000162864723c */ /* 0x040ff00000000864 */
[C---:B------:R-:W-:Y:S08]  /*8590*/  HMMA.16816.F16 R102, R40.reuse, R48, R102 ;  /* 0x000000302866723c */ /* 0x040ff00000000866 */
[C---:B------:R-:W-:Y:S08]  /*85a0*/  HMMA.16816.F16 R74, R40.reuse, R50, R74 ;  /* 0x00000032284a723c */ /* 0x040ff0000000084a */
[C---:B------:R-:W-:Y:S08]  /*85b0*/  HMMA.16816.F16 R96, R40.reuse, R28, R96 ;  /* 0x0000001c2860723c */ /* 0x040ff00000000860 */
[----:B------:R-:W-:Y:S01]  /*85c0*/  HMMA.16816.F16 R98, R40, R30, R98 ;  /* 0x0000001e2862723c */ /* 0x000fe20000000862 */
[----:B------:R-:W4:Y:S01]  /*85d0*/  S2R R41, SR_LANEID ;  /* 0x0000000000297919 */ /* 0x000f220000000000 */
        /* <DEDUP_REMOVED lines=11> */
[C---:B---3--:R-:W-:Y:S01]  /*8690*/  HMMA.16816.F16 R106, R32.reuse, R24, R106 ;  /* 0x00000018206a723c */ /* 0x048fe2000000086a */
[----:B--2---:R-:W-:Y:S01]  /*86a0*/  SHF.R.U32.HI R24, RZ, 0x3, R54 ;  /* 0x00000003ff187819 */ /* 0x004fe20000011636 */
[----:B------:R-:W2:Y:S06]  /*86b0*/  S2R R38, SR_LANEID ;  /* 0x0000000000267919 */ /* 0x000eac0000000000 */
[C---:B------:R-:W-:Y:S08]  /*86c0*/  HMMA.16816.F16 R68, R32.reuse, R26, R68 ;  /* 0x0000001a2044723c */ /* 0x040ff00000000844 */
[----:B------:R-:W-:Y:S01]  /*86d0*/  HMMA.16816.F16 R66, R32, R20, R66 ;  /* 0x000000142042723c */ /* 0x000fe20000000842 */
[----:B------:R-:W-:Y:S01]  /*86e0*/  LOP3.LUT R20, R54, 0x7, RZ, 0xc0, !PT ;  /* 0x0000000736147812 */ /* 0x000fe200078ec0ff */
[----:B------:R-:W-:Y:S01]  /*86f0*/  IMAD.SHL.U32 R21, R24, 0x8, RZ ;  /* 0x0000000818157824 */ /* 0x000fe200078e00ff */
[----:B----4-:R-:W-:-:S02]  /*8700*/  SHF.R.U32.HI R24, RZ, 0x3, R41 ;  /* 0x00000003ff187819 */ /* 0x010fc40000011629 */
[----:B------:R-:W-:Y:S02]  /*8710*/  SHF.R.U32.HI R54, RZ, 0x4, R54 ;  /* 0x00000004ff367819 */ /* 0x000fe40000011636 */
[----:B------:R-:W-:Y:S01]  /*8720*/  LOP3.LUT R21, R21, 0x8, R20, 0xe2, !PT ;  /* 0x0000000815157812 */ /* 0x000fe200078ee214 */
[C---:B------:R-:W-:Y:S01]  /*8730*/  HMMA.16816.F16 R64, R32.reuse, R22, R64 ;  /* 0x000000162040723c */ /* 0x040fe20000000840 */
[----:B------:R-:W-:Y:S01]  /*8740*/  IMAD.SHL.U32 R23, R24, 0x8, RZ ;  /* 0x0000000818177824 */ /* 0x000fe200078e00ff */
[----:B-----5:R-:W-:Y:S01]  /*8750*/  SHF.R.U32.HI R22, RZ, 0x3, R40 ;  /* 0x00000003ff167819 */ /* 0x020fe20000011628 */
[----:B------:R-:W-:Y:S01]  /*8760*/  IMAD.SHL.U32 R54, R54, 0x8, RZ ;  /* 0x0000000836367824 */ /* 0x000fe200078e00ff */
[----:B------:R-:W-:Y:S02]  /*8770*/  LOP3.LUT R20, R41, 0x7, RZ, 0xc0, !PT ;  /* 0x0000000729147812 */ /* 0x000fe400078ec0ff */
[----:B------:R-:W-:Y:S01]  /*8780*/  SHF.R.U32.HI R41, RZ, 0x4, R41 ;  /* 0x00000004ff297819 */ /* 0x000fe20000011629 */
[----:B------:R-:W-:Y:S01]  /*8790*/  IMAD R54, R21, 0x28, R54 ;  /* 0x0000002815367824 */ /* 0x000fe200078e0236 */
[C---:B------:R-:W-:Y:S01]  /*87a0*/  HMMA.16816.F16 R48, R32.reuse, R48, R52 ;  /* 0x000000302030723c */ /* 0x040fe20000000834 */
[----:B------:R-:W-:Y:S01]  /*87b0*/  LOP3.LUT R20, R23, 0x8, R20, 0xe2, !PT ;  /* 0x0000000817147812 */ /* 0x000fe200078ee214 */
[----:B------:R-:W-:Y:S01]  /*87c0*/  IMAD.SHL.U32 R22, R22, 0x8, RZ ;  /* 0x0000000816167824 */ /* 0x000fe200078e00ff */
[----:B-1----:R-:W-:Y:S01]  /*87d0*/  SHF.R.U32.HI R21, RZ, 0x3, R36 ;  /* 0x00000003ff157819 */ /* 0x002fe20000011624 */
[----:B------:R-:W-:Y:S01]  /*87e0*/  IMAD.SHL.U32 R41, R41, 0x8, RZ ;  /* 0x0000000829297824 */ /* 0x000fe200078e00ff */
[----:B------:R-:W-:Y:S01]  /*87f0*/  LOP3.LUT R23, R40, 0x7, RZ, 0xc0, !PT ;  /* 0x0000000728177812 */ /* 0x000fe200078ec0ff */
[----:B------:R-:W-:Y:S01]  /*8800*/  IMAD.U32 R54, R54, 0x2, R131 ;  /* 0x0000000236367824 */ /* 0x000fe200078e0083 */
[----:B------:R-:W-:Y:S01]  /*8810*/  SHF.R.U32.HI R40, RZ, 0x4, R40 ;  /* 0x00000004ff287819 */ /* 0x000fe20000011628 */
[C---:B------:R-:W-:Y:S01]  /*8820*/  HMMA.16816.F16 R72, R32.reuse, R50, R72 ;  /* 0x000000322048723c */ /* 0x040fe20000000848 */
[----:B------:R-:W-:Y:S01]  /*8830*/  LOP3.LUT R23, R22, 0x8, R23, 0xe2, !PT ;  /* 0x0000000816177812 */ /* 0x000fe200078ee217 */
[----:B------:R-:W-:Y:S01]  /*8840*/  IMAD.SHL.U32 R21, R21, 0x8, RZ ;  /* 0x0000000815157824 */ /* 0x000fe200078e00ff */
[----:B------:R-:W-:Y:S01]  /*8850*/  LOP3.LUT R22, R36, 0x7, RZ, 0xc0, !PT ;  /* 0x0000000724167812 */ /* 0x000fe200078ec0ff */
[----:B------:R-:W-:Y:S01]  /*8860*/  IMAD.SHL.U32 R40, R40, 0x8, RZ ;  /* 0x0000000828287824 */ /* 0x000fe200078e00ff */
[----:B------:R-:W-:Y:S01]  /*8870*/  LDSM.16.M88.4 R52, [R54] ;  /* 0x000000003634783b */ /* 0x000fe20000000200 */
[----:B------:R-:W-:Y:S01]  /*8880*/  IMAD R20, R20, 0x88, R41 ;  /* 0x0000008814147824 */ /* 0x000fe200078e0229 */
[----:B------:R-:W-:Y:S01]  /*8890*/  LOP3.LUT R39, R21, 0x8, R22, 0xe2, !PT ;  /* 0x0000000815277812 */ /* 0x000fe200078ee216 */
[----:B------:R-:W-:Y:S01]  /*88a0*/  HMMA.16816.F16 R46, R32, R28, R46 ;  /* 0x0000001c202e723c */ /* 0x000fe2000000082e */
[----:B------:R-:W-:Y:S01]  /*88b0*/  SHF.R.U32.HI R22, RZ, 0x4, R36 ;  /* 0x00000004ff167819 */ /* 0x000fe20000011624 */
[----:B------:R-:W-:Y:S01]  /*88c0*/  IMAD R40, R23, 0x88, R40 ;  /* 0x0000008817287824 */ /* 0x000fe200078e0228 */
[----:B------:R-:W-:Y:S01]  /*88d0*/  SHF.R.U32.HI R29, RZ, 0x3, R37 ;  /* 0x00000003ff1d7819 */ /* 0x000fe20000011625 */
[----:B------:R-:W-:Y:S01]  /*88e0*/  IMAD.U32 R20, R20, 0x2, R7 ;  /* 0x0000000214147824 */ /* 0x000fe200078e0007 */
[----:B------:R-:W1:Y:S01]  /*88f0*/  S2R R50, SR_LANEID ;  /* 0x0000000000327919 */ /* 0x000e620000000000 */
[----:B------:R-:W-:-:S02]  /*8900*/  IMAD.SHL.U32 R28, R22, 0x8, RZ ;  /* 0x00000008161c7824 */ /* 0x000fc400078e00ff */
[----:B------:R-:W-:Y:S01]  /*8910*/  HMMA.16816.F16 R44, R32, R30, R44 ;  /* 0x0000001e202c723c */ /* 0x000fe2000000082c */
[----:B------:R-:W3:Y:S01]  /*8920*/  S2R R34, SR_LANEID ;  /* 0x0000000000227919 */ /* 0x000ee20000000000 */
[----:B------:R-:W-:Y:S01]  /*8930*/  SHF.R.U32.HI R32, RZ, 0x3, R36 ;  /* 0x00000003ff207819 */ /* 0x000fe20000011624 */
[----:B------:R-:W-:Y:S01]  /*8940*/  IMAD.U32 R21, R40, 0x2, R19 ;  /* 0x0000000228157824 */ /* 0x000fe200078e0013 */
[----:B------:R-:W-:Y:S01]  /*8950*/  LOP3.LUT R33, R36, 0x7, RZ, 0xc0, !PT ;  /* 0x0000000724217812 */ /* 0x000fe200078ec0ff */
[----:B------:R-:W-:Y:S01]  /*8960*/  IMAD.SHL.U32 R29, R29, 0x8, RZ ;  /* 0x000000081d1d7824 */ /* 0x000fe200078e00ff */
[----:B------:R-:W-:Y:S01]  /*8970*/  LOP3.LUT R40, R37, 0x7, RZ, 0xc0, !PT ;  /* 0x0000000725287812 */ /* 0x000fe200078ec0ff */
[----:B------:R-:W-:Y:S01]  /*8980*/  IMAD.SHL.U32 R32, R32, 0x8, RZ ;  /* 0x0000000820207824 */ /* 0x000fe200078e00ff */
[----:B------:R-:W-:Y:S01]  /*8990*/  SHF.R.U32.HI R37, RZ, 0x4, R37 ;  /* 0x00000004ff257819 */ /* 0x000fe20000011625 */
[----:B------:R-:W-:Y:S01]  /*89a0*/  IMAD R39, R39, 0x88, R28 ;  /* 0x0000008827277824 */ /* 0x000fe200078e021c */
[----:B--2---:R-:W-:Y:S01]  /*89b0*/  SHF.R.U32.HI R28, RZ, 0x3, R38 ;  /* 0x00000003ff1c7819 */ /* 0x004fe20000011626 */
[----:B------:R-:W2:Y:S01]  /*89c0*/  LDSM.16.MT88.4 R24, [R20] ;  /* 0x000000001418783b */ /* 0x000ea20000004200 */
[----:B------:R-:W-:Y:S01]  /*89d0*/  LOP3.LUT R33, R32, 0x8, R33, 0xe2, !PT ;  /* 0x0000000820217812 */ /* 0x000fe200078ee221 */
[----:B------:R-:W-:Y:S01]  /*89e0*/  IMAD.SHL.U32 R37, R37, 0x8, RZ ;  /* 0x0000000825257824 */ /* 0x000fe200078e00ff */
[----:B------:R-:W-:Y:S01]  /*89f0*/  LOP3.LUT R40, R29, 0x8, R40, 0xe2, !PT ;  /* 0x000000081d287812 */ /* 0x000fe200078ee228 */
[----:B------:R-:W-:Y:S01]  /*8a00*/  IMAD.SHL.U32 R28, R28, 0x8, RZ ;  /* 0x000000081c1c7824 */ /* 0x000fe200078e00ff */
[----:B------:R-:W-:Y:S01]  /*8a10*/  LOP3.LUT R29, R38, 0x7, RZ, 0xc0, !PT ;  /* 0x00000007261d7812 */ /* 0x000fe200078ec0ff */
[----:B------:R-:W-:Y:S01]  /*8a20*/  IMAD.U32 R39, R39, 0x2, R16 ;  /* 0x0000000227277824 */ /* 0x000fe200078e0010 */
[----:B------:R-:W-:Y:S01]  /*8a30*/  SHF.R.U32.HI R38, RZ, 0x4, R38 ;  /* 0x00000004ff267819 */ /* 0x000fe20000011626 */
[----:B------:R-:W-:Y:S01]  /*8a40*/  IMAD R40, R40, 0x88, R37 ;  /* 0x0000008828287824 */ /* 0x000fe200078e0225 */
[----:B------:R-:W-:Y:S01]  /*8a50*/  SHF.R.U32.HI R36, RZ, 0x4, R36 ;  /* 0x00000004ff247819 */ /* 0x000fe20000011624 */
[----:B------:R-:W4:Y:S01]  /*8a60*/  LDSM.16.MT88.4 R20, [R21] ;  /* 0x000000001514783b */ /* 0x000f220000004200 */
[----:B------:R-:W-:Y:S01]  /*8a70*/  LOP3.LUT R29, R28, 0x8, R29, 0xe2, !PT ;  /* 0x000000081c1d7812 */ /* 0x000fe200078ee21d */
[----:B------:R-:W-:-:S02]  /*8a80*/  IMAD.SHL.U32 R38, R38, 0x8, RZ ;  /* 0x0000000826267824 */ /* 0x000fc400078e00ff */
[----:B------:R-:W-:Y:S01]  /*8a90*/  IMAD.U32 R28, R40, 0x2, R9 ;  /* 0x00000002281c7824 */ /* 0x000fe200078e0009 */
[----:B------:R-:W5:Y:S01]  /*8aa0*/  LDSM.16.MT88.4 R56, [R39] ;  /* 0x000000002738783b */ /* 0x000f620000004200 */
[----:B------:R-:W-:Y:S02]  /*8ab0*/  IMAD.SHL.U32 R36, R36, 0x8, RZ ;  /* 0x0000000824247824 */ /* 0x000fe400078e00ff */
[----:B------:R-:W-:Y:S01]  /*8ac0*/  IMAD R38, R29, 0x28, R38 ;  /* 0x000000281d267824 */ /* 0x000fe200078e0226 */
[----:B------:R-:W1:Y:S01]  /*8ad0*/  S2R R51, SR_LANEID ;  /* 0x0000000000337919 */ /* 0x000e620000000000 */
[----:B------:R-:W-:Y:S01]  /*8ae0*/  IMAD R33, R33, 0x28, R36 ;  /* 0x0000002821217824 */ /* 0x000fe200078e0224 */
[--C-:B---3--:R-:W-:Y:S01]  /*8af0*/  SHF.R.U32.HI R32, RZ, 0x3, R34.reuse ;  /* 0x00000003ff207819 */ /* 0x108fe20000011622 */
[----:B------:R-:W3:Y:S01]  /*8b00*/  LDSM.16.MT88.4 R28, [R28] ;  /* 0x000000001c1c783b */ /* 0x000ee20000004200 */
[----:B------:R-:W-:Y:S01]  /*8b10*/  LOP3.LUT R35, R34, 0x7, RZ, 0xc0, !PT ;  /* 0x0000000722237812 */ /* 0x000fe200078ec0ff */
[----:B------:R-:W-:Y:S01]  /*8b20*/  IMAD.U32 R38, R38, 0x2, R129 ;  /* 0x0000000226267824 */ /* 0x000fe200078e0081 */
[----:B------:R-:W-:Y:S01]  /*8b30*/  SHF.R.U32.HI R34, RZ, 0x4, R34 ;  /* 0x00000004ff227819 */ /* 0x000fe20000011622 */
[----:B------:R-:W-:-:S02]  /*8b40*/  IMAD.SHL.U32 R32, R32, 0x8, RZ ;  /* 0x0000000820207824 */ /* 0x000fc400078e00ff */
[----:B------:R-:W-:Y:S01]  /*8b50*/  IMAD.U32 R36, R33, 0x2, R128 ;  /* 0x0000000221247824 */ /* 0x000fe200078e0080 */
[----:B------:R-:W1:Y:S01]  /*8b60*/  LDSM.16.M88.4 R40, [R38] ;  /* 0x000000002628783b */ /* 0x000e620000000200 */
[----:B------:R-:W-:Y:S01]  /*8b70*/  IMAD.SHL.U32 R34, R34, 0x8, RZ ;  /* 0x0000000822227824 */ /* 0x000fe200078e00ff */
[----:B------:R-:W-:-:S03]  /*8b80*/  LOP3.LUT R35, R32, 0x8, R35, 0xe2, !PT ;  /* 0x0000000820237812 */ /* 0x000fc600078ee223 */
[----:B------:R-:W1:Y:S02]  /*8b90*/  LDSM.16.M88.4 R36, [R36] ;  /* 0x000000002424783b */ /* 0x000e640000000200 */
[----:B------:R-:W-:Y:S01]  /*8ba0*/  IMAD R35, R35, 0x28, R34 ;  /* 0x0000002823237824 */ /* 0x000fe200078e0222 */
[----:B--2---:R-:W-:Y:S03]  /*8bb0*/  HMMA.16816.F16 R70, R52, R24, R70 ;  /* 0x000000183446723c */ /* 0x004fe60000000846 */
[----:B------:R-:W-:-:S06]  /*8bc0*/  IMAD.U32 R35, R35, 0x2, R4 ;  /* 0x0000000223237824 */ /* 0x000fcc00078e0004 */
[----:B------:R-:W2:Y:S01]  /*8bd0*/  LDSM.16.M88.4 R32, [R35] ;  /* 0x000000002320783b */ /* 0x000ea20000000200 */
[----:B------:R-:W-:Y:S01]  /*8be0*/  HMMA.16816.F16 R84, R52, R26, R84 ;  /* 0x0000001a3454723c */ /* 0x000fe20000000854 */
[----:B------:R-:W-:-:S04]  /*8bf0*/  DEPBAR.LE SB0, 0x0 ;  /* 0x000080000000791a */ /* 0x000fc80000000000 */
[----:B------:R-:W-:Y:S03]  /*8c00*/  BAR.SYNC.DEFER_BLOCKING 0x0 ;  /* 0x0000000000007b1d */ /* 0x000fe60000010000 */
[C---:B----4-:R-:W-:Y:S08]  /*8c10*/  HMMA.16816.F16 R86, R52.reuse, R20, R86 ;  /* 0x000000143456723c */ /* 0x050ff00000000856 */
[C---:B------:R-:W-:Y:S08]  /*8c20*/  HMMA.16816.F16 R104, R52.reuse, R22, R104 ;  /* 0x000000163468723c */ /* 0x040ff00000000868 */
[C---:B-----5:R-:W-:Y:S01]  /*8c30*/  HMMA.16816.F16 R60, R52.reuse, R56, R60 ;  /* 0x00000038343c723c */ /* 0x060fe2000000083c */
[----:B------:R-:W-:Y:S01]  /*8c40*/  @!PT LDS RZ, [RZ] ;  /* 0x00000000fffff984 */ /* 0x000fe20000000800 */
[----:B------:R-:W-:Y:S01]  /*8c50*/  @!PT LDS RZ, [RZ] ;  /* 0x00000000fffff984 */ /* 0x000fe20000000800 */
[----:B------:R-:W-:Y:S01]  /*8c60*/  @!PT LDS RZ, [RZ] ;  /* 0x00000000fffff984 */ /* 0x000fe20000000800 */
[----:B------:R-:W-:Y:S07]  /*8c70*/  LDGSTS.E.128 [R134], desc[UR6][R146.64+0x380] ;  /* 0x0000038092867fae */ /* 0x000fee000b9a1806 */
[C---:B------:R-:W-:Y:S08]  /*8c80*/  HMMA.16816.F16 R62, R52.reuse, R58, R62 ;  /* 0x0000003a343e723c */ /* 0x040ff0000000083e */
[C---:B---3--:R-:W-:Y:S08]  /*8c90*/  HMMA.16816.F16 R80, R52.reuse, R28, R80 ;  /* 0x0000001c3450723c */ /* 0x048ff00000000850 */
[----:B------:R-:W-:Y:S01]  /*8ca0*/  HMMA.16816.F16 R82, R52, R30, R82 ;  /* 0x0000001e3452723c */ /* 0x000fe20000000852 */
[----:B------:R-:W3:Y:S01]  /*8cb0*/  S2R R52, SR_LANEID ;  /* 0x0000000000347919 */ /* 0x000ee20000000000 */
[----:B------:R-:W4:Y:S06]  /*8cc0*/  S2R R54, SR_LANEID ;  /* 0x0000000000367919 */ /* 0x000f2c0000000000 */
[-C--:B-1----:R-:W-:Y:S01]  /*8cd0*/  HMMA.16816.F16 R76, R40, R24.reuse, R76 ;  /* 0x00000018284c723c */ /* 0x082fe2000000084c */
[----:B------:R-:W1:Y:S07]  /*8ce0*/  S2R R55, SR_LANEID ;  /* 0x0000000000377919 */ /* 0x000e6e0000000000 */
[-C--:B------:R-:W-:Y:S08]  /*8cf0*/  HMMA.16816.F16 R114, R36, R24.reuse, R114 ;  /* 0x000000182472723c */ /* 0x080ff00000000872 */
        /* <DEDUP_REMOVED lines=27> */
[----:B------:R-:W5:Y:S01]  /*8eb0*/  S2R R51, SR_LANEID ;  /* 0x0000000000337919 */ /* 0x000f620000000000 */
[----:B------:R-:W-:Y:S02]  /*8ec0*/  HMMA.16816.F16 R110, R36, R20, R110 ;  /* 0x00000014246e723c */ /* 0x000fe4000000086e */
[----:B------:R-:W-:-:S06]  /*8ed0*/  IMAD.X R25, RZ, RZ, R147, P1 ;  /* 0x000000ffff197224 */ /* 0x000fcc00008e0693 */
[----:B------:R-:W-:Y:S01]  /*8ee0*/  HMMA.16816.F16 R66, R32, R20, R66 ;  /* 0x000000142042723c */ /* 0x000fe20000000842 */
[----:B---3--:R-:W-:Y:S02]  /*8ef0*/  SHF.R.U32.HI R20, RZ, 0x3, R52 ;  /* 0x00000003ff147819 */ /* 0x008fe40000011634 */
        /* <DEDUP_REMOVED lines=17> */
[----:B---3--:R-:W-:-:S02]  /*9010*/  IADD3 R20, P0, PT, R144, 0xe8000, RZ ;  /* 0x000e800090147810 */ /* 0x008fc40007f1e0ff */
        /* <DEDUP_REMOVED lines=18> */
[----:B------:R3:W-:Y:S01]  /*9140*/  LDGSTS.E.128 [R139+0x1100], desc[UR6][R36.64] ;  /* 0x01100000248b7fae */ /* 0x0007e2000b9a1806 */
[----:B------:R-:W-:Y:S01]  /*9150*/  IMAD.SHL.U32 R28, R28, 0x8, RZ ;  /* 0x000000081c1c7824 */ /* 0x000fe200078e00ff */
[C---:B------:R-:W-:Y:S01]  /*9160*/  HMMA.16816.F16 R44, R32.reuse, R30, R44 ;  /* 0x0000001e202c723c */ /* 0x040fe2000000082c */
[----:B------:R-:W4:Y:S01]  /*9170*/  S2R R30, SR_LANEID ;  /* 0x00000000001e7919 */ /* 0x000f220000000000 */
[----:B-----5:R-:W-:Y:S01]  /*9180*/  LOP3.LUT R38, R51, 0x7, RZ, 0xc0, !PT ;  /* 0x0000000733267812 */ /* 0x020fe200078ec0ff */
[----:B------:R5:W-:Y:S05]  /*9190*/  LDGSTS.E.128 [R139+0x1180], desc[UR6][R20.64+0x80] ;  /* 0x01180080148b7fae */ /* 0x000bea000b9a1806 */
[----:B------:R-:W-:Y:S01]  /*91a0*/  HMMA.16816.F16 R56, R32, R56, R48 ;  /* 0x000000382038723c */ /* 0x000fe20000000830 */
[----:B---3--:R-:W-:Y:S01]  /*91b0*/  LOP3.LUT R36, R50, 0x7, RZ, 0xc0, !PT ;  /* 0x0000000732247812 */ /* 0x008fe200078ec0ff */
[----:B------:R-:W-:Y:S01]  /*91c0*/  LDSM.16.M88.4 R40, [R41] ;  /* 0x000000002928783b */ /* 0x000fe20000000200 */
[----:B------:R-:W-:-:S02]  /*91d0*/  SHF.R.U32.HI R50, RZ, 0x4, R50 ;  /* 0x00000004ff327819 */ /* 0x000fc40000011632 */
[----:B------:R-:W-:Y:S01]  /*91e0*/  LOP3.LUT R37, R23, 0x8, R36, 0xe2, !PT ;  /* 0x0000000817257812 */ /* 0x000fe200078ee224 */
[----:B------:R-:W3:Y:S01]  /*91f0*/  LDSM.16.MT88.4 R24, [R24] ;  /* 0x000000001818783b */ /* 0x000ee20000004200 */
[--C-:B------:R-:W-:Y:S01]  /*9200*/  SHF.R.U32.HI R36, RZ, 0x3, R51.reuse ;  /* 0x00000003ff247819 */ /* 0x100fe20000011633 */
[----:B------:R-:W-:Y:S01]  /*9210*/  IMAD.SHL.U32 R50, R50, 0x8, RZ ;  /* 0x0000000832327824 */ /* 0x000fe200078e00ff */
[----:B------:R-:W-:Y:S01]  /*9220*/  SHF.R.U32.HI R51, RZ, 0x4, R51 ;  /* 0x00000004ff337819 */ /* 0x000fe20000011633 */
[----:B------:R-:W-:Y:S01]  /*9230*/  HMMA.16816.F16 R72, R32, R58, R72 ;  /* 0x0000003a2048723c */ /* 0x000fe20000000848 */
[----:B-----5:R-:W5:Y:S01]  /*9240*/  LDSM.16.MT88.4 R20, [R22] ;  /* 0x000000001614783b */ /* 0x020f620000004200 */
[----:B------:R-:W-:Y:S02]  /*9250*/  IMAD.SHL.U32 R39, R36, 0x8, RZ ;  /* 0x0000000824277824 */ /* 0x000fe400078e00ff */
[----:B------:R-:W-:Y:S01]  /*9260*/  IMAD.SHL.U32 R29, R51, 0x8, RZ ;  /* 0x00000008331d7824 */ /* 0x000fe200078e00ff */
[----:B------:R-:W0:Y:S01]  /*9270*/  LDGDEPBAR ;  /* 0x00000000000079af */ /* 0x000e220000000000 */
[----:B------:R-:W-:Y:S01]  /*9280*/  IMAD R37, R37, 0x88, R50 ;  /* 0x0000008825257824 */ /* 0x000fe200078e0232 */
[----:B------:R-:W-:-:S03]  /*9290*/  LOP3.LUT R38, R39, 0x8, R38, 0xe2, !PT ;  /* 0x0000000827267812 */ /* 0x000fc600078ee226 */
[----:B------:R-:W-:Y:S02]  /*92a0*/  IMAD.U32 R37, R37, 0x2, R8 ;  /* 0x0000000225257824 */ /* 0x000fe400078e0008 */
[----:B------:R-:W-:Y:S01]  /*92b0*/  IMAD R39, R38, 0x88, R29 ;  /* 0x0000008826277824 */ /* 0x000fe200078e021d */
[----:B------:R-:W-:Y:S02]  /*92c0*/  LOP3.LUT R29, R52, 0x7, RZ, 0xc0, !PT ;  /* 0x00000007341d7812 */ /* 0x000fe400078ec0ff */
[----:B------:R-:W-:Y:S01]  /*92d0*/  SHF.R.U32.HI R52, RZ, 0x4, R52 ;  /* 0x00000004ff347819 */ /* 0x000fe20000011634 */
[----:B------:R-:W1:Y:S01]  /*92e0*/  LDSM.16.MT88.4 R48, [R37] ;  /* 0x000000002530783b */ /* 0x000e620000004200 */
[----:B------:R-:W-:Y:S02]  /*92f0*/  LEA R32, R39, R2, 0x1 ;  /* 0x0000000227207211 */ /* 0x000fe400078e08ff */
[----:B------:R-:W-:Y:S01]  /*9300*/  LOP3.LUT R29, R28, 0x8, R29, 0xe2, !PT ;  /* 0x000000081c1d7812 */ /* 0x000fe200078ee21d */
[----:B------:R-:W-:Y:S01]  /*9310*/  IMAD.SHL.U32 R52, R52, 0x8, RZ ;  /* 0x0000000834347824 */ /* 0x000fe200078e00ff */
[----:B--2---:R-:W-:-:S02]  /*9320*/  SHF.R.U32.HI R28, RZ, 0x3, R53 ;  /* 0x00000003ff1c7819 */ /* 0x004fc40000011635 */
[----:B------:R-:W2:Y:S01]  /*9330*/  LDSM.16.MT88.4 R32, [R32] ;  /* 0x000000002020783b */ /* 0x000ea20000004200 */
[----:B------:R-:W-:Y:S01]  /*9340*/  IMAD R52, R29, 0x28, R52 ;  /* 0x000000281d347824 */ /* 0x000fe200078e0234 */
[----:B------:R-:W-:Y:S01]  /*9350*/  LOP3.LUT R29, R53, 0x7, RZ, 0xc0, !PT ;  /* 0x00000007351d7812 */ /* 0x000fe200078ec0ff */
[----:B------:R-:W-:Y:S01]  /*9360*/  IMAD.SHL.U32 R28, R28, 0x8, RZ ;  /* 0x000000081c1c7824 */ /* 0x000fe200078e00ff */
[----:B------:R-:W-:Y:S01]  /*9370*/  SHF.R.U32.HI R53, RZ, 0x4, R53 ;  /* 0x00000004ff357819 */ /* 0x000fe20000011635 */
[----:B------:R-:W-:Y:S01]  /*9380*/  IMAD.U32 R36, R52, 0x2, R11 ;  /* 0x0000000234247824 */ /* 0x000fe200078e000b */
[----:B----4-:R-:W-:Y:S02]  /*9390*/  LOP3.LUT R31, R30, 0x7, RZ, 0xc0, !PT ;  /* 0x000000071e1f7812 */ /* 0x010fe400078ec0ff */
[----:B------:R-:W-:Y:S01]  /*93a0*/  LOP3.LUT R28, R28, 0x8, R29, 0xe2, !PT ;  /* 0x000000081c1c7812 */ /* 0x000fe200078ee21d */
[----:B------:R-:W-:Y:S01]  /*93b0*/  IMAD.SHL.U32 R53, R53, 0x8, RZ ;  /* 0x0000000835357824 */ /* 0x000fe200078e00ff */
[--C-:B------:R-:W-:Y:S01]  /*93c0*/  SHF.R.U32.HI R29, RZ, 0x3, R30.reuse ;  /* 0x00000003ff1d7819 */ /* 0x100fe2000001161e */
[----:B------:R-:W4:Y:S01]  /*93d0*/  LDSM.16.M88.4 R36, [R36] ;  /* 0x000000002424783b */ /* 0x000f220000000200 */
[----:B------:R-:W-:Y:S01]  /*93e0*/  SHF.R.U32.HI R30, RZ, 0x4, R30 ;  /* 0x00000004ff1e7819 */ /* 0x000fe2000001161e */
[----:B------:R-:W-:Y:S01]  /*93f0*/  IMAD R28, R28, 0x28, R53 ;  /* 0x000000281c1c7824 */ /* 0x000fe200078e0235 */
[----:B---3--:R-:W-:Y:S01]  /*9400*/  HMMA.16816.F16 R70, R40, R24, R70 ;  /* 0x000000182846723c */ /* 0x008fe20000000846 */
[----:B------:R-:W-:-:S02]  /*9410*/  IMAD.SHL.U32 R52, R29, 0x8, RZ ;  /* 0x000000081d347824 */ /* 0x000fc400078e00ff */
[----:B------:R-:W-:-:S03]  /*9420*/  IMAD.U32 R28, R28, 0x2, R13 ;  /* 0x000000021c1c7824 */ /* 0x000fc600078e000d */
[----:B------:R-:W-:Y:S01]  /*9430*/  LOP3.LUT R53, R52, 0x8, R31, 0xe2, !PT ;  /* 0x0000000834357812 */ /* 0x000fe200078ee21f */
[----:B------:R-:W-:Y:S01]  /*9440*/  IMAD.SHL.U32 R52, R30, 0x8, RZ ;  /* 0x000000081e347824 */ /* 0x000fe200078e00ff */
[C---:B------:R-:W-:Y:S01]  /*9450*/  HMMA.16816.F16 R84, R40.reuse, R26, R84 ;  /* 0x0000001a2854723c */ /* 0x040fe20000000854 */
[----:B------:R-:W3:Y:S02]  /*9460*/  LDSM.16.M88.4 R28, [R28] ;  /* 0x000000001c1c783b */ /* 0x000ee40000000200 */
[----:B------:R-:W-:Y:S02]  /*9470*/  IMAD R53, R53, 0x28, R52 ;  /* 0x0000002835357824 */ /* 0x000fe400078e0234 */
[----:B------:R-:W3:Y:S03]  /*9480*/  S2R R52, SR_LANEID ;  /* 0x0000000000347919 */ /* 0x000ee60000000000 */
[C---:B-----5:R-:W-:Y:S08]  /*9490*/  HMMA.16816.F16 R86, R40.reuse, R20, R86 ;  /* 0x000000142856723c */ /* 0x060ff00000000856 */
        /* <DEDUP_REMOVED lines=18> */
[C---:B---3--:R-:W-:Y:S08]  /*95c0*/  HMMA.16816.F16 R114, R28.reuse, R24, R114 ;  /* 0x000000181c72723c */ /* 0x048ff00000000872 */
[----:B------:R-:W-:Y:S08]  /*95d0*/  HMMA.16816.F16 R112, R28, R26, R112 ;  /* 0x0000001a1c70723c */ /* 0x000ff00000000870 */
[----:B--2---:R-:W-:Y:S01]  /*95e0*/  HMMA.16816.F16 R106, R40, R24, R106 ;  /* 0x00000018286a723c */ /* 0x004fe2000000086a */
[----:B------:R-:W-:-:S02]  /*95f0*/  SHF.R.U32.HI R24, RZ, 0x3, R54 ;  /* 0x00000003ff187819 */ /* 0x000fc40000011636 */
[----:B------:R-:W-:Y:S02]  /*9600*/  LOP3.LUT R25, R54, 0x7, RZ, 0xc0, !PT ;  /* 0x0000000736197812 */ /* 0x000fe400078ec0ff */
[----:B------:R-:W-:Y:S01]  /*9610*/  SHF.R.U32.HI R54, RZ, 0x4, R54 ;  /* 0x00000004ff367819 */ /* 0x000fe20000011636 */
[----:B------:R-:W-:Y:S02]  /*9620*/  IMAD.SHL.U32 R24, R24, 0x8, RZ ;  /* 0x0000000818187824 */ /* 0x000fe400078e00ff */
[----:B------:R-:W-:Y:S01]  /*9630*/  HMMA.16816.F16 R68, R40, R26, R68 ;  /* 0x0000001a2844723c */ /* 0x000fe20000000844 */
[--C-:B------:R-:W-:Y:S01]  /*9640*/  SHF.R.U32.HI R26, RZ, 0x3, R52.reuse ;  /* 0x00000003ff1a7819 */ /* 0x100fe20000011634 */
[----:B------:R-:W-:Y:S01]  /*9650*/  IMAD.SHL.U32 R54, R54, 0x8, RZ ;  /* 0x0000000836367824 */ /* 0x000fe200078e00ff */
[----:B------:R-:W-:Y:S02]  /*9660*/  LOP3.LUT R27, R52, 0x7, RZ, 0xc0, !PT ;  /* 0x00000007341b7812 */ /* 0x000fe400078ec0ff */
[----:B------:R-:W-:Y:S01]  /*9670*/  SHF.R.U32.HI R52, RZ, 0x4, R52 ;  /* 0x00000004ff347819 */ /* 0x000fe20000011634 */
[----:B------:R-:W-:Y:S01]  /*9680*/  IMAD.SHL.U32 R26, R26, 0x8, RZ ;  /* 0x000000081a1a7824 */ /* 0x000fe200078e00ff */
[----:B------:R-:W-:Y:S01]  /*9690*/  LOP3.LUT R25, R24, 0x8, R25, 0xe2, !PT ;  /* 0x0000000818197812 */ /* 0x000fe200078ee219 */
[----:B------:R-:W-:Y:S01]  /*96a0*/  HMMA.16816.F16 R110, R28, R20, R110 ;  /* 0x000000141c6e723c */ /* 0x000fe2000000086e */
[----:B-----5:R-:W-:Y:S01]  /*96b0*/  SHF.R.U32.HI R58, RZ, 0x4, R37 ;  /* 0x00000004ff3a7819 */ /* 0x020fe20000011625 */
        /* <DEDUP_REMOVED lines=10> */
[----:B-1----:R-:W-:-:S02]  /*9760*/  SHF.R.U32.HI R28, RZ, 0x3, R53 ;  /* 0x00000003ff1c7819 */ /* 0x002fc40000011635 */
[----:B------:R-:W-:Y:S02]  /*9770*/  SHF.R.U32.HI R30, RZ, 0x3, R55 ;  /* 0x00000003ff1e7819 */ /* 0x000fe40000011637 */
[----:B------:R-:W-:Y:S01]  /*9780*/  LOP3.LUT R29, R53, 0x7, RZ, 0xc0, !PT ;  /* 0x00000007351d7812 */ /* 0x000fe200078ec0ff */
[----:B------:R-:W-:Y:S01]  /*9790*/  IMAD.SHL.U32 R28, R28, 0x8, RZ ;  /* 0x000000081c1c7824 */ /* 0x000fe200078e00ff */
[----:B------:R-:W-:Y:S01]  /*97a0*/  LOP3.LUT R31, R55, 0x7, RZ, 0xc0, !PT ;  /* 0x00000007371f7812 */ /* 0x000fe200078ec0ff */
[C---:B------:R-:W-:Y:S01]  /*97b0*/  HMMA.16816.F16 R66, R40.reuse, R20, R66 ;  /* 0x000000142842723c */ /* 0x040fe20000000842 */
[--C-:B----4-:R-:W-:Y:S01]  /*97c0*/  SHF.R.U32.HI R20, RZ, 0x3, R36.reuse ;  /* 0x00000003ff147819 */ /* 0x110fe20000011624 */
        /* <DEDUP_REMOVED lines=16> */
[----:B------:R-:W-:Y:S01]  /*98d0*/  HMMA.16816.F16 R64, R40, R22, R64 ;  /* 0x000000162840723c */ /* 0x000fe20000000840 */
[----:B------:R-:W-:Y:S01]  /*98e0*/  IMAD R38, R39, 0x88, R36 ;  /* 0x0000008827267824 */ /* 0x000fe200078e0224 */
[----:B------:R-:W-:Y:S01]  /*98f0*/  SHF.R.U32.HI R36, RZ, 0x3, R37 ;  /* 0x00000003ff247819 */ /* 0x000fe20000011625 */
[----:B------:R-:W-:Y:S01]  /*9900*/  IMAD.U32 R28, R25, 0x2, R6 ;  /* 0x00000002191c7824 */ /* 0x000fe200078e0006 */
[----:B------:R-:W-:Y:S01]  /*9910*/  LOP3.LUT R57, R37, 0x7, RZ, 0xc0, !PT ;  /* 0x0000000725397812 */ /* 0x000fe200078ec0ff */
[----:B------:R-:W-:-:S02]  /*9920*/  IMAD.U32 R24, R52, 0x2, R5 ;  /* 0x0000000234187824 */ /* 0x000fc400078e0005 */
[----:B------:R-:W-:Y:S01]  /*9930*/  IMAD.U32 R20, R53, 0x2, R10 ;  /* 0x0000000235147824 */ /* 0x000fe200078e000a */
[C---:B------:R-:W-:Y:S01]  /*9940*/  HMMA.16816.F16 R72, R40.reuse, R50, R72 ;  /* 0x000000322848723c */ /* 0x040fe20000000848 */
[----:B------:R-:W-:Y:S01]  /*9950*/  IMAD.U32 R55, R55, 0x2, R142 ;  /* 0x0000000237377824 */ /* 0x000fe200078e008e */
[----:B------:R-:W-:Y:S01]  /*9960*/  LDSM.16.M88.4 R28, [R28] ;  /* 0x000000001c1c783b */ /* 0x000fe20000000200 */
[----:B------:R-:W-:Y:S02]  /*9970*/  IMAD.U32 R38, R38, 0x2, R143 ;  /* 0x0000000226267824 */ /* 0x000fe400078e008f */
[----:B------:R-:W-:Y:S01]  /*9980*/  IMAD.SHL.U32 R118, R36, 0x8, RZ ;  /* 0x0000000824767824 */ /* 0x000fe200078e00ff */
[----:B------:R-:W2:Y:S02]  /*9990*/  LDSM.16.MT88.4 R24, [R24] ;  /* 0x000000001818783b */ /* 0x000ea40000004200 */
[----:B------:R-:W-:Y:S02]  /*99a0*/  HMMA.16816.F16 R46, R40, R32, R46 ;  /* 0x00000020282e723c */ /* 0x000fe4000000082e */
[----:B------:R-:W3:Y:S01]  /*99b0*/  LDSM.16.MT88.4 R20, [R20] ;  /* 0x000000001414783b */ /* 0x000ee20000004200 */
[----:B------:R-:W-:-:S03]  /*99c0*/  LOP3.LUT R57, R118, 0x8, R57, 0xe2, !PT ;  /* 0x0000000876397812 */ /* 0x000fc600078ee239 */
[----:B------:R-:W4:Y:S02]  /*99d0*/  LDSM.16.MT88.4 R52, [R55] ;  /* 0x000000003734783b */ /* 0x000f240000004200 */
[----:B------:R-:W-:Y:S01]  /*99e0*/  IMAD R57, R57, 0x28, R58 ;  /* 0x0000002839397824 */ /* 0x000fe200078e023a */
[----:B------:R-:W-:Y:S01]  /*99f0*/  HMMA.16816.F16 R44, R40, R34, R44 ;  /* 0x00000022282c723c */ /* 0x000fe2000000082c */
[----:B------:R-:W5:Y:S02]  /*9a00*/  LDSM.16.MT88.4 R36, [R38] ;  /* 0x000000002624783b */ /* 0x000f640000004200 */
[----:B------:R-:W-:Y:S01]  /*9a10*/  IMAD.U32 R57, R57, 0x2, R0 ;  /* 0x0000000239397824 */ /* 0x000fe200078e0000 */
[----:B------:R-:W3:Y:S01]  /*9a20*/  S2R R50, SR_LANEID ;  /* 0x0000000000327919 */ /* 0x000ee20000000000 */
[--C-:B-1----:R-:W-:Y:S02]  /*9a30*/  SHF.R.U32.HI R32, RZ, 0x3, R56.reuse ;  /* 0x00000003ff207819 */ /* 0x102fe40000011638 */
[----:B------:R-:W-:Y:S01]  /*9a40*/  LOP3.LUT R33, R56, 0x7, RZ, 0xc0, !PT ;  /* 0x0000000738217812 */ /* 0x000fe200078ec0ff */
[----:B------:R-:W1:Y:S01]  /*9a50*/  LDSM.16.M88.4 R40, [R57] ;  /* 0x000000003928783b */ /* 0x000e620000000200 */
[----:B------:R-:W-:Y:S01]  /*9a60*/  SHF.R.U32.HI R56, RZ, 0x4, R56 ;  /* 0x00000004ff387819 */ /* 0x000fe20000011638 */
[----:B------:R-:W-:Y:S01]  /*9a70*/  IMAD.SHL.U32 R32, R32, 0x8, RZ ;  /* 0x0000000820207824 */ /* 0x000fe200078e00ff */
[----:B------:R-:W1:Y:S03]  /*9a80*/  S2R R51, SR_LANEID ;  /* 0x0000000000337919 */ /* 0x000e660000000000 */
        /* <DEDUP_REMOVED lines=15> */
[----:B------:R-:W-:-:S04]  /*9b80*/  SHF.R.U32.HI R50, RZ, 0x4, R50 ;  /* 0x00000004ff327819 */ /* 0x000fc80000011632 */
[----:B------:R-:W-:Y:S01]  /*9b90*/  LOP3.LUT R29, R29, 0x8, R28, 0xe2, !PT ;  /* 0x000000081d1d7812 */ /* 0x000fe200078ee21c */
[----:B------:R-:W-:Y:S01]  /*9ba0*/  IMAD.SHL.U32 R50, R50, 0x8, RZ ;  /* 0x0000000832327824 */ /* 0x000fe200078e00ff */
[C---:B-1----:R-:W-:Y:S01]  /*9bb0*/  HMMA.16816.F16 R76, R40.reuse, R24, R76 ;  /* 0x00000018284c723c */ /* 0x042fe2000000084c */
[----:B------:R-:W-:Y:S02]  /*9bc0*/  IMAD.U32 R28, R56, 0x2, R15 ;  /* 0x00000002381c7824 */ /* 0x000fe400078e000f */
[----:B------:R-:W-:Y:S01]  /*9bd0*/  IMAD R33, R29, 0x28, R50 ;  /* 0x000000281d217824 */ /* 0x000fe200078e0232 */
[----:B------:R-:W1:Y:S03]  /*9be0*/  S2R R56, SR_LANEID ;  /* 0x0000000000387919 */ /* 0x000e660000000000 */
[----:B------:R-:W-:Y:S01]  /*9bf0*/  IMAD.U32 R33, R33, 0x2, R14 ;  /* 0x0000000221217824 */ /* 0x000fe200078e000e */
[----:B------:R-:W2:Y:S01]  /*9c00*/  LDSM.16.M88.4 R28, [R28] ;  /* 0x000000001c1c783b */ /* 0x000ea20000000200 */
[C---:B------:R-:W-:Y:S01]  /*9c10*/  HMMA.16816.F16 R116, R40.reuse, R26, R116 ;  /* 0x0000001a2874723c */ /* 0x040fe20000000874 */
[----:B------:R-:W3:Y:S03]  /*9c20*/  S2R R50, SR_LANEID ;  /* 0x0000000000327919 */ /* 0x000ee60000000000 */
[----:B------:R-:W4:Y:S04]  /*9c30*/  LDSM.16.M88.4 R32, [R33] ;  /* 0x000000002120783b */ /* 0x000f280000000200 */
[----:B------:R-:W-:Y:S01]  /*9c40*/  HMMA.16816.F16 R78, R40, R20, R78 ;  /* 0x00000014284e723c */ /* 0x000fe2000000084e */
[----:B------:R-:W-:-:S04]  /*9c50*/  DEPBAR.LE SB0, 0x0 ;  /* 0x000080000000791a */ /* 0x000fc80000000000 */
[----:B------:R-:W-:Y:S03]  /*9c60*/  BAR.SYNC.DEFER_BLOCKING 0x0 ;  /* 0x0000000000007b1d */ /* 0x000fe60000010000 */
        /* <DEDUP_REMOVED lines=11> */
[C---:B--2---:R-:W-:Y:S08]  /*9d20*/  HMMA.16816.F16 R114, R28.reuse, R24, R114 ;  /* 0x000000181c72723c */ /* 0x044ff00000000872 */
[C---:B------:R-:W-:Y:S08]  /*9d30*/  HMMA.16816.F16 R112, R28.reuse, R26, R112 ;  /* 0x0000001a1c70723c */ /* 0x040ff00000000870 */
[C---:B------:R-:W-:Y:S08]  /*9d40*/  HMMA.16816.F16 R110, R28.reuse, R20, R110 ;  /* 0x000000141c6e723c */ /* 0x040ff0000000086e */
[C---:B------:R-:W-:Y:S08]  /*9d50*/  HMMA.16816.F16 R108, R28.reuse, R22, R108 ;  /* 0x000000161c6c723c */ /* 0x040ff0000000086c */
[C---:B------:R-:W-:Y:S08]  /*9d60*/  HMMA.16816.F16 R94, R28.reuse, R52, R94 ;  /* 0x000000341c5e723c */ /* 0x040ff0000000085e */
[C---:B------:R-:W-:Y:S08]  /*9d70*/  HMMA.16816.F16 R92, R28.reuse, R54, R92 ;  /* 0x000000361c5c723c */ /* 0x040ff0000000085c */
[C---:B------:R-:W-:Y:S08]  /*9d80*/  HMMA.16816.F16 R90, R28.reuse, R36, R90 ;  /* 0x000000241c5a723c */ /* 0x040ff0000000085a */
[----:B------:R-:W-:Y:S01]  /*9d90*/  HMMA.16816.F16 R88, R28, R38, R88 ;  /* 0x000000261c58723c */ /* 0x000fe20000000858 */
[----:B------:R-:W-:-:S02]  /*9da0*/  SHF.R.U32.HI R28, RZ, 0x3, R51 ;  /* 0x00000003ff1c7819 */ /* 0x000fc40000011633 */
[--C-:B------:R-:W-:Y:S02]  /*9db0*/  SHF.R.U32.HI R30, RZ, 0x3, R50.reuse ;  /* 0x00000003ff1e7819 */ /* 0x100fe40000011632 */
[----:B-1----:R-:W-:Y:S01]  /*9dc0*/  LOP3.LUT R29, R56, 0x7, RZ, 0xc0, !PT ;  /* 0x00000007381d7812 */ /* 0x002fe200078ec0ff */
[----:B------:R-:W-:Y:S01]  /*9dd0*/  IMAD.SHL.U32 R31, R28, 0x8, RZ ;  /* 0x000000081c1f7824 */ /* 0x000fe200078e00ff */
[----:B------:R-:W-:Y:S01]  /*9de0*/  SHF.R.U32.HI R50, RZ, 0x4, R50 ;  /* 0x00000004ff327819 */ /* 0x000fe20000011632 */
[----:B----4-:R-:W-:Y:S01]  /*9df0*/  HMMA.16816.F16 R106, R32, R24, R106 ;  /* 0x00000018206a723c */ /* 0x010fe2000000086a */
[----:B------:R-:W-:Y:S01]  /*9e00*/  LOP3.LUT R24, R51, 0x7, RZ, 0xc0, !PT ;  /* 0x0000000733187812 */ /* 0x000fe200078ec0ff */
[----:B------:R-:W-:Y:S01]  /*9e10*/  IMAD.SHL.U32 R30, R30, 0x8, RZ ;  /* 0x000000081e1e7824 */ /* 0x000fe200078e00ff */
[----:B------:R-:W-:Y:S01]  /*9e20*/  SHF.R.U32.HI R51, RZ, 0x4, R51 ;  /* 0x00000004ff337819 */ /* 0x000fe20000011633 */
[----:B------:R-:W-:Y:S01]  /*9e30*/  IMAD.SHL.U32 R50, R50, 0x8, RZ ;  /* 0x0000000832327824 */ /* 0x000fe200078e00ff */
[----:B------:R-:W-:-:S02]  /*9e40*/  LOP3.LUT R28, R31, 0x8, R24, 0xe2, !PT ;  /* 0x000000081f1c7812 */ /* 0x000fc400078ee218 */
[----:B------:R-:W-:Y:S01]  /*9e50*/  SHF.R.U32.HI R25, RZ, 0x3, R56 ;  /* 0x00000003ff197819 */ /* 0x000fe20000011638 */
[----:B------:R-:W-:Y:S01]  /*9e60*/  IMAD.SHL.U32 R51, R51, 0x8, RZ ;  /* 0x0000000833337824 */ /* 0x000fe200078e00ff */
[----:B-----5:R-:W-:Y:S01]  /*9e70*/  SHF.R.U32.HI R24, RZ, 0x3, R40 ;  /* 0x00000003ff187819 */ /* 0x020fe20000011628 */
[C---:B------:R-:W-:Y:S01]  /*9e80*/  HMMA.16816.F16 R68, R32.reuse, R26, R68 ;  /* 0x0000001a2044723c */ /* 0x040fe20000000844 */
[----:B------:R-:W-:Y:S01]  /*9e90*/  SHF.R.U32.HI R56, RZ, 0x4, R56 ;  /* 0x00000004ff387819 */ /* 0x000fe20000011638 */
[----:B------:R-:W-:Y:S01]  /*9ea0*/  IMAD R28, R28, 0x28, R51 ;  /* 0x000000281c1c7824 */ /* 0x000fe200078e0233 */
[----:B------:R-:W-:Y:S01]  /*9eb0*/  LOP3.LUT R41, R30, 0x8, R41, 0xe2, !PT ;  /* 0x000000081e297812 */ /* 0x000fe200078ee229 */
[----:B------:R-:W1:Y:S01]  /*9ec0*/  S2R R51, SR_LANEID ;  /* 0x0000000000337919 */ /* 0x000e620000000000 */
[----:B------:R-:W-:Y:S01]  /*9ed0*/  IMAD.SHL.U32 R42, R25, 0x8, RZ ;  /* 0x00000008192a7824 */ /* 0x000fe200078e00ff */
[----:B------:R-:W-:Y:S01]  /*9ee0*/  LOP3.LUT R25, R40, 0x7, RZ, 0xc0, !PT ;  /* 0x0000000728197812 */ /* 0x000fe200078ec0ff */
[----:B------:R-:W-:Y:S01]  /*9ef0*/  IMAD.SHL.U32 R26, R24, 0x8, RZ ;  /* 0x00000008181a7824 */ /* 0x000fe200078e00ff */
[C---:B------:R-:W-:Y:S01]  /*9f00*/  HMMA.16816.F16 R66, R32.reuse, R20, R66 ;  /* 0x000000142042723c */ /* 0x040fe20000000842 */
[----:B------:R-:W-:Y:S01]  /*9f10*/  IADD3 R24, P0, PT, R146, 0x10000, RZ ;  /* 0x0001000092187810 */ /* 0x000fe20007f1e0ff */
[----:B------:R-:W-:Y:S01]  /*9f20*/  IMAD.SHL.U32 R56, R56, 0x8, RZ ;  /* 0x0000000838387824 */ /* 0x000fe200078e00ff */
[----:B------:R-:W-:Y:S01]  /*9f30*/  IADD3 R20, P1, PT, R146, 0x20000, RZ ;  /* 0x0002000092147810 */ /* 0x000fe20007f3e0ff */
[----:B------:R-:W-:Y:S01]  /*9f40*/  IMAD R50, R41, 0x88, R50 ;  /* 0x0000008829327824 */ /* 0x000fe200078e0232 */
[----:B------:R-:W-:Y:S01]  /*9f50*/  LOP3.LUT R119, R26, 0x8, R25, 0xe2, !PT ;  /* 0x000000081a777812 */ /* 0x000fe200078ee219 */
[--C-:B------:R-:W-:Y:S01]  /*9f60*/  IMAD.X R25, RZ, RZ, R147.reuse, P0 ;  /* 0x000000ffff197224 */ /* 0x100fe200000e0693 */
[----:B------:R-:W-:Y:S01]  /*9f70*/  SHF.R.U32.HI R40, RZ, 0x4, R40 ;  /* 0x00000004ff287819 */ /* 0x000fe20000011628 */
[C---:B------:R-:W-:Y:S01]  /*9f80*/  HMMA.16816.F16 R64, R32.reuse, R22, R64 ;  /* 0x000000162040723c */ /* 0x040fe20000000840 */
[----:B------:R-:W-:Y:S01]  /*9f90*/  IADD3 R22, P2, PT, R146, 0x30000, RZ ;  /* 0x0003000092167810 */ /* 0x000fe20007f5e0ff */
[----:B------:R-:W-:Y:S01]  /*9fa0*/  IMAD.X R21, RZ, RZ, R147, P1 ;  /* 0x000000ffff157224 */ /* 0x000fe200008e0693 */
[----:B------:R-:W-:Y:S01]  /*9fb0*/  LDGSTS.E.128 [R134+0x3200], desc[UR6][R24.64+0x3c0] ;  /* 0x032003c018867fae */ /* 0x000fe2000b9a1806 */
[----:B------:R-:W-:Y:S01]  /*9fc0*/  LOP3.LUT R29, R42, 0x8, R29, 0xe2, !PT ;  /* 0x000000082a1d7812 */ /* 0x000fe200078ee21d */
[----:B------:R-:W-:Y:S01]  /*9fd0*/  IMAD.SHL.U32 R40, R40, 0x8, RZ ;  /* 0x0000000828287824 */ /* 0x000fe200078e00ff */
[C---:B------:R-:W-:Y:S01]  /*9fe0*/  IADD3 R26, P0, PT, R144.reuse, 0xf0000, RZ ;  /* 0x000f0000901a7810 */ /* 0x040fe20007f1e0ff */
[----:B------:R-:W-:Y:S01]  /*9ff0*/  IMAD.X R23, RZ, RZ, R147, P2 ;  /* 0x000000ffff177224 */ /* 0x000fe200010e0693 */
[----:B------:R1:W-:Y:S01]  /*a000*/  LDGSTS.E.128 [R134+0x3c00], desc[UR6][R20.64+0x3c0] ;  /* 0x03c003c014867fae */ /* 0x0003e2000b9a1806 */
[----:B------:R-:W-:Y:S01]  /*a010*/  IMAD R40, R119, 0x88, R40 ;  /* 0x0000008877287824 */ /* 0x000fe200078e0228 */
[C---:B------:R-:W-:Y:S01]  /*a020*/  IADD3 R42, P1, PT, R144.reuse, 0xf0000, RZ ;  /* 0x000f0000902a7810 */ /* 0x040fe20007f3e0ff */
[----:B------:R-:W-:Y:S01]  /*a030*/  IMAD R29, R29, 0x88, R56 ;  /* 0x000000881d1d7824 */ /* 0x000fe200078e0238 */
[----:B------:R2:W-:Y:S01]  /*a040*/  LDGSTS.E.128 [R134+0x4600], desc[UR6][R22.64+0x3c0] ;  /* 0x046003c016867fae */ /* 0x0005e2000b9a1806 */
[--C-:B------:R-:W-:Y:S01]  /*a050*/  IMAD.X R27, RZ, RZ, R145.reuse, P0 ;  /* 0x000000ffff1b7224 */ /* 0x100fe200000e0691 */
[C---:B------:R-:W-:Y:S01]  /*a060*/  IADD3 R56, P0, PT, R144.reuse, 0xf8000, RZ ;  /* 0x000f800090387810 */ /* 0x040fe20007f1e0ff */
[C---:B------:R-:W-:Y:S01]  /*a070*/  HMMA.16816.F16 R72, R32.reuse, R54, R72 ;  /* 0x000000362048723c */ /* 0x040fe20000000848 */
[----:B------:R-:W3:Y:S01]  /*a080*/  S2R R54, SR_LANEID ;  /* 0x0000000000367919 */ /* 0x000ee20000000000 */
[--C-:B------:R-:W-:Y:S01]  /*a090*/  IMAD.X R43, RZ, RZ, R145.reuse, P1 ;  /* 0x000000ffff2b7224 */ /* 0x100fe200008e0691 */
[----:B------:R-:W-:Y:S01]  /*a0a0*/  IADD3 R58, P1, PT, R144, 0xf8000, RZ ;  /* 0x000f8000903a7810 */ /* 0x000fe20007f3e0ff */
[----:B------:R-:W-:Y:S01]  /*a0b0*/  IMAD.X R57, RZ, RZ, R145, P0 ;  /* 0x000000ffff397224 */ /* 0x000fe200000e0691 */
[--C-:B-1----:R-:W-:Y:S01]  /*a0c0*/  SHF.R.U32.HI R20, RZ, 0x3, R51.reuse ;  /* 0x00000003ff147819 */ /* 0x102fe20000011633 */
[----:B------:R-:W-:Y:S01]  /*a0d0*/  LDGSTS.E.128 [R139+0x2200], desc[UR6][R26.64] ;  /* 0x022000001a8b7fae */ /* 0x000fe2000b9a1806 */
[----:B------:R-:W-:Y:S01]  /*a0e0*/  LOP3.LUT R21, R51, 0x7, RZ, 0xc0, !PT ;  /* 0x0000000733157812 */ /* 0x000fe200078ec0ff */
[----:B------:R-:W-:Y:S01]  /*a0f0*/  HMMA.16816.F16 R52, R32, R52, R48 ;  /* 0x000000342034723c */ /* 0x000fe20000000830 */
[----:B------:R-:W-:Y:S01]  /*a100*/  SHF.R.U32.HI R51, RZ, 0x4, R51 ;  /* 0x00000004ff337819 */ /* 0x000fe20000011633 */
[----:B--2---:R-:W-:Y:S01]  /*a110*/  IMAD.SHL.U32 R22, R20, 0x8, RZ ;  /* 0x0000000814167824 */ /* 0x004fe200078e00ff */
[----:B------:R-:W-:Y:S01]  /*a120*/  LDGSTS.E.128 [R139+0x2280], desc[UR6][R42.64+0x80] ;  /* 0x022800802a8b7fae */ /* 0x000fe2000b9a1806 */
[----:B------:R-:W-:-:S02]  /*a130*/  IMAD.U32 R48, R40, 0x2, R133 ;  /* 0x0000000228307824 */ /* 0x000fc400078e0085 */
[----:B------:R-:W-:Y:S01]  /*a140*/  IMAD.SHL.U32 R40, R51, 0x8, RZ ;  /* 0x0000000833287824 */ /* 0x000fe200078e00ff */
[----:B------:R-:W-:Y:S01]  /*a150*/  LOP3.LUT R41, R22, 0x8, R21, 0xe2, !PT ;  /* 0x0000000816297812 */ /* 0x000fe200078ee215 */
[----:B------:R-:W-:Y:S01]  /*a160*/  IMAD.X R59, RZ, RZ, R145, P1 ;  /* 0x000000ffff3b7224 */ /* 0x000fe200008e0691 */
[----:B------:R1:W-:Y:S01]  /*a170*/  LDGSTS.E.128 [R139+0x3300], desc[UR6][R56.64] ;  /* 0x03300000388b7fae */ /* 0x0003e2000b9a1806 */
[----:B------:R-:W-:Y:S01]  /*a180*/  IMAD.U32 R28, R28, 0x2, R141 ;  /* 0x000000021c1c7824 */ /* 0x000fe200078e008d */
[C---:B------:R-:W-:Y:S01]  /*a190*/  HMMA.16816.F16 R46, R32.reuse, R36, R46 ;  /* 0x00000024202e723c */ /* 0x040fe2000000082e */
[----:B------:R-:W-:Y:S01]  /*a1a0*/  IMAD R41, R41, 0x88, R40 ;  /* 0x0000008829297824 */ /* 0x000fe200078e0228 */
[----:B------:R-:W2:Y:S01]  /*a1b0*/  S2R R55, SR_LANEID ;  /* 0x0000000000377919 */ /* 0x000ea20000000000 */
[----:B------:R-:W-:Y:S01]  /*a1c0*/  IMAD.U32 R24, R29, 0x2, R140 ;  /* 0x000000021d187824 */ /* 0x000fe200078e008c */
[----:B------:R-:W-:Y:S01]  /*a1d0*/  SHF.R.U32.HI R40, RZ, 0x3, R118 ;  /* 0x00000003ff287819 */ /* 0x000fe20000011676 */
[----:B------:R-:W-:Y:S01]  /*a1e0*/  IMAD.U32 R20, R50, 0x2, R135 ;  /* 0x0000000232147824 */ /* 0x000fe200078e0087 */
[----:B------:R4:W-:Y:S01]  /*a1f0*/  LDGSTS.E.128 [R139+0x3380], desc[UR6][R58.64+0x80] ;  /* 0x033800803a8b7fae */ /* 0x0009e2000b9a1806 */
[----:B------:R-:W-:Y:S01]  /*a200*/  LOP3.LUT R36, R118, 0x7, RZ, 0xc0, !PT ;  /* 0x0000000776247812 */ /* 0x000fe200078ec0ff */
[----:B------:R-:W-:Y:S01]  /*a210*/  HMMA.16816.F16 R44, R32, R38, R44 ;  /* 0x00000026202c723c */ /* 0x000fe2000000082c */
[----:B------:R-:W-:Y:S01]  /*a220*/  IMAD.SHL.U32 R37, R40, 0x8, RZ ;  /* 0x0000000828257824 */ /* 0x000fe200078e00ff */
[----:B------:R-:W-:Y:S01]  /*a230*/  LDSM.16.M88.4 R28, [R28] ;  /* 0x000000001c1c783b */ /* 0x000fe20000000200 */
[----:B-1----:R-:W-:Y:S01]  /*a240*/  IMAD.U32 R56, R41, 0x2, R132 ;  /* 0x0000000229387824 */ /* 0x002fe200078e0084 */
[----:B------:R-:W-:-:S02]  /*a250*/  SHF.R.U32.HI R118, RZ, 0x4, R118 ;  /* 0x00000004ff767819 */ /* 0x000fc40000011676 */
[----:B------:R-:W1:Y:S01]  /*a260*/  LDSM.16.MT88.4 R24, [R24] ;  /* 0x000000001818783b */ /* 0x000e620000004200 */
[----:B------:R-:W-:Y:S02]  /*a270*/  LOP3.LUT R37, R37, 0x8, R36, 0xe2, !PT ;  /* 0x0000000825257812 */ /* 0x000fe400078ee224 */
[--C-:B---3--:R-:W-:Y:S01]  /*a280*/  SHF.R.U32.HI R36, RZ, 0x3, R54.reuse ;  /* 0x00000003ff247819 */ /* 0x108fe20000011636 */
[----:B------:R-:W3:Y:S01]  /*a290*/  LDSM.16.MT88.4 R20, [R20] ;  /* 0x000000001414783b */ /* 0x000ee20000004200 */
[----:B------:R-:W-:Y:S01]  /*a2a0*/  IMAD.SHL.U32 R118, R118, 0x8, RZ ;  /* 0x0000000876767824 */ /* 0x000fe200078e00ff */
[----:B------:R-:W-:Y:S02]  /*a2b0*/  LOP3.LUT R38, R54, 0x7, RZ, 0xc0, !PT ;  /* 0x0000000736267812 */ /* 0x000fe400078ec0ff */
[----:B------:R-:W5:Y:S01]  /*a2c0*/  LDSM.16.MT88.4 R48, [R48] ;  /* 0x000000003030783b */ /* 0x000f620000004200 */
[----:B------:R-:W-:Y:S01]  /*a2d0*/  IMAD.SHL.U32 R39, R36, 0x8, RZ ;  /* 0x0000000824277824 */ /* 0x000fe200078e00ff */
[----:B------:R-:W-:Y:S01]  /*a2e0*/  SHF.R.U32.HI R54, RZ, 0x4, R54 ;  /* 0x00000004ff367819 */ /* 0x000fe20000011636 */
[----:B------:R-:W-:Y:S01]  /*a2f0*/  IMAD R37, R37, 0x28, R118 ;  /* 0x0000002825257824 */ /* 0x000fe200078e0276 */
[----:B------:R-:W4:Y:S02]  /*a300*/  LDSM.16.MT88.4 R32, [R56] ;  /* 0x000000003820783b */ /* 0x000f240000004200 */
[----:B------:R-:W-:Y:S01]  /*a310*/  LOP3.LUT R39, R39, 0x8, R38, 0xe2, !PT ;  /* 0x0000000827277812 */ /* 0x000fe200078ee226 */
[----:B------:R-:W-:Y:S01]  /*a320*/  IMAD.SHL.U32 R54, R54, 0x8, RZ ;  /* 0x0000000836367824 */ /* 0x000fe200078e00ff */
[----:B------:R-:W0:Y:S01]  /*a330*/  LDGDEPBAR ;  /* 0x00000000000079af */ /* 0x000e220000000000 */
[----:B------:R-:W-:-:S02]  /*a340*/  IMAD.U32 R37, R37, 0x2, R138 ;  /* 0x0000000225257824 */ /* 0x000fc400078e008a */
[----:B------:R-:W-:Y:S01]  /*a350*/  IMAD R54, R39, 0x28, R54 ;  /* 0x0000002827367824 */ /* 0x000fe200078e0236 */
[----:B--2---:R-:W-:Y:S02]  /*a360*/  SHF.R.U32.HI R36, RZ, 0x3, R55 ;  /* 0x00000003ff247819 */ /* 0x004fe40000011637 */
[----:B------:R2:W4:Y:S03]  /*a370*/  LDSM.16.M88.4 R40, [R37] ;  /* 0x000000002528783b */ /* 0x0005260000000200 */
[----:B------:R-:W-:Y:S02]  /*a380*/  IMAD.SHL.U32 R38, R36, 0x8, RZ ;  /* 0x0000000824267824 */ /* 0x000fe400078e00ff */
[----:B------:R-:W-:Y:S02]  /*a390*/  IMAD.U32 R36, R54, 0x2, R137 ;  /* 0x0000000236247824 */ /* 0x000fe400078e0089 */
[----:B------:R-:W4:Y:S01]  /*a3a0*/  S2R R54, SR_LANEID ;  /* 0x0000000000367919 */ /* 0x000f220000000000 */
[----:B--2---:R-:W-:-:S02]  /*a3b0*/  LOP3.LUT R37, R55, 0x7, RZ, 0xc0, !PT ;  /* 0x0000000737257812 */ /* 0x004fc400078ec0ff */
[----:B------:R-:W-:-:S05]  /*a3c0*/  SHF.R.U32.HI R55, RZ, 0x4, R55 ;  /* 0x00000004ff377819 */ /* 0x000fca0000011637 */
        /* <DEDUP_REMOVED lines=23> */
[----:B------:R-:W4:Y:S06]  /*a540*/  S2R R40, SR_LANEID ;  /* 0x0000000000287919 */ /* 0x000f2c0000000000 */
        /* <DEDUP_REMOVED lines=9> */
[----:B------:R-:W5:Y:S06]  /*a5e0*/  S2R R36, SR_LANEID ;  /* 0x0000000000247919 */ /* 0x000f6c0000000000 */
[----:B--2---:R-:W-:Y:S01]  /*a5f0*/  HMMA.16816.F16 R106, R28, R24, R106 ;  /* 0x000000181c6a723c */ /* 0x004fe2000000086a */
[----:B------:R-:W2:Y:S01]  /*a600*/  S2R R37, SR_LANEID ;  /* 0x0000000000257919 */ /* 0x000ea20000000000 */
[----:B------:R-:W-:-:S06]  /*a610*/  SHF.R.U32.HI R24, RZ, 0x3, R54 ;  /* 0x00000003ff187819 */ /* 0x000fcc0000011636 */
[C---:B------:R-:W-:Y:S08]  /*a620*/  HMMA.16816.F16 R68, R28.reuse, R26, R68 ;  /* 0x0000001a1c44723c */ /* 0x040ff00000000844 */
        /* <DEDUP_REMOVED lines=10> */
[----:B----4-:R-:W-:Y:S02]  /*a6d0*/  SHF.R.U32.HI R22, RZ, 0x3, R40 ;  /* 0x00000003ff167819 */ /* 0x010fe40000011628 */
[----:B------:R-:W-:Y:S01]  /*a6e0*/  LOP3.LUT R20, R23, 0x8, R20, 0xe2, !PT ;  /* 0x0000000817147812 */ /* 0x000fe200078ee214 */
[----:B------:R-:W-:Y:S01]  /*a6f0*/  HMMA.16816.F16 R48, R28, R48, R52 ;  /* 0x000000301c30723c */ /* 0x000fe20000000834 */
[----:B------:R-:W-:Y:S01]  /*a700*/  LOP3.LUT R23, R40, 0x7, RZ, 0xc0, !PT ;  /* 0x0000000728177812 */ /* 0x000fe200078ec0ff */
[----:B------:R-:W-:Y:S01]  /*a710*/  IMAD.SHL.U32 R22, R22, 0x8, RZ ;  /* 0x0000000816167824 */ /* 0x000fe200078e00ff */
[----:B------:R-:W-:Y:S01]  /*a720*/  SHF.R.U32.HI R40, RZ, 0x4, R40 ;  /* 0x00000004ff287819 */ /* 0x000fe20000011628 */
[----:B------:R-:W-:Y:S01]  /*a730*/  IMAD R54, R21, 0x28, R54 ;  /* 0x0000002815367824 */ /* 0x000fe200078e0236 */
[----:B-----5:R-:W-:-:S02]  /*a740*/  SHF.R.U32.HI R21, RZ, 0x3, R36 ;  /* 0x00000003ff157819 */ /* 0x020fc40000011624 */
[----:B------:R-:W-:Y:S01]  /*a750*/  LOP3.LUT R23, R22, 0x8, R23, 0xe2, !PT ;  /* 0x0000000816177812 */ /* 0x000fe200078ee217 */
[C---:B------:R-:W-:Y:S01]  /*a760*/  HMMA.16816.F16 R72, R28.reuse, R50, R72 ;  /* 0x000000321c48723c */ /* 0x040fe20000000848 */
[----:B------:R-:W-:Y:S01]  /*a770*/  IMAD.SHL.U32 R40, R40, 0x8, RZ ;  /* 0x0000000828287824 */ /* 0x000fe200078e00ff */
[----:B------:R-:W-:Y:S01]  /*a780*/  LOP3.LUT R22, R36, 0x7, RZ, 0xc0, !PT ;  /* 0x0000000724167812 */ /* 0x000fe200078ec0ff */
[----:B------:R-:W-:Y:S01]  /*a790*/  IMAD.SHL.U32 R21, R21, 0x8, RZ ;  /* 0x0000000815157824 */ /* 0x000fe200078e00ff */
[----:B------:R-:W-:Y:S01]  /*a7a0*/  SHF.R.U32.HI R41, RZ, 0x4, R41 ;  /* 0x00000004ff297819 */ /* 0x000fe20000011629 */
[----:B------:R-:W-:Y:S01]  /*a7b0*/  IMAD R40, R23, 0x88, R40 ;  /* 0x0000008817287824 */ /* 0x000fe200078e0228 */
[----:B------:R-:W3:Y:S01]  /*a7c0*/  S2R R50, SR_LANEID ;  /* 0x0000000000327919 */ /* 0x000ee20000000000 */
[----:B------:R-:W-:Y:S01]  /*a7d0*/  IMAD.U32 R54, R54, 0x2, R131 ;  /* 0x0000000236367824 */ /* 0x000fe200078e0083 */
[C---:B------:R-:W-:Y:S01]  /*a7e0*/  HMMA.16816.F16 R46, R28.reuse, R32, R46 ;  /* 0x000000201c2e723c */ /* 0x040fe2000000082e */
[----:B--2---:R-:W-:Y:S01]  /*a7f0*/  SHF.R.U32.HI R33, RZ, 0x3, R37 ;  /* 0x00000003ff217819 */ /* 0x004fe20000011625 */
[----:B------:R-:W-:Y:S01]  /*a800*/  IMAD.SHL.U32 R41, R41, 0x8, RZ ;  /* 0x0000000829297824 */ /* 0x000fe200078e00ff */
[----:B------:R-:W-:Y:S01]  /*a810*/  LOP3.LUT R39, R21, 0x8, R22, 0xe2, !PT ;  /* 0x0000000815277812 */ /* 0x000fe200078ee216 */
[----:B------:R-:W-:Y:S01]  /*a820*/  IMAD.U32 R21, R40, 0x2, R19 ;  /* 0x0000000228157824 */ /* 0x000fe200078e0013 */
[----:B------:R-:W-:Y:S01]  /*a830*/  LOP3.LUT R40, R37, 0x7, RZ, 0xc0, !PT ;  /* 0x0000000725287812 */ /* 0x000fe200078ec0ff */
[----:B------:R-:W-:Y:S01]  /*a840*/  IMAD.SHL.U32 R33, R33, 0x8, RZ ;  /* 0x0000000821217824 */ /* 0x000fe200078e00ff */
[----:B------:R-:W-:Y:S01]  /*a850*/  SHF.R.U32.HI R37, RZ, 0x4, R37 ;  /* 0x00000004ff257819 */ /* 0x000fe20000011625 */
[----:B------:R-:W-:Y:S01]  /*a860*/  HMMA.16816.F16 R44, R28, R34, R44 ;  /* 0x000000221c2c723c */ /* 0x000fe2000000082c */
[----:B------:R-:W2:Y:S01]  /*a870*/  S2R R30, SR_LANEID ;  /* 0x00000000001e7919 */ /* 0x000ea20000000000 */
[--C-:B-1----:R-:W-:Y:S01]  /*a880*/  SHF.R.U32.HI R28, RZ, 0x3, R38.reuse ;  /* 0x00000003ff1c7819 */ /* 0x102fe20000011626 */
[----:B------:R-:W-:Y:S01]  /*a890*/  IMAD R20, R20, 0x88, R41 ;  /* 0x0000008814147824 */ /* 0x000fe200078e0229 */
[----:B------:R-:W-:Y:S01]  /*a8a0*/  LOP3.LUT R29, R38, 0x7, RZ, 0xc0, !PT ;  /* 0x00000007261d7812 */ /* 0x000fe200078ec0ff */
[----:B------:R-:W-:Y:S01]  /*a8b0*/  IMAD.SHL.U32 R37, R37, 0x8, RZ ;  /* 0x0000000825257824 */ /* 0x000fe200078e00ff */
[----:B------:R-:W-:Y:S01]  /*a8c0*/  SHF.R.U32.HI R38, RZ, 0x4, R38 ;  /* 0x00000004ff267819 */ /* 0x000fe20000011626 */
[----:B------:R-:W-:Y:S01]  /*a8d0*/  IMAD.SHL.U32 R28, R28, 0x8, RZ ;  /* 0x000000081c1c7824 */ /* 0x000fe200078e00ff */
[----:B------:R-:W-:Y:S01]  /*a8e0*/  SHF.R.U32.HI R22, RZ, 0x4, R36 ;  /* 0x00000004ff167819 */ /* 0x000fe20000011624 */
[----:B------:R-:W-:Y:S01]  /*a8f0*/  IMAD.U32 R20, R20, 0x2, R7 ;  /* 0x0000000214147824 */ /* 0x000fe200078e0007 */
[----:B------:R-:W-:Y:S01]  /*a900*/  LOP3.LUT R40, R33, 0x8, R40, 0xe2, !PT ;  /* 0x0000000821287812 */ /* 0x000fe200078ee228 */
[----:B------:R-:W-:Y:S01]  /*a910*/  IMAD.SHL.U32 R38, R38, 0x8, RZ ;  /* 0x0000000826267824 */ /* 0x000fe200078e00ff */
[----:B------:R-:W-:Y:S01]  /*a920*/  LOP3.LUT R29, R28, 0x8, R29, 0xe2, !PT ;  /* 0x000000081c1d7812 */ /* 0x000fe200078ee21d */
[----:B------:R-:W-:Y:S01]  /*a930*/  IMAD.SHL.U32 R32, R22, 0x8, RZ ;  /* 0x0000000816207824 */ /* 0x000fe200078e00ff */
[----:B------:R-:W-:Y:S01]  /*a940*/  SHF.R.U32.HI R28, RZ, 0x3, R36 ;  /* 0x00000003ff1c7819 */ /* 0x000fe20000011624 */
[----:B------:R-:W-:Y:S01]  /*a950*/  IMAD R40, R40, 0x88, R37 ;  /* 0x0000008828287824 */ /* 0x000fe200078e0225 */
[----:B------:R-:W-:Y:S01]  /*a960*/  LDSM.16.MT88.4 R24, [R20] ;  /* 0x000000001418783b */ /* 0x000fe20000004200 */
[----:B------:R-:W-:Y:S01]  /*a970*/  IMAD R38, R29, 0x28, R38 ;  /* 0x000000281d267824 */ /* 0x000fe200078e0226 */
[----:B------:R-:W-:Y:S01]  /*a980*/  LOP3.LUT R29, R36, 0x7, RZ, 0xc0, !PT ;  /* 0x00000007241d7812 */ /* 0x000fe200078ec0ff */
[----:B------:R-:W-:Y:S01]  /*a990*/  IMAD.SHL.U32 R28, R28, 0x8, RZ ;  /* 0x000000081c1c7824 */ /* 0x000fe200078e00ff */
[----:B------:R-:W-:Y:S01]  /*a9a0*/  SHF.R.U32.HI R36, RZ, 0x4, R36 ;  /* 0x00000004ff247819 */ /* 0x000fe20000011624 */
[----:B------:R-:W-:Y:S01]  /*a9b0*/  IMAD R39, R39, 0x88, R32 ;  /* 0x0000008827277824 */ /* 0x000fe200078e0220 */
[----:B------:R-:W1:Y:S01]  /*a9c0*/  LDSM.16.M88.4 R52, [R54] ;  /* 0x000000003634783b */ /* 0x000e620000000200 */
[----:B------:R-:W-:Y:S01]  /*a9d0*/  IMAD.U32 R32, R40, 0x2, R9 ;  /* 0x0000000228207824 */ /* 0x000fe200078e0009 */
[----:B------:R-:W-:Y:S01]  /*a9e0*/  LOP3.LUT R29, R28, 0x8, R29, 0xe2, !PT ;  /* 0x000000081c1d7812 */ /* 0x000fe200078ee21d */
[----:B------:R-:W-:Y:S01]  /*a9f0*/  IMAD.SHL.U32 R36, R36, 0x8, RZ ;  /* 0x0000000824247824 */ /* 0x000fe200078e00ff */
[----:B------:R-:W4:Y:S01]  /*aa00*/  LDSM.16.MT88.4 R20, [R21] ;  /* 0x000000001514783b */ /* 0x000f220000004200 */
[----:B------:R-:W-:-:S02]  /*aa10*/  IMAD.U32 R39, R39, 0x2, R16 ;  /* 0x0000000227277824 */ /* 0x000fc400078e0010 */
[----:B------:R-:W-:Y:S01]  /*aa20*/  IMAD R29, R29, 0x28, R36 ;  /* 0x000000281d1d7824 */ /* 0x000fe200078e0224 */
[----:B------:R-:W-:Y:S01]  /*aa30*/  LDSM.16.MT88.4 R32, [R32] ;  /* 0x000000002020783b */ /* 0x000fe20000004200 */
[----:B------:R-:W-:Y:S01]  /*aa40*/  IMAD.U32 R38, R38, 0x2, R129 ;  /* 0x0000000226267824 */ /* 0x000fe200078e0081 */
[----:B--2---:R-:W-:Y:S02]  /*aa50*/  SHF.R.U32.HI R28, RZ, 0x3, R30 ;  /* 0x00000003ff1c7819 */ /* 0x004fe4000001161e */
[----:B------:R-:W2:Y:S01]  /*aa60*/  LDSM.16.MT88.4 R56, [R39] ;  /* 0x000000002738783b */ /* 0x000ea20000004200 */
[----:B------:R-:W-:Y:S01]  /*aa70*/  LOP3.LUT R31, R30, 0x7, RZ, 0xc0, !PT ;  /* 0x000000071e1f7812 */ /* 0x000fe200078ec0ff */
[----:B------:R-:W-:Y:S01]  /*aa80*/  IMAD.U32 R36, R29, 0x2, R128 ;  /* 0x000000021d247824 */ /* 0x000fe200078e0080 */
[----:B------:R-:W-:Y:S01]  /*aa90*/  SHF.R.U32.HI R30, RZ, 0x4, R30 ;  /* 0x00000004ff1e7819 */ /* 0x000fe2000001161e */
[----:B------:R-:W-:Y:S01]  /*aaa0*/  IMAD.SHL.U32 R28, R28, 0x8, RZ ;  /* 0x000000081c1c7824 */ /* 0x000fe200078e00ff */
[----:B------:R-:W5:Y:S03]  /*aab0*/  LDSM.16.M88.4 R40, [R38] ;  /* 0x000000002628783b */ /* 0x000f660000000200 */
[----:B------:R-:W-:Y:S01]  /*aac0*/  IMAD.SHL.U32 R30, R30, 0x8, RZ ;  /* 0x000000081e1e7824 */ /* 0x000fe200078e00ff */
[----:B------:R-:W-:Y:S01]  /*aad0*/  LOP3.LUT R31, R28, 0x8, R31, 0xe2, !PT ;  /* 0x000000081c1f7812 */ /* 0x000fe200078ee21f */
[----:B------:R-:W3:Y:S04]  /*aae0*/  LDSM.16.M88.4 R36, [R36] ;  /* 0x000000002424783b */ /* 0x000ee80000000200 */
[----:B------:R-:W-:Y:S01]  /*aaf0*/  IMAD R31, R31, 0x28, R30 ;  /* 0x000000281f1f7824 */ /* 0x000fe200078e021e */
[----:B------:R-:W3:Y:S03]  /*ab00*/  S2R R51, SR_LANEID ;  /* 0x0000000000337919 */ /* 0x000ee60000000000 */
[----:B------:R-:W-:-:S06]  /*ab10*/  IMAD.U32 R31, R31, 0x2, R4 ;  /* 0x000000021f1f7824 */ /* 0x000fcc00078e0004 */
[----:B------:R-:W3:Y:S01]  /*ab20*/  LDSM.16.M88.4 R28, [R31] ;  /* 0x000000001f1c783b */ /* 0x000ee20000000200 */
[----:B------:R-:W-:-:S04]  /*ab30*/  DEPBAR.LE SB0, 0x0 ;  /* 0x000080000000791a */ /* 0x000fc80000000000 */
[C---:B-1----:R-:W-:Y:S01]  /*ab40*/  HMMA.16816.F16 R70, R52.reuse, R24, R70 ;  /* 0x000000183446723c */ /* 0x042fe20000000846 */
[----:B------:R-:W-:Y:S07]  /*ab50*/  BAR.SYNC.DEFER_BLOCKING 0x0 ;  /* 0x0000000000007b1d */ /* 0x000fee0000010000 */
[C---:B------:R-:W-:Y:S08]  /*ab60*/  HMMA.16816.F16 R84, R52.reuse, R26, R84 ;  /* 0x0000001a3454723c */ /* 0x040ff00000000854 */
[C---:B----4-:R-:W-:Y:S08]  /*ab70*/  HMMA.16816.F16 R86, R52.reuse, R20, R86 ;  /* 0x000000143456723c */ /* 0x050ff00000000856 */
[C---:B------:R-:W-:Y:S01]  /*ab80*/  HMMA.16816.F16 R104, R52.reuse, R22, R104 ;  /* 0x000000163468723c */ /* 0x040fe20000000868 */
[----:B------:R-:W-:Y:S01]  /*ab90*/  @!PT LDS RZ, [RZ] ;  /* 0x00000000fffff984 */ /* 0x000fe20000000800 */
[----:B------:R-:W-:Y:S01]  /*aba0*/  @!PT LDS RZ, [RZ] ;  /* 0x00000000fffff984 */ /* 0x000fe20000000800 */
[----:B------:R-:W-:Y:S01]  /*abb0*/  @!PT LDS RZ, [RZ] ;  /* 0x00000000fffff984 */ /* 0x000fe20000000800 */
[----:B------:R-:W-:Y:S07]  /*abc0*/  LDGSTS.E.128 [R134], desc[UR6][R146.64+0x400] ;  /* 0x0000040092867fae */ /* 0x000fee000b9a1806 */
[C---:B--2---:R-:W-:Y:S08]  /*abd0*/  HMMA.16816.F16 R60, R52.reuse, R56, R60 ;  /* 0x00000038343c723c */ /* 0x044ff0000000083c */
[C---:B------:R-:W-:Y:S08]  /*abe0*/  HMMA.16816.F16 R62, R52.reuse, R58, R62 ;  /* 0x0000003a343e723c */ /* 0x040ff0000000083e */
[C---:B------:R-:W-:Y:S08]  /*abf0*/  HMMA.16816.F16 R80, R52.reuse, R32, R80 ;  /* 0x000000203450723c */ /* 0x040ff00000000850 */
[----:B------:R-:W-:Y:S01]  /*ac00*/  HMMA.16816.F16 R82, R52, R34, R82 ;  /* 0x000000223452723c */ /* 0x000fe20000000852 */
[----:B------:R-:W1:Y:S01]  /*ac10*/  S2R R52, SR_LANEID ;  /* 0x0000000000347919 */ /* 0x000e620000000000 */
[----:B------:R-:W2:Y:S06]  /*ac20*/  S2R R54, SR_LANEID ;  /* 0x0000000000367919 */ /* 0x000eac0000000000 */
[-C--:B-----5:R-:W-:Y:S08]  /*ac30*/  HMMA.16816.F16 R76, R40, R24.reuse, R76 ;  /* 0x00000018284c723c */ /* 0x0a0ff0000000084c */
[-C--:B---3--:R-:W-:Y:S08]  /*ac40*/  HMMA.16816.F16 R114, R36, R24.reuse, R114 ;  /* 0x000000182472723c */ /* 0x088ff00000000872 */
        /* <DEDUP_REMOVED lines=22> */
[----:B------:R-:W-:Y:S01]  /*adb0*/  IMAD R36, R24, 0x88, R51 ;  /* 0x0000008818247824 */ /* 0x000fe200078e0233 */
[----:B------:R-:W-:Y:S01]  /*adc0*/  IADD3 R24, P1, PT, R146, 0x20000, RZ ;  /* 0x0002000092187810 */ /* 0x000fe20007f3e0ff */
[----:B------:R-:W3:Y:S01]  /*add0*/  S2R R51, SR_LANEID ;  /* 0x0000000000337919 */ /* 0x000ee20000000000 */
[----:B------:R-:W-:-:S03]  /*ade0*/  IMAD R37, R25, 0x28, R50 ;  /* 0x0000002819257824 */ /* 0x000fc600078e0232 */
[----:B------:R-:W-:Y:S01]  /*adf0*/  IMAD.X R25, RZ, RZ, R147, P1 ;  /* 0x000000ffff197224 */ /* 0x000fe200008e0693 */
[----:B------:R-:W-:Y:S01]  /*ae00*/  HMMA.16816.F16 R78, R40, R20, R78 ;  /* 0x00000014284e723c */ /* 0x000fe2000000084e */
[----:B------:R-:W4:Y:S01]  /*ae10*/  S2R R50, SR_LANEID ;  /* 0x0000000000327919 */ /* 0x000f220000000000 */
[----:B------:R-:W-:-:S06]  /*ae20*/  IMAD.U32 R37, R37, 0x2, R18 ;  /* 0x0000000225257824 */ /* 0x000fcc00078e0012 */
[----:B------:R-:W-:Y:S01]  /*ae30*/  HMMA.16816.F16 R66, R28, R20, R66 ;  /* 0x000000141c42723c */ /* 0x000fe20000000842 */
[--C-:B-1----:R-:W-:Y:S02]  /*ae40*/  SHF.R.U32.HI R20, RZ, 0x3, R52.reuse ;  /* 0x00000003ff147819 */ /* 0x102fe40000011634 */
[----:B------:R-:W-:Y:S02]  /*ae50*/  LOP3.LUT R21, R52, 0x7, RZ, 0xc0, !PT ;  /* 0x0000000734157812 */ /* 0x000fe400078ec0ff */
[----:B------:R-:W-:Y:S01]  /*ae60*/  SHF.R.U32.HI R52, RZ, 0x4, R52 ;  /* 0x00000004ff347819 */ /* 0x000fe20000011634 */
[----:B------:R-:W-:Y:S02]  /*ae70*/  IMAD.SHL.U32 R20, R20, 0x8, RZ ;  /* 0x0000000814147824 */ /* 0x000fe400078e00ff */
[----:B------:R-:W-:Y:S02]  /*ae80*/  HMMA.16816.F16 R100, R40, R22, R100 ;  /* 0x000000162864723c */ /* 0x000fe40000000864 */
[----:B------:R-:W-:Y:S01]  /*ae90*/  IMAD.SHL.U32 R52, R52, 0x8, RZ ;  /* 0x0000000834347824 */ /* 0x000fe200078e00ff */
[----:B------:R-:W-:-:S02]  /*aea0*/  LOP3.LUT R53, R20, 0x8, R21, 0xe2, !PT ;  /* 0x0000000814357812 */ /* 0x000fc400078ee215 */
[----:B------:R-:W-:-:S03]  /*aeb0*/  IADD3 R20, P0, PT, R146, 0x10000, RZ ;  /* 0x0001000092147810 */ /* 0x000fc60007f1e0ff */
[----:B------:R-:W-:Y:S01]  /*aec0*/  HMMA.16816.F16 R64, R28, R22, R64 ;  /* 0x000000161c40723c */ /* 0x000fe20000000840 */
[----:B------:R-:W-:Y:S01]  /*aed0*/  IADD3 R22, P2, PT, R146, 0x30000, RZ ;  /* 0x0003000092167810 */ /* 0x000fe20007f5e0ff */
[--C-:B------:R-:W-:Y:S01]  /*aee0*/  IMAD.X R21, RZ, RZ, R147.reuse, P0 ;  /* 0x000000ffff157224 */ /* 0x100fe200000e0693 */
[C---:B------:R-:W-:Y:S01]  /*aef0*/  IADD3 R26, P0, PT, R144.reuse, 0x100000, RZ ;  /* 0x00100000901a7810 */ /* 0x040fe20007f1e0ff */
[----:B------:R-:W-:Y:S02]  /*af00*/  IMAD R52, R53, 0x88, R52 ;  /* 0x0000008835347824 */ /* 0x000fe400078e0234 */
        /* <DEDUP_REMOVED lines=8> */
[----:B-1----:R-:W-:Y:S01]  /*af90*/  IADD3 R20, P0, PT, R144, 0x108000, RZ ;  /* 0x0010800090147810 */ /* 0x002fe20007f1e0ff */
[----:B-----5:R-:W-:-:S03]  /*afa0*/  IMAD.U32 R24, R36, 0x2, R3 ;  /* 0x0000000224187824 */ /* 0x020fc600078e0003 */
[C---:B------:R-:W-:Y:S01]  /*afb0*/  HMMA.16816.F16 R96, R40.reuse, R32, R96 ;  /* 0x000000202860723c */ /* 0x040fe20000000860 */
[----:B------:R-:W-:Y:S01]  /*afc0*/  IMAD.X R21, RZ, RZ, R145, P0 ;  /* 0x000000ffff157224 */ /* 0x000fe200000e0691 */
[--C-:B---3--:R-:W-:Y:S02]  /*afd0*/  SHF.R.U32.HI R22, RZ, 0x3, R51.reuse ;  /* 0x00000003ff167819 */ /* 0x108fe40000011633 */
[----:B------:R-:W-:Y:S02]  /*afe0*/  LOP3.LUT R23, R51, 0x7, RZ, 0xc0, !PT ;  /* 0x0000000733177812 */ /* 0x000fe400078ec0ff */
[----:B------:R-:W-:Y:S02]  /*aff0*/  SHF.R.U32.HI R51, RZ, 0x4, R51 ;  /* 0x00000004ff337819 */ /* 0x000fe40000011633 */
[----:B------:R-:W-:Y:S01]  /*b000*/  HMMA.16816.F16 R98, R40, R34, R98 ;  /* 0x000000222862723c */ /* 0x000fe20000000862 */
[C---:B------:R-:W-:Y:S02]  /*b010*/  IADD3 R42, P2, PT, R144.reuse, 0x100000, RZ ;  /* 0x00100000902a7810 */ /* 0x040fe40007f5e0ff */
[----:B------:R-:W-:Y:S01]  /*b020*/  IADD3 R40, P1, PT, R144, 0x108000, RZ ;  /* 0x0010800090287810 */ /* 0x000fe20007f3e0ff */
[----:B------:R-:W-:-:S02]  /*b030*/  IMAD.SHL.U32 R51, R51, 0x8, RZ ;  /* 0x0000000833337824 */ /* 0x000fc400078e00ff */
[--C-:B------:R-:W-:Y:S02]  /*b040*/  IMAD.X R43, RZ, RZ, R145.reuse, P2 ;  /* 0x000000ffff2b7224 */ /* 0x100fe400010e0691 */
[----:B------:R-:W-:Y:S01]  /*b050*/  IMAD.X R41, RZ, RZ, R145, P1 ;  /* 0x000000ffff297224 */ /* 0x000fe200008e0691 */
[C---:B------:R-:W-:Y:S01]  /*b060*/  HMMA.16816.F16 R56, R28.reuse, R56, R48 ;  /* 0x000000381c38723c */ /* 0x040fe20000000830 */
[----:B------:R-:W1:Y:S01]  /*b070*/  S2R R48, SR_LANEID ;  /* 0x0000000000307919 */ /* 0x000e620000000000 */
[----:B------:R-:W-:Y:S06]  /*b080*/  LDGSTS.E.128 [R139+0x80], desc[UR6][R42.64+0x80] ;  /* 0x000800802a8b7fae */ /* 0x000fec000b9a1806 */
[----:B------:R-:W-:Y:S01]  /*b090*/  HMMA.16816.F16 R46, R28, R32, R46 ;  /* 0x000000201c2e723c */ /* 0x000fe2000000082e */
[----:B------:R3:W-:Y:S01]  /*b0a0*/  LDGSTS.E.128 [R139+0x1100], desc[UR6][R40.64] ;  /* 0x01100000288b7fae */ /* 0x0007e2000b9a1806 */
[----:B----4-:R-:W-:-:S03]  /*b0b0*/  SHF.R.U32.HI R32, RZ, 0x3, R50 ;  /* 0x00000003ff207819 */ /* 0x010fc60000011632 */
[----:B------:R4:W-:Y:S03]  /*b0c0*/  LDGSTS.E.128 [R139+0x1180], desc[UR6][R20.64+0x80] ;  /* 0x01180080148b7fae */ /* 0x0009e6000b9a1806 */
[C---:B------:R-:W-:Y:S01]  /*b0d0*/  HMMA.16816.F16 R72, R28.reuse, R58, R72 ;  /* 0x0000003a1c48723c */ /* 0x040fe20000000848 */
[----:B------:R-:W-:Y:S01]  /*b0e0*/  LDSM.16.M88.4 R36, [R37] ;  /* 0x000000002524783b */ /* 0x000fe20000000200 */
[----:B---3--:R-:W-:Y:S01]  /*b0f0*/  IMAD.SHL.U32 R40, R22, 0x8, RZ ;  /* 0x0000000816287824 */ /* 0x008fe200078e00ff */
[----:B--2---:R-:W-:Y:S02]  /*b100*/  SHF.R.U32.HI R41, RZ, 0x3, R54 ;  /* 0x00000003ff297819 */ /* 0x004fe40000011636 */
[----:B------:R-:W2:Y:S03]  /*b110*/  LDSM.16.MT88.4 R24, [R24] ;  /* 0x000000001818783b */ /* 0x000ea60000004200 */
[----:B------:R-:W-:Y:S01]  /*b120*/  HMMA.16816.F16 R44, R28, R34, R44 ;  /* 0x000000221c2c723c */ /* 0x000fe2000000082c */
[----:B------:R-:W-:Y:S01]  /*b130*/  LEA R22, R52, R17, 0x1 ;  /* 0x0000001134167211 */ /* 0x000fe200078e08ff */
[----:B------:R-:W-:Y:S01]  /*b140*/  IMAD.SHL.U32 R29, R32, 0x8, RZ ;  /* 0x00000008201d7824 */ /* 0x000fe200078e00ff */
[----:B------:R-:W-:Y:S01]  /*b150*/  LOP3.LUT R40, R40, 0x8, R23, 0xe2, !PT ;  /* 0x0000000828287812 */ /* 0x000fe200078ee217 */
[----:B------:R-:W-:Y:S01]  /*b160*/  IMAD.SHL.U32 R41, R41, 0x8, RZ ;  /* 0x0000000829297824 */ /* 0x000fe200078e00ff */
[----:B------:R-:W3:Y:S01]  /*b170*/  S2R R30, SR_LANEID ;  /* 0x00000000001e7919 */ /* 0x000ee20000000000 */
[----:B------:R-:W-:-:S02]  /*b180*/  LOP3.LUT R28, R50, 0x7, RZ, 0xc0, !PT ;  /* 0x00000007321c7812 */ /* 0x000fc400078ec0ff */
[----:B------:R-:W-:Y:S01]  /*b190*/  IMAD R51, R40, 0x88, R51 ;  /* 0x0000008828337824 */ /* 0x000fe200078e0233 */
[----:B------:R-:W-:Y:S01]  /*b1a0*/  LOP3.LUT R40, R54, 0x7, RZ, 0xc0, !PT ;  /* 0x0000000736287812 */ /* 0x000fe200078ec0ff */
[----:B----4-:R-:W4:Y:S01]  /*b1b0*/  LDSM.16.MT88.4 R20, [R22] ;  /* 0x000000001614783b */ /* 0x010f220000004200 */
[----:B------:R-:W-:Y:S01]  /*b1c0*/  SHF.R.U32.HI R54, RZ, 0x4, R54 ;  /* 0x00000004ff367819 */ /* 0x000fe20000011636 */
[----:B------:R-:W-:Y:S01]  /*b1d0*/  IMAD.U32 R51, R51, 0x2, R8 ;  /* 0x0000000233337824 */ /* 0x000fe200078e0008 */
[----:B------:R-:W-:Y:S01]  /*b1e0*/  LOP3.LUT R40, R41, 0x8, R40, 0xe2, !PT ;  /* 0x0000000829287812 */ /* 0x000fe200078ee228 */
[----:B------:R-:W0:Y:S01]  /*b1f0*/  LDGDEPBAR ;  /* 0x00000000000079af */ /* 0x000e220000000000 */
[----:B------:R-:W-:Y:S01]  /*b200*/  SHF.R.U32.HI R50, RZ, 0x4, R50 ;  /* 0x00000004ff327819 */ /* 0x000fe20000011632 */
[----:B------:R-:W-:Y:S01]  /*b210*/  IMAD.SHL.U32 R33, R54, 0x8, RZ ;  /* 0x0000000836217824 */ /* 0x000fe200078e00ff */
[----:B------:R-:W-:Y:S01]  /*b220*/  LOP3.LUT R29, R29, 0x8, R28, 0xe2, !PT ;  /* 0x000000081d1d7812 */ /* 0x000fe200078ee21c */
[----:B------:R5:W4:Y:S01]  /*b230*/  LDSM.16.MT88.4 R52, [R51] ;  /* 0x000000003334783b */ /* 0x000b220000004200 */
[----:B-1----:R-:W-:Y:S01]  /*b240*/  SHF.R.U32.HI R28, RZ, 0x3, R48 ;  /* 0x00000003ff1c7819 */ /* 0x002fe20000011630 */
[----:B------:R-:W-:-:S02]  /*b250*/  IMAD R33, R40, 0x88, R33 ;  /* 0x0000008828217824 */ /* 0x000fc400078e0221 */
[----:B------:R-:W-:Y:S02]  /*b260*/  IMAD.SHL.U32 R50, R50, 0x8, RZ ;  /* 0x0000000832327824 */ /* 0x000fe400078e00ff */
[----:B------:R-:W-:Y:S02]  /*b270*/  IMAD.U32 R40, R33, 0x2, R2 ;  /* 0x0000000221287824 */ /* 0x000fe400078e0002 */
[----:B------:R-:W-:Y:S01]  /*b280*/  IMAD R50, R29, 0x28, R50 ;  /* 0x000000281d327824 */ /* 0x000fe200078e0232 */
[----:B------:R-:W-:Y:S01]  /*b290*/  LOP3.LUT R29, R48, 0x7, RZ, 0xc0, !PT ;  /* 0x00000007301d7812 */ /* 0x000fe200078ec0ff */
[----:B------:R-:W-:Y:S01]  /*b2a0*/  IMAD.SHL.U32 R28, R28, 0x8, RZ ;  /* 0x000000081c1c7824 */ /* 0x000fe200078e00ff */
[----:B------:R-:W-:Y:S01]  /*b2b0*/  SHF.R.U32.HI R48, RZ, 0x4, R48 ;  /* 0x00000004ff307819 */ /* 0x000fe20000011630 */
[----:B------:R-:W1:Y:S01]  /*b2c0*/  LDSM.16.MT88.4 R40, [R40] ;  /* 0x000000002828783b */ /* 0x000e620000004200 */
[----:B------:R-:W-:Y:S02]  /*b2d0*/  IMAD.U32 R32, R50, 0x2, R11 ;  /* 0x0000000232207824 */ /* 0x000fe400078e000b */
[----:B------:R-:W-:Y:S01]  /*b2e0*/  LOP3.LUT R29, R28, 0x8, R29, 0xe2, !PT ;  /* 0x000000081c1d7812 */ /* 0x000fe200078ee21d */
[----:B------:R-:W-:Y:S01]  /*b2f0*/  IMAD.SHL.U32 R48, R48, 0x8, RZ ;  /* 0x0000000830307824 */ /* 0x000fe200078e00ff */
[----:B-----5:R-:W5:Y:S01]  /*b300*/  S2R R51, SR_LANEID ;  /* 0x0000000000337919 */ /* 0x020f620000000000 */
[----:B---3--:R-:W-:-:S02]  /*b310*/  SHF.R.U32.HI R28, RZ, 0x3, R30 ;  /* 0x00000003ff1c7819 */ /* 0x008fc4000001161e */
[----:B------:R-:W-:Y:S01]  /*b320*/  IMAD R48, R29, 0x28, R48 ;  /* 0x000000281d307824 */ /* 0x000fe200078e0230 */
[----:B------:R-:W3:Y:S01]  /*b330*/  LDSM.16.M88.4 R32, [R32] ;  /* 0x000000002020783b */ /* 0x000ee20000000200 */
[----:B------:R-:W-:Y:S01]  /*b340*/  LOP3.LUT R29, R30, 0x7, RZ, 0xc0, !PT ;  /* 0x000000071e1d7812 */ /* 0x000fe200078ec0ff */
[----:B--2---:R-:W-:Y:S01]  /*b350*/  HMMA.16816.F16 R70, R36, R24, R70 ;  /* 0x000000182446723c */ /* 0x004fe20000000846 */
[----:B------:R-:W-:Y:S01]  /*b360*/  IMAD.SHL.U32 R50, R28, 0x8, RZ ;  /* 0x000000081c327824 */ /* 0x000fe200078e00ff */
[----:B------:R-:W-:Y:S01]  /*b370*/  SHF.R.U32.HI R30, RZ, 0x4, R30 ;  /* 0x00000004ff1e7819 */ /* 0x000fe2000001161e */
[----:B------:R-:W-:-:S03]  /*b380*/  IMAD.U32 R28, R48, 0x2, R13 ;  /* 0x00000002301c7824 */ /* 0x000fc600078e000d */
[----:B------:R-:W-:Y:S01]  /*b390*/  LOP3.LUT R49, R50, 0x8, R29, 0xe2, !PT ;  /* 0x0000000832317812 */ /* 0x000fe200078ee21d */
[----:B------:R-:W-:Y:S01]  /*b3a0*/  IMAD.SHL.U32 R48, R30, 0x8, RZ ;  /* 0x000000081e307824 */ /* 0x000fe200078e00ff */
[C---:B------:R-:W-:Y:S01]  /*b3b0*/  HMMA.16816.F16 R84, R36.reuse, R26, R84 ;  /* 0x0000001a2454723c */ /* 0x040fe20000000854 */
[----:B------:R-:W2:Y:S02]  /*b3c0*/  LDSM.16.M88.4 R28, [R28] ;  /* 0x000000001c1c783b */ /* 0x000ea40000000200 */
[----:B------:R-:W-:Y:S01]  /*b3d0*/  IMAD R49, R49, 0x28, R48 ;  /* 0x0000002831317824 */ /* 0x000fe200078e0230 */
[----:B------:R-:W5:Y:S04]  /*b3e0*/  S2R R50, SR_LANEID ;  /* 0x0000000000327919 */ /* 0x000f680000000000 */
[C---:B----4-:R-:W-:Y:S01]  /*b3f0*/  HMMA.16816.F16 R86, R36.reuse, R20, R86 ;  /* 0x000000142456723c */ /* 0x050fe20000000856 */
[----:B------:R-:W4:Y:S07]  /*b400*/  S2R R48, SR_LANEID ;  /* 0x0000000000307919 */ /* 0x000f2e0000000000 */
[C---:B------:R-:W-:Y:S08]  /*b410*/  HMMA.16816.F16 R104, R36.reuse, R22, R104 ;  /* 0x000000162468723c */ /* 0x040ff00000000868 */
[C---:B------:R-:W-:Y:S08]  /*b420*/  HMMA.16816.F16 R60, R36.reuse, R52, R60 ;  /* 0x00000034243c723c */ /* 0x040ff0000000083c */
[C---:B------:R-:W-:Y:S08]  /*b430*/  HMMA.16816.F16 R62, R36.reuse, R54, R62 ;  /* 0x00000036243e723c */ /* 0x040ff0000000083e */
[C---:B-1----:R-:W-:Y:S08]  /*b440*/  HMMA.16816.F16 R80, R36.reuse, R40, R80 ;  /* 0x000000282450723c */ /* 0x042ff00000000850 */
[----:B------:R-:W-:Y:S01]  /*b450*/  HMMA.16816.F16 R82, R36, R42, R82 ;  /* 0x0000002a2452723c */ /* 0x000fe20000000852 */
[----:B------:R-:W-:-:S02]  /*b460*/  IMAD.U32 R36, R49, 0x2, R12 ;  /* 0x0000000231247824 */ /* 0x000fc400078e000c */
[----:B------:R-:W1:Y:S04]  /*b470*/  S2R R49, SR_LANEID ;  /* 0x0000000000317919 */ /* 0x000e680000000000 */
[----:B------:R-:W5:Y:S01]  /*b480*/  LDSM.16.M88.4 R36, [R36] ;  /* 0x000000002424783b */ /* 0x000f620000000200 */
        /* <DEDUP_REMOVED lines=10> */
[-C--:B--2---:R-:W-:Y:S08]  /*b530*/  HMMA.16816.F16 R114, R28, R24.reuse, R114 ;  /* 0x000000181c72723c */ /* 0x084ff00000000872 */
[----:B-----5:R-:W-:Y:S01]  /*b540*/  HMMA.16816.F16 R106, R36, R24, R106 ;  /* 0x00000018246a723c */ /* 0x020fe2000000086a */
        /* <DEDUP_REMOVED lines=31> */
[----:B---3--:R-:W-:Y:S01]  /*b740*/  SHF.R.U32.HI R20, RZ, 0x3, R32 ;  /* 0x00000003ff147819 */ /* 0x008fe20000011620 */
        /* <DEDUP_REMOVED lines=94> */
[----:B------:R-:W-:Y:S01]  /*bd30*/  SHF.R.U32.HI R54, RZ, 0x4, R54 ;  /* 0x00000004ff367819 */ /* 0x000fe20000011636 */
[----:B------:R-:W-:Y:S01]  /*bd40*/  IMAD.SHL.U32 R31, R28, 0x8, RZ ;  /* 0x000000081c1f7824 */ /* 0x000fe200078e00ff */
[----:B-1----:R-:W-:Y:S01]  /*bd50*/  LOP3.LUT R29, R56, 0x7, RZ, 0xc0, !PT ;  /* 0x00000007381d7812 */ /* 0x002fe200078ec0ff */
        /* <DEDUP_REMOVED lines=10> */
[----:B------:R-:W-:Y:S01]  /*be00*/  LOP3.LUT R41, R30, 0x8, R41, 0xe2, !PT ;  /* 0x000000081e297812 */ /* 0x000fe200078ee229 */
[----:B------:R-:W-:Y:S01]  /*be10*/  IMAD R28, R28, 0x28, R55 ;  /* 0x000000281c1c7824 */ /* 0x000fe200078e0237 */
[----:B------:R-:W-:Y:S01]  /*be20*/  SHF.R.U32.HI R56, RZ, 0x4, R56 ;  /* 0x00000004ff387819 */ /* 0x000fe20000011638 */
[----:B------:R-:W1:Y:S01]  /*be30*/  S2R R55, SR_LANEID ;  /* 0x0000000000377919 */ /* 0x000e620000000000 */
[----:B------:R-:W-:Y:S01]  /*be40*/  IMAD.SHL.U32 R42, R25, 0x8, RZ ;  /* 0x00000008192a7824 */ /* 0x000fe200078e00ff */
[----:B------:R-:W-:Y:S01]  /*be50*/  LOP3.LUT R25, R40, 0x7, RZ, 0xc0, !PT ;  /* 0x0000000728197812 */ /* 0x000fe200078ec0ff */
[----:B------:R-:W-:Y:S01]  /*be60*/  IMAD.SHL.U32 R26, R24, 0x8, RZ ;  /* 0x00000008181a7824 */ /* 0x000fe200078e00ff */
[C---:B------:R-:W-:Y:S01]  /*be70*/  HMMA.16816.F16 R66, R36.reuse, R20, R66 ;  /* 0x000000142442723c */ /* 0x040fe20000000842 */
[C---:B------:R-:W-:Y:S01]  /*be80*/  IADD3 R24, P0, PT, R146.reuse, 0x10000, RZ ;  /* 0x0001000092187810 */ /* 0x040fe20007f1e0ff */
[----:B------:R-:W-:Y:S01]  /*be90*/  IMAD R54, R41, 0x88, R54 ;  /* 0x0000008829367824 */ /* 0x000fe200078e0236 */
[----:B------:R-:W-:Y:S01]  /*bea0*/  IADD3 R20, P1, PT, R146, 0x20000, RZ ;  /* 0x0002000092147810 */ /* 0x000fe20007f3e0ff */
[----:B------:R-:W-:Y:S01]  /*beb0*/  IMAD.SHL.U32 R56, R56, 0x8, RZ ;  /* 0x0000000838387824 */ /* 0x000fe200078e00ff */
[----:B------:R-:W-:Y:S01]  /*bec0*/  LOP3.LUT R119, R26, 0x8, R25, 0xe2, !PT ;  /* 0x000000081a777812 */ /* 0x000fe200078ee219 */
[--C-:B------:R-:W-:Y:S01]  /*bed0*/  IMAD.X R25, RZ, RZ, R147.reuse, P0 ;  /* 0x000000ffff197224 */ /* 0x100fe200000e0693 */
[----:B------:R-:W-:Y:S01]  /*bee0*/  SHF.R.U32.HI R40, RZ, 0x4, R40 ;  /* 0x00000004ff287819 */ /* 0x000fe20000011628 */
[C---:B------:R-:W-:Y:S01]  /*bef0*/  HMMA.16816.F16 R64, R36.reuse, R22, R64 ;  /* 0x000000162440723c */ /* 0x040fe20000000840 */
[----:B------:R-:W-:Y:S01]  /*bf00*/  IADD3 R22, P2, PT, R146, 0x30000, RZ ;  /* 0x0003000092167810 */ /* 0x000fe20007f5e0ff */
[----:B------:R-:W-:Y:S01]  /*bf10*/  IMAD.X R21, RZ, RZ, R147, P1 ;  /* 0x000000ffff157224 */ /* 0x000fe200008e0693 */
[----:B------:R-:W-:Y:S01]  /*bf20*/  LDGSTS.E.128 [R134+0x3200], desc[UR6][R24.64+0x440] ;  /* 0x0320044018867fae */ /* 0x000fe2000b9a1806 */
[----:B------:R-:W-:Y:S01]  /*bf30*/  IMAD.SHL.U32 R40, R40, 0x8, RZ ;  /* 0x0000000828287824 */ /* 0x000fe200078e00ff */
[----:B------:R-:W-:Y:S01]  /*bf40*/  LOP3.LUT R29, R42, 0x8, R29, 0xe2, !PT ;  /* 0x000000082a1d7812 */ /* 0x000fe200078ee21d */
[----:B------:R-:W-:Y:S01]  /*bf50*/  IMAD.X R23, RZ, RZ, R147, P2 ;  /* 0x000000ffff177224 */ /* 0x000fe200010e0693 */
[----:B------:R1:W-:Y:S01]  /*bf60*/  LDGSTS.E.128 [R134+0x3c00], desc[UR6][R20.64+0x440] ;  /* 0x03c0044014867fae */ /* 0x0003e2000b9a1806 */
[----:B------:R-:W-:Y:S01]  /*bf70*/  IMAD R40, R119, 0x88, R40 ;  /* 0x0000008877287824 */ /* 0x000fe200078e0228 */
[C---:B------:R-:W-:Y:S01]  /*bf80*/  IADD3 R26, P0, PT, R144.reuse, 0x110000, RZ ;  /* 0x00110000901a7810 */ /* 0x040fe20007f1e0ff */
[----:B------:R-:W-:Y:S01]  /*bf90*/  HMMA.16816.F16 R48, R36, R48, R52 ;  /* 0x000000302430723c */ /* 0x000fe20000000834 */
[----:B------:R2:W-:Y:S01]  /*bfa0*/  LDGSTS.E.128 [R134+0x4600], desc[UR6][R22.64+0x440] ;  /* 0x0460044016867fae */ /* 0x0005e2000b9a1806 */
[----:B------:R-:W-:Y:S01]  /*bfb0*/  IADD3 R42, P1, PT, R144, 0x110000, RZ ;  /* 0x00110000902a7810 */ /* 0x000fe20007f3e0ff */
[----:B------:R-:W-:-:S02]  /*bfc0*/  IMAD.U32 R52, R40, 0x2, R133 ;  /* 0x0000000228347824 */ /* 0x000fc400078e0085 */
[----:B------:R-:W-:Y:S02]  /*bfd0*/  IMAD R29, R29, 0x88, R56 ;  /* 0x000000881d1d7824 */ /* 0x000fe400078e0238 */
[--C-:B------:R-:W-:Y:S01]  /*bfe0*/  IMAD.X R27, RZ, RZ, R145.reuse, P0 ;  /* 0x000000ffff1b7224 */ /* 0x100fe200000e0691 */
[C---:B------:R-:W-:Y:S01]  /*bff0*/  HMMA.16816.F16 R72, R36.reuse, R50, R72 ;  /* 0x000000322448723c */ /* 0x040fe20000000848 */
[----:B------:R-:W-:Y:S01]  /*c000*/  IADD3 R56, P0, PT, R144, 0x118000, RZ ;  /* 0x0011800090387810 */ /* 0x000fe20007f1e0ff */
[----:B------:R-:W-:Y:S01]  /*c010*/  IMAD.X R43, RZ, RZ, R145, P1 ;  /* 0x000000ffff2b7224 */ /* 0x000fe200008e0691 */
[----:B-1----:R-:W-:Y:S01]  /*c020*/  SHF.R.U32.HI R20, RZ, 0x3, R55 ;  /* 0x00000003ff147819 */ /* 0x002fe20000011637 */
[----:B------:R-:W1:Y:S01]  /*c030*/  S2R R50, SR_LANEID ;  /* 0x0000000000327919 */ /* 0x000e620000000000 */
[----:B------:R-:W-:Y:S01]  /*c040*/  LOP3.LUT R21, R55, 0x7, RZ, 0xc0, !PT ;  /* 0x0000000737157812 */ /* 0x000fe200078ec0ff */
[----:B------:R-:W-:Y:S01]  /*c050*/  IMAD.X R57, RZ, RZ, R145, P0 ;  /* 0x000000ffff397224 */ /* 0x000fe200000e0691 */
[----:B------:R-:W-:Y:S01]  /*c060*/  SHF.R.U32.HI R55, RZ, 0x4, R55 ;  /* 0x00000004ff377819 */ /* 0x000fe20000011637 */
[----:B--2---:R-:W-:Y:S01]  /*c070*/  IMAD.SHL.U32 R22, R20, 0x8, RZ ;  /* 0x0000000814167824 */ /* 0x004fe200078e00ff */
[----:B------:R-:W-:Y:S01]  /*c080*/  IADD3 R58, P1, PT, R144, 0x118000, RZ ;  /* 0x00118000903a7810 */ /* 0x000fe20007f3e0ff */
[----:B------:R-:W-:Y:S01]  /*c090*/  LDGSTS.E.128 [R139+0x2200], desc[UR6][R26.64] ;  /* 0x022000001a8b7fae */ /* 0x000fe2000b9a1806 */
[C---:B------:R-:W-:Y:S01]  /*c0a0*/  HMMA.16816.F16 R46, R36.reuse, R32, R46 ;  /* 0x00000020242e723c */ /* 0x040fe2000000082e */
[----:B------:R-:W-:Y:S01]  /*c0b0*/  IMAD.SHL.U32 R40, R55, 0x8, RZ ;  /* 0x0000000837287824 */ /* 0x000fe200078e00ff */
[----:B------:R-:W-:Y:S01]  /*c0c0*/  LOP3.LUT R41, R22, 0x8, R21, 0xe2, !PT ;  /* 0x0000000816297812 */ /* 0x000fe200078ee215 */
[----:B------:R2:W-:Y:S01]  /*c0d0*/  LDGSTS.E.128 [R139+0x2280], desc[UR6][R42.64+0x80] ;  /* 0x022800802a8b7fae */ /* 0x0005e2000b9a1806 */
[----:B------:R-:W-:Y:S01]  /*c0e0*/  IMAD.X R59, RZ, RZ, R145, P1 ;  /* 0x000000ffff3b7224 */ /* 0x000fe200008e0691 */
[----:B------:R-:W-:Y:S01]  /*c0f0*/  LOP3.LUT R32, R118, 0x7, RZ, 0xc0, !PT ;  /* 0x0000000776207812 */ /* 0x000fe200078ec0ff */
[----:B------:R-:W-:Y:S01]  /*c100*/  IMAD.U32 R28, R28, 0x2, R141 ;  /* 0x000000021c1c7824 */ /* 0x000fe200078e008d */
[----:B------:R3:W-:Y:S01]  /*c110*/  LDGSTS.E.128 [R139+0x3300], desc[UR6][R56.64] ;  /* 0x03300000388b7fae */ /* 0x0007e2000b9a1806 */
[----:B------:R-:W-:Y:S01]  /*c120*/  IMAD R41, R41, 0x88, R40 ;  /* 0x0000008829297824 */ /* 0x000fe200078e0228 */
[----:B------:R-:W-:Y:S01]  /*c130*/  SHF.R.U32.HI R40, RZ, 0x3, R118 ;  /* 0x00000003ff287819 */ /* 0x000fe20000011676 */
[----:B------:R-:W-:Y:S01]  /*c140*/  IMAD.U32 R24, R29, 0x2, R140 ;  /* 0x000000021d187824 */ /* 0x000fe200078e008c */
[----:B------:R-:W-:Y:S01]  /*c150*/  HMMA.16816.F16 R44, R36, R34, R44 ;  /* 0x00000022242c723c */ /* 0x000fe2000000082c */
[----:B------:R-:W-:Y:S01]  /*c160*/  IMAD.U32 R20, R54, 0x2, R135 ;  /* 0x0000000236147824 */ /* 0x000fe200078e0087 */
[----:B------:R4:W-:Y:S01]  /*c170*/  LDGSTS.E.128 [R139+0x3380], desc[UR6][R58.64+0x80] ;  /* 0x033800803a8b7fae */ /* 0x0009e2000b9a1806 */
[----:B------:R-:W-:Y:S01]  /*c180*/  IMAD.U32 R33, R41, 0x2, R132 ;  /* 0x0000000229217824 */ /* 0x000fe200078e0084 */
[----:B------:R-:W-:Y:S01]  /*c190*/  SHF.R.U32.HI R118, RZ, 0x4, R118 ;  /* 0x00000004ff767819 */ /* 0x000fe20000011676 */
[----:B--2---:R-:W-:Y:S01]  /*c1a0*/  IMAD.SHL.U32 R43, R40, 0x8, RZ ;  /* 0x00000008282b7824 */ /* 0x004fe200078e00ff */
[----:B------:R-:W2:Y:S03]  /*c1b0*/  S2R R38, SR_LANEID ;  /* 0x0000000000267919 */ /* 0x000ea60000000000 */
[----:B------:R-:W-:Y:S01]  /*c1c0*/  IMAD.SHL.U32 R118, R118, 0x8, RZ ;  /* 0x0000000876767824 */ /* 0x000fe200078e00ff */
[----:B------:R-:W-:Y:S01]  /*c1d0*/  LOP3.LUT R41, R43, 0x8, R32, 0xe2, !PT ;  /* 0x000000082b297812 */ /* 0x000fe200078ee220 */
[----:B------:R-:W-:Y:S01]  /*c1e0*/  LDSM.16.M88.4 R28, [R28] ;  /* 0x000000001c1c783b */ /* 0x000fe20000000200 */
[----:B-1----:R-:W-:-:S03]  /*c1f0*/  SHF.R.U32.HI R36, RZ, 0x3, R50 ;  /* 0x00000003ff247819 */ /* 0x002fc60000011632 */
[----:B------:R-:W1:Y:S01]  /*c200*/  LDSM.16.MT88.4 R24, [R24] ;  /* 0x000000001818783b */ /* 0x000e620000004200 */
[----:B------:R-:W-:Y:S01]  /*c210*/  IMAD R41, R41, 0x28, R118 ;  /* 0x0000002829297824 */ /* 0x000fe200078e0276 */
[----:B------:R-:W-:Y:S02]  /*c220*/  LOP3.LUT R37, R50, 0x7, RZ, 0xc0, !PT ;  /* 0x0000000732257812 */ /* 0x000fe400078ec0ff */
[----:B------:R-:W5:Y:S01]  /*c230*/  LDSM.16.MT88.4 R20, [R20] ;  /* 0x000000001414783b */ /* 0x000f620000004200 */
[----:B------:R-:W-:Y:S01]  /*c240*/  IMAD.U32 R41, R41, 0x2, R138 ;  /* 0x0000000229297824 */ /* 0x000fe200078e008a */
[----:B------:R-:W-:Y:S01]  /*c250*/  SHF.R.U32.HI R50, RZ, 0x4, R50 ;  /* 0x00000004ff327819 */ /* 0x000fe20000011632 */
[----:B------:R-:W-:Y:S01]  /*c260*/  IMAD.SHL.U32 R36, R36, 0x8, RZ ;  /* 0x0000000824247824 */ /* 0x000fe200078e00ff */
[----:B------:R-:W4:Y:S03]  /*c270*/  LDSM.16.MT88.4 R52, [R52] ;  /* 0x000000003434783b */ /* 0x000f260000004200 */
[----:B------:R-:W-:Y:S01]  /*c280*/  IMAD.SHL.U32 R50, R50, 0x8, RZ ;  /* 0x0000000832327824 */ /* 0x000fe200078e00ff */
[----:B------:R-:W4:Y:S01]  /*c290*/  LDSM.16.MT88.4 R32, [R33] ;  /* 0x000000002120783b */ /* 0x000f220000004200 */
[----:B------:R-:W-:-:S03]  /*c2a0*/  LOP3.LUT R37, R36, 0x8, R37, 0xe2, !PT ;  /* 0x0000000824257812 */ /* 0x000fc600078ee225 */
[----:B------:R-:W4:Y:S02]  /*c2b0*/  LDSM.16.M88.4 R40, [R41] ;  /* 0x000000002928783b */ /* 0x000f240000000200 */
[----:B------:R-:W-:Y:S02]  /*c2c0*/  IMAD R50, R37, 0x28, R50 ;  /* 0x0000002825327824 */ /* 0x000fe400078e0232 */
[----:B------:R-:W0:Y:S01]  /*c2d0*/  LDGDEPBAR ;  /* 0x00000000000079af */ /* 0x000e220000000000 */
[--C-:B--2---:R-:W-:Y:S02]  /*c2e0*/  SHF.R.U32.HI R36, RZ, 0x3, R38.reuse ;  /* 0x00000003ff247819 */ /* 0x104fe40000011626 */
[----:B------:R-:W-:Y:S02]  /*c2f0*/  LOP3.LUT R37, R38, 0x7, RZ, 0xc0, !PT ;  /* 0x0000000726257812 */ /* 0x000fe400078ec0ff */
[----:B------:R-:W-:Y:S01]  /*c300*/  SHF.R.U32.HI R38, RZ, 0x4, R38 ;  /* 0x00000004ff267819 */ /* 0x000fe20000011626 */
[----:B---3--:R-:W-:-:S02]  /*c310*/  IMAD.SHL.U32 R56, R36, 0x8, RZ ;  /* 0x0000000824387824 */ /* 0x008fc400078e00ff */
[----:B------:R-:W-:Y:S02]  /*c320*/  IMAD.U32 R36, R50, 0x2, R137 ;  /* 0x0000000232247824 */ /* 0x000fe400078e0089 */
[----:B------:R-:W2:Y:S01]  /*c330*/  S2R R50, SR_LANEID ;  /* 0x0000000000327919 */ /* 0x000ea20000000000 */
[C---:B-1----:R-:W-:Y:S08]  /*c340*/  HMMA.16816.F16 R70, R28.reuse, R24, R70 ;  /* 0x000000181c46723c */ /* 0x042ff00000000846 */
[C---:B------:R-:W-:Y:S08]  /*c350*/  HMMA.16816.F16 R84, R28.reuse, R26, R84 ;  /* 0x0000001a1c54723c */ /* 0x040ff00000000854 */
[C---:B-----5:R-:W-:Y:S08]  /*c360*/  HMMA.16816.F16 R86, R28.reuse, R20, R86 ;  /* 0x000000141c56723c */ /* 0x060ff00000000856 */
[C---:B------:R-:W-:Y:S08]  /*c370*/  HMMA.16816.F16 R104, R28.reuse, R22, R104 ;  /* 0x000000161c68723c */ /* 0x040ff00000000868 */
[C---:B----4-:R-:W-:Y:S08]  /*c380*/  HMMA.16816.F16 R60, R28.reuse, R52, R60 ;  /* 0x000000341c3c723c */ /* 0x050ff0000000083c */
[C---:B------:R-:W-:Y:S08]  /*c390*/  HMMA.16816.F16 R62, R28.reuse, R54, R62 ;  /* 0x000000361c3e723c */ /* 0x040ff0000000083e */
[C---:B------:R-:W-:Y:S08]  /*c3a0*/  HMMA.16816.F16 R80, R28.reuse, R32, R80 ;  /* 0x000000201c50723c */ /* 0x040ff00000000850 */
[----:B------:R-:W-:Y:S01]  /*c3b0*/  HMMA.16816.F16 R82, R28, R34, R82 ;  /* 0x000000221c52723c */ /* 0x000fe20000000852 */
[----:B------:R-:W-:Y:S01]  /*c3c0*/  LOP3.LUT R29, R56, 0x8, R37, 0xe2, !PT ;  /* 0x00000008381d7812 */ /* 0x000fe200078ee225 */
[----:B------:R-:W-:-:S02]  /*c3d0*/  IMAD.SHL.U32 R28, R38, 0x8, RZ ;  /* 0x00000008261c7824 */ /* 0x000fc400078e00ff */
[----:B------:R-:W1:Y:S02]  /*c3e0*/  LDSM.16.M88.4 R36, [R36] ;  /* 0x000000002424783b */ /* 0x000e640000000200 */
        /* <DEDUP_REMOVED lines=23> */
[----:B---3--:R-:W-:Y:S01]  /*c560*/  HMMA.16816.F16 R106, R28, R24, R106 ;  /* 0x000000181c6a723c */ /* 0x008fe2000000086a */
[----:B--2---:R-:W-:Y:S01]  /*c570*/  SHF.R.U32.HI R24, RZ, 0x3, R50 ;  /* 0x00000003ff187819 */ /* 0x004fe20000011632 */
[----:B------:R-:W2:Y:S01]  /*c580*/  S2R R38, SR_LANEID ;  /* 0x0000000000267919 */ /* 0x000ea20000000000 */
[----:B------:R-:W-:-:S02]  /*c590*/  LOP3.LUT R25, R50, 0x7, RZ, 0xc0, !PT ;  /* 0x0000000732197812 */ /* 0x000fc400078ec0ff */
[----:B------:R-:W-:-:S03]  /*c5a0*/  SHF.R.U32.HI R50, RZ, 0x4, R50 ;  /* 0x00000004ff327819 */ /* 0x000fc60000011632 */
[----:B------:R-:W-:Y:S01]  /*c5b0*/  HMMA.16816.F16 R68, R28, R26, R68 ;  /* 0x0000001a1c44723c */ /* 0x000fe20000000844 */
[----:B------:R-:W-:Y:S01]  /*c5c0*/  IMAD.SHL.U32 R26, R24, 0x8, RZ ;  /* 0x00000008181a7824 */ /* 0x000fe200078e00ff */
[----:B----4-:R-:W-:Y:S01]  /*c5d0*/  SHF.R.U32.HI R24, RZ, 0x3, R41 ;  /* 0x00000003ff187819 */ /* 0x010fe20000011629 */
[----:B------:R-:W-:-:S03]  /*c5e0*/  IMAD.SHL.U32 R50, R50, 0x8, RZ ;  /* 0x0000000832327824 */ /* 0x000fc600078e00ff */
[----:B------:R-:W-:Y:S02]  /*c5f0*/  LOP3.LUT R25, R26, 0x8, R25, 0xe2, !PT ;  /* 0x000000081a197812 */ /* 0x000fe400078ee219 */
[C---:B------:R-:W-:Y:S01]  /*c600*/  HMMA.16816.F16 R66, R28.reuse, R20, R66 ;  /* 0x000000141c42723c */ /* 0x040fe20000000842 */
[----:B------:R-:W-:Y:S01]  /*c610*/  IMAD.SHL.U32 R21, R24, 0x8, RZ ;  /* 0x0000000818157824 */ /* 0x000fe200078e00ff */
[----:B------:R-:W-:Y:S01]  /*c620*/  LOP3.LUT R20, R41, 0x7, RZ, 0xc0, !PT ;  /* 0x0000000729147812 */ /* 0x000fe200078ec0ff */
[----:B------:R-:W-:Y:S01]  /*c630*/  IMAD R50, R25, 0x28, R50 ;  /* 0x0000002819327824 */ /* 0x000fe200078e0232 */
[----:B-----5:R-:W-:Y:S02]  /*c640*/  LOP3.LUT R24, R40, 0x7, RZ, 0xc0, !PT ;  /* 0x0000000728187812 */ /* 0x020fe400078ec0ff */
[----:B------:R-:W-:Y:S01]  /*c650*/  LOP3.LUT R20, R21, 0x8, R20, 0xe2, !PT ;  /* 0x0000000815147812 */ /* 0x000fe200078ee214 */
[----:B------:R-:W-:Y:S01]  /*c660*/  IMAD.U32 R50, R50, 0x2, R131 ;  /* 0x0000000232327824 */ /* 0x000fe200078e0083 */
[--C-:B------:R-:W-:Y:S01]  /*c670*/  SHF.R.U32.HI R21, RZ, 0x3, R40.reuse ;  /* 0x00000003ff157819 */ /* 0x100fe20000011628 */
[----:B------:R-:W-:Y:S01]  /*c680*/  HMMA.16816.F16 R64, R28, R22, R64 ;  /* 0x000000161c40723c */ /* 0x000fe20000000840 */
[----:B------:R-:W-:-:S02]  /*c690*/  SHF.R.U32.HI R40, RZ, 0x4, R40 ;  /* 0x00000004ff287819 */ /* 0x000fc40000011628 */
[----:B-1----:R-:W-:Y:S01]  /*c6a0*/  SHF.R.U32.HI R22, RZ, 0x3, R36 ;  /* 0x00000003ff167819 */ /* 0x002fe20000011624 */
[----:B------:R-:W-:Y:S01]  /*c6b0*/  IMAD.SHL.U32 R21, R21, 0x8, RZ ;  /* 0x0000000815157824 */ /* 0x000fe200078e00ff */
[----:B------:R-:W-:Y:S01]  /*c6c0*/  SHF.R.U32.HI R41, RZ, 0x4, R41 ;  /* 0x00000004ff297819 */ /* 0x000fe20000011629 */
[----:B------:R-:W-:Y:S01]  /*c6d0*/  IMAD.SHL.U32 R40, R40, 0x8, RZ ;  /* 0x0000000828287824 */ /* 0x000fe200078e00ff */
[----:B------:R-:W-:Y:S01]  /*c6e0*/  LOP3.LUT R23, R36, 0x7, RZ, 0xc0, !PT ;  /* 0x0000000724177812 */ /* 0x000fe200078ec0ff */
[C---:B------:R-:W-:Y:S01]  /*c6f0*/  HMMA.16816.F16 R46, R28.reuse, R32, R46 ;  /* 0x000000201c2e723c */ /* 0x040fe2000000082e */
[----:B------:R-:W-:Y:S01]  /*c700*/  LOP3.LUT R21, R21, 0x8, R24, 0xe2, !PT ;  /* 0x0000000815157812 */ /* 0x000fe200078ee218 */
[----:B------:R-:W1:Y:S01]  /*c710*/  S2R R32, SR_LANEID ;  /* 0x0000000000207919 */ /* 0x000e620000000000 */
[----:B------:R-:W-:Y:S01]  /*c720*/  IMAD.SHL.U32 R22, R22, 0x8, RZ ;  /* 0x0000000816167824 */ /* 0x000fe200078e00ff */
[----:B--2---:R-:W-:Y:S01]  /*c730*/  SHF.R.U32.HI R33, RZ, 0x3, R38 ;  /* 0x00000003ff217819 */ /* 0x004fe20000011626 */
[----:B------:R-:W-:Y:S01]  /*c740*/  IMAD.SHL.U32 R41, R41, 0x8, RZ ;  /* 0x0000000829297824 */ /* 0x000fe200078e00ff */
[----:B------:R-:W-:Y:S01]  /*c750*/  LDSM.16.M88.4 R56, [R50] ;  /* 0x000000003238783b */ /* 0x000fe20000000200 */
[----:B------:R-:W-:Y:S01]  /*c760*/  IMAD R40, R21, 0x88, R40 ;  /* 0x0000008815287824 */ /* 0x000fe200078e0228 */
[----:B------:R-:W-:Y:S01]  /*c770*/  LOP3.LUT R42, R22, 0x8, R23, 0xe2, !PT ;  /* 0x00000008162a7812 */ /* 0x000fe200078ee217 */
[----:B------:R-:W-:Y:S01]  /*c780*/  IMAD R20, R20, 0x88, R41 ;  /* 0x0000008814147824 */ /* 0x000fe200078e0229 */
[----:B------:R-:W-:Y:S01]  /*c790*/  SHF.R.U32.HI R22, RZ, 0x4, R36 ;  /* 0x00000004ff167819 */ /* 0x000fe20000011624 */
[----:B------:R-:W-:Y:S01]  /*c7a0*/  IMAD.U32 R21, R40, 0x2, R19 ;  /* 0x0000000228157824 */ /* 0x000fe200078e0013 */
[----:B------:R-:W-:Y:S01]  /*c7b0*/  SHF.R.U32.HI R40, RZ, 0x3, R37 ;  /* 0x00000003ff287819 */ /* 0x000fe20000011625 */
[----:B------:R-:W-:Y:S01]  /*c7c0*/  HMMA.16816.F16 R44, R28, R34, R44 ;  /* 0x000000221c2c723c */ /* 0x000fe2000000082c */
[----:B------:R-:W-:Y:S01]  /*c7d0*/  LOP3.LUT R41, R37, 0x7, RZ, 0xc0, !PT ;  /* 0x0000000725297812 */ /* 0x000fe200078ec0ff */
[----:B------:R-:W-:Y:S01]  /*c7e0*/  IMAD.SHL.U32 R39, R22, 0x8, RZ ;  /* 0x0000000816277824 */ /* 0x000fe200078e00ff */
[----:B------:R-:W-:Y:S01]  /*c7f0*/  LOP3.LUT R34, R36, 0x7, RZ, 0xc0, !PT ;  /* 0x0000000724227812 */ /* 0x000fe200078ec0ff */
[----:B------:R-:W-:-:S02]  /*c800*/  IMAD.SHL.U32 R40, R40, 0x8, RZ ;  /* 0x0000000828287824 */ /* 0x000fc400078e00ff */
[----:B------:R-:W-:Y:S02]  /*c810*/  IMAD R39, R42, 0x88, R39 ;  /* 0x000000882a277824 */ /* 0x000fe400078e0227 */
[----:B------:R-:W-:Y:S01]  /*c820*/  IMAD.SHL.U32 R42, R33, 0x8, RZ ;  /* 0x00000008212a7824 */ /* 0x000fe200078e00ff */
[----:B------:R-:W-:Y:S01]  /*c830*/  LOP3.LUT R41, R40, 0x8, R41, 0xe2, !PT ;  /* 0x0000000828297812 */ /* 0x000fe200078ee229 */
[C---:B------:R-:W-:Y:S01]  /*c840*/  HMMA.16816.F16 R52, R28.reuse, R52, R48 ;  /* 0x000000341c34723c */ /* 0x040fe20000000830 */
[----:B------:R-:W-:Y:S01]  /*c850*/  SHF.R.U32.HI R40, RZ, 0x4, R37 ;  /* 0x00000004ff287819 */ /* 0x000fe20000011625 */
[----:B------:R-:W-:Y:S01]  /*c860*/  IMAD.U32 R20, R20, 0x2, R7 ;  /* 0x0000000214147824 */ /* 0x000fe200078e0007 */
[----:B------:R-:W-:Y:S01]  /*c870*/  SHF.R.U32.HI R33, RZ, 0x3, R36 ;  /* 0x00000003ff217819 */ /* 0x000fe20000011624 */
[----:B------:R-:W-:Y:S01]  /*c880*/  IMAD.U32 R39, R39, 0x2, R16 ;  /* 0x0000000227277824 */ /* 0x000fe200078e0010 */
[----:B------:R-:W-:Y:S01]  /*c890*/  LOP3.LUT R37, R38, 0x7, RZ, 0xc0, !PT ;  /* 0x0000000726257812 */ /* 0x000fe200078ec0ff */
[----:B------:R-:W-:Y:S01]  /*c8a0*/  IMAD.SHL.U32 R40, R40, 0x8, RZ ;  /* 0x0000000828287824 */ /* 0x000fe200078e00ff */
[----:B------:R-:W2:Y:S01]  /*c8b0*/  LDSM.16.MT88.4 R24, [R20] ;  /* 0x000000001418783b */ /* 0x000ea20000004200 */
[----:B------:R-:W-:Y:S01]  /*c8c0*/  IMAD.SHL.U32 R33, R33, 0x8, RZ ;  /* 0x0000000821217824 */ /* 0x000fe200078e00ff */
[----:B------:R-:W-:Y:S01]  /*c8d0*/  HMMA.16816.F16 R72, R28, R54, R72 ;  /* 0x000000361c48723c */ /* 0x000fe20000000848 */
[----:B------:R-:W-:Y:S01]  /*c8e0*/  IMAD R40, R41, 0x88, R40 ;  /* 0x0000008829287824 */ /* 0x000fe200078e0228 */
[----:B------:R-:W3:Y:S01]  /*c8f0*/  LDSM.16.MT88.4 R20, [R21] ;  /* 0x000000001514783b */ /* 0x000ee20000004200 */
[----:B-1----:R-:W-:-:S02]  /*c900*/  LOP3.LUT R35, R32, 0x7, RZ, 0xc0, !PT ;  /* 0x0000000720237812 */ /* 0x002fc400078ec0ff */
[----:B------:R-:W-:Y:S01]  /*c910*/  IMAD.U32 R28, R40, 0x2, R9 ;  /* 0x00000002281c7824 */ /* 0x000fe200078e0009 */
[----:B------:R-:W-:Y:S01]  /*c920*/  LOP3.LUT R33, R33, 0x8, R34, 0xe2, !PT ;  /* 0x0000000821217812 */ /* 0x000fe200078ee222 */
[----:B------:R-:W1:Y:S01]  /*c930*/  LDSM.16.MT88.4 R48, [R39] ;  /* 0x000000002730783b */ /* 0x000e620000004200 */
[----:B------:R-:W-:Y:S02]  /*c940*/  SHF.R.U32.HI R34, RZ, 0x3, R32 ;  /* 0x00000003ff227819 */ /* 0x000fe40000011620 */
[----:B------:R-:W-:Y:S01]  /*c950*/  SHF.R.U32.HI R38, RZ, 0x4, R38 ;  /* 0x00000004ff267819 */ /* 0x000fe20000011626 */
[----:B------:R-:W4:Y:S01]  /*c960*/  LDSM.16.MT88.4 R28, [R28] ;  /* 0x000000001c1c783b */ /* 0x000f220000004200 */
[----:B------:R-:W-:Y:S01]  /*c970*/  SHF.R.U32.HI R36, RZ, 0x4, R36 ;  /* 0x00000004ff247819 */ /* 0x000fe20000011624 */
[----:B------:R-:W-:Y:S01]  /*c980*/  IMAD.SHL.U32 R34, R34, 0x8, RZ ;  /* 0x0000000822227824 */ /* 0x000fe200078e00ff */
[----:B------:R-:W-:Y:S01]  /*c990*/  SHF.R.U32.HI R32, RZ, 0x4, R32 ;  /* 0x00000004ff207819 */ /* 0x000fe20000011620 */
[----:B------:R-:W-:Y:S01]  /*c9a0*/  IMAD.SHL.U32 R38, R38, 0x8, RZ ;  /* 0x0000000826267824 */ /* 0x000fe200078e00ff */
[----:B------:R-:W-:Y:S01]  /*c9b0*/  LOP3.LUT R37, R42, 0x8, R37, 0xe2, !PT ;  /* 0x000000082a257812 */ /* 0x000fe200078ee225 */
[----:B------:R-:W-:Y:S01]  /*c9c0*/  IMAD.SHL.U32 R36, R36, 0x8, RZ ;  /* 0x0000000824247824 */ /* 0x000fe200078e00ff */
[----:B------:R-:W-:Y:S01]  /*c9d0*/  LOP3.LUT R35, R34, 0x8, R35, 0xe2, !PT ;  /* 0x0000000822237812 */ /* 0x000fe200078ee223 */
[----:B------:R-:W-:Y:S01]  /*c9e0*/  IMAD.SHL.U32 R32, R32, 0x8, RZ ;  /* 0x0000000820207824 */ /* 0x000fe200078e00ff */
[----:B------:R-:W5:Y:S01]  /*c9f0*/  S2R R54, SR_LANEID ;  /* 0x0000000000367919 */ /* 0x000f620000000000 */
[----:B------:R-:W-:-:S02]  /*ca00*/  IMAD R38, R37, 0x28, R38 ;  /* 0x0000002825267824 */ /* 0x000fc400078e0226 */
[----:B------:R-:W-:Y:S01]  /*ca10*/  IMAD R33, R33, 0x28, R36 ;  /* 0x0000002821217824 */ /* 0x000fe200078e0224 */
[----:B------:R-:W5:Y:S01]  /*ca20*/  S2R R55, SR_LANEID ;  /* 0x0000000000377919 */ /* 0x000f620000000000 */
[----:B------:R-:W-:Y:S02]  /*ca30*/  IMAD R35, R35, 0x28, R32 ;  /* 0x0000002823237824 */ /* 0x000fe400078e0220 */
[----:B------:R-:W-:Y:S02]  /*ca40*/  IMAD.U32 R38, R38, 0x2, R129 ;  /* 0x0000000226267824 */ /* 0x000fe400078e0081 */
[----:B------:R-:W-:Y:S02]  /*ca50*/  IMAD.U32 R36, R33, 0x2, R128 ;  /* 0x0000000221247824 */ /* 0x000fe400078e0080 */
[----:B------:R-:W-:Y:S01]  /*ca60*/  IMAD.U32 R35, R35, 0x2, R4 ;  /* 0x0000000223237824 */ /* 0x000fe200078e0004 */
[----:B------:R-:W5:Y:S04]  /*ca70*/  LDSM.16.M88.4 R40, [R38] ;  /* 0x000000002628783b */ /* 0x000f680000000200 */
[----:B------:R-:W5:Y:S01]  /*ca80*/  LDSM.16.M88.4 R36, [R36] ;  /* 0x000000002424783b */ /* 0x000f620000000200 */
[----:B--2---:R-:W-:Y:S03]  /*ca90*/  HMMA.16816.F16 R70, R56, R24, R70 ;  /* 0x000000183846723c */ /* 0x004fe60000000846 */
[----:B------:R-:W2:Y:S01]  /*caa0*/  LDSM.16.M88.4 R32, [R35] ;  /* 0x000000002320783b */ /* 0x000ea20000000200 */
[----:B------:R-:W-:-:S04]  /*cab0*/  DEPBAR.LE SB0, 0x0 ;  /* 0x000080000000791a */ /* 0x000fc80000000000 */
[----:B------:R-:W-:Y:S01]  /*cac0*/  BAR.SYNC.DEFER_BLOCKING 0x0 ;  /* 0x0000000000007b1d */ /* 0x000fe20000010000 */
[C---:B------:R-:W-:Y:S08]  /*cad0*/  HMMA.16816.F16 R84, R56.reuse, R26, R84 ;  /* 0x0000001a3854723c */ /* 0x040ff00000000854 */
[C---:B---3--:R-:W-:Y:S08]  /*cae0*/  HMMA.16816.F16 R86, R56.reuse, R20, R86 ;  /* 0x000000143856723c */ /* 0x048ff00000000856 */
[C---:B------:R-:W-:Y:S01]  /*caf0*/  HMMA.16816.F16 R104, R56.reuse, R22, R104 ;  /* 0x000000163868723c */ /* 0x040fe20000000868 */
[----:B------:R-:W-:Y:S01]  /*cb00*/  @!PT LDS RZ, [RZ] ;  /* 0x00000000fffff984 */ /* 0x000fe20000000800 */
[----:B------:R-:W-:Y:S01]  /*cb10*/  @!PT LDS RZ, [RZ] ;  /* 0x00000000fffff984 */ /* 0x000fe20000000800 */
[----:B------:R-:W-:Y:S01]  /*cb20*/  @!PT LDS RZ, [RZ] ;  /* 0x00000000fffff984 */ /* 0x000fe20000000800 */
[----:B------:R-:W-:Y:S07]  /*cb30*/  LDGSTS.E.128 [R134], desc[UR6][R146.64+0x480] ;  /* 0x0000048092867fae */ /* 0x000fee000b9a1806 */
[C---:B-1----:R-:W-:Y:S08]  /*cb40*/  HMMA.16816.F16 R60, R56.reuse, R48, R60 ;  /* 0x00000030383c723c */ /* 0x042ff0000000083c */
[C---:B------:R-:W-:Y:S08]  /*cb50*/  HMMA.16816.F16 R62, R56.reuse, R50, R62 ;  /* 0x00000032383e723c */ /* 0x040ff0000000083e */
[C---:B----4-:R-:W-:Y:S08]  /*cb60*/  HMMA.16816.F16 R80, R56.reuse, R28, R80 ;  /* 0x0000001c3850723c */ /* 0x050ff00000000850 */
[----:B------:R-:W-:Y:S01]  /*cb70*/  HMMA.16816.F16 R82, R56, R30, R82 ;  /* 0x0000001e3852723c */ /* 0x000fe20000000852 */
[----:B------:R-:W1:Y:S07]  /*cb80*/  S2R R56, SR_LANEID ;  /* 0x0000000000387919 */ /* 0x000e6e0000000000 */
[C---:B-----5:R-:W-:Y:S08]  /*cb90*/  HMMA.16816.F16 R78, R40.reuse, R20, R78 ;  /* 0x00000014284e723c */ /* 0x060ff0000000084e */
[----:B------:R-:W-:Y:S08]  /*cba0*/  HMMA.16816.F16 R102, R40, R48, R102 ;  /* 0x000000302866723c */ /* 0x000ff00000000866 */
[C---:B------:R-:W-:Y:S08]  /*cbb0*/  HMMA.16816.F16 R110, R36.reuse, R20, R110 ;  /* 0x00000014246e723c */ /* 0x040ff0000000086e */
[----:B------:R-:W-:Y:S08]  /*cbc0*/  HMMA.16816.F16 R94, R36, R48, R94 ;  /* 0x00000030245e723c */ /* 0x000ff0000000085e */
[----:B--2---:R-:W-:Y:S01]  /*cbd0*/  HMMA.16816.F16 R66, R32, R20, R66 ;  /* 0x000000142042723c */ /* 0x004fe20000000842 */
[----:B------:R-:W-:-:S02]  /*cbe0*/  SHF.R.U32.HI R20, RZ, 0x3, R54 ;  /* 0x00000003ff147819 */ /* 0x000fc40000011636 */
[----:B------:R-:W-:Y:S02]  /*cbf0*/  LOP3.LUT R21, R54, 0x7, RZ, 0xc0, !PT ;  /* 0x0000000736157812 */ /* 0x000fe400078ec0ff */
[----:B------:R-:W-:Y:S01]  /*cc00*/  SHF.R.U32.HI R54, RZ, 0x4, R54 ;  /* 0x00000004ff367819 */ /* 0x000fe20000011636 */
[----:B------:R-:W-:Y:S02]  /*cc10*/  IMAD.SHL.U32 R20, R20, 0x8, RZ ;  /* 0x0000000814147824 */ /* 0x000fe400078e00ff */
[----:B------:R-:W-:Y:S01]  /*cc20*/  HMMA.16816.F16 R48, R32, R48, R52 ;  /* 0x000000302030723c */ /* 0x000fe20000000834 */
[----:B------:R-:W2:Y:S01]  /*cc30*/  S2R R52, SR_LANEID ;  /* 0x0000000000347919 */ /* 0x000ea20000000000 */
[----:B------:R-:W-:Y:S01]  /*cc40*/  IMAD.SHL.U32 R54, R54, 0x8, RZ ;  /* 0x0000000836367824 */ /* 0x000fe200078e00ff */
[----:B------:R-:W-:Y:S02]  /*cc50*/  LOP3.LUT R21, R20, 0x8, R21, 0xe2, !PT ;  /* 0x0000000814157812 */ /* 0x000fe400078ee215 */
[----:B-1----:R-:W-:Y:S01]  /*cc60*/  SHF.R.U32.HI R20, RZ, 0x3, R56 ;  /* 0x00000003ff147819 */ /* 0x002fe20000011638 */
[----:B------:R-:W1:Y:S02]  /*cc70*/  S2R R53, SR_LANEID ;  /* 0x0000000000357919 */ /* 0x000e640000000000 */
[-C--:B------:R-:W-:Y:S08]  /*cc80*/  HMMA.16816.F16 R76, R40, R24.reuse, R76 ;  /* 0x00000018284c723c */ /* 0x080ff0000000084c */
        /* <DEDUP_REMOVED lines=12> */
[----:B------:R-:W-:Y:S01]  /*cd50*/  HMMA.16816.F16 R98, R40, R30, R98 ;  /* 0x0000001e2862723c */ /* 0x000fe20000000862 */
[----:B------:R-:W-:Y:S01]  /*cd60*/  IMAD.SHL.U32 R43, R20, 0x8, RZ ;  /* 0x00000008142b7824 */ /* 0x000fe200078e00ff */
[----:B------:R-:W-:Y:S01]  /*cd70*/  IADD3 R20, P0, PT, R146, 0x10000, RZ ;  /* 0x0001000092147810 */ /* 0x000fe20007f1e0ff */
[----:B------:R-:W-:Y:S01]  /*cd80*/  IMAD R42, R24, 0x88, R55 ;  /* 0x00000088182a7824 */ /* 0x000fe200078e0237 */
[----:B------:R-:W-:Y:S01]  /*cd90*/  IADD3 R24, P2, PT, R146, 0x30000, RZ ;  /* 0x0003000092187810 */ /* 0x000fe20007f5e0ff */
[----:B------:R-:W3:Y:S01]  /*cda0*/  S2R R40, SR_LANEID ;  /* 0x0000000000287919 */ /* 0x000ee20000000000 */
[----:B------:R-:W-:-:S02]  /*cdb0*/  IMAD R41, R21, 0x28, R54 ;  /* 0x0000002815297824 */ /* 0x000fc400078e0236 */
[-C--:B------:R-:W-:Y:S01]  /*cdc0*/  HMMA.16816.F16 R108, R36, R22.reuse, R108 ;  /* 0x00000016246c723c */ /* 0x080fe2000000086c */
[--C-:B------:R-:W-:Y:S02]  /*cdd0*/  IMAD.X R21, RZ, RZ, R147.reuse, P0 ;  /* 0x000000ffff157224 */ /* 0x100fe400000e0693 */
[----:B------:R-:W-:Y:S02]  /*cde0*/  IMAD.X R25, RZ, RZ, R147, P2 ;  /* 0x000000ffff197224 */ /* 0x000fe400010e0693 */
[----:B------:R-:W-:Y:S01]  /*cdf0*/  IMAD.U32 R41, R41, 0x2, R18 ;  /* 0x0000000229297824 */ /* 0x000fe200078e0012 */
[----:B------:R4:W-:Y:S02]  /*ce00*/  LDGSTS.E.128 [R134+0xa00], desc[UR6][R20.64+0x480] ;  /* 0x00a0048014867fae */ /* 0x0009e4000b9a1806 */
[----:B------:R-:W-:Y:S01]  /*ce10*/  HMMA.16816.F16 R64, R32, R22, R64 ;  /* 0x000000162040723c */ /* 0x000fe20000000840 */
[----:B------:R-:W-:Y:S02]  /*ce20*/  LOP3.LUT R22, R56, 0x7, RZ, 0xc0, !PT ;  /* 0x0000000738167812 */ /* 0x000fe400078ec0ff */
[----:B------:R-:W-:-:S02]  /*ce30*/  SHF.R.U32.HI R56, RZ, 0x4, R56 ;  /* 0x00000004ff387819 */ /* 0x000fc40000011638 */
[----:B------:R-:W-:Y:S02]  /*ce40*/  LOP3.LUT R43, R43, 0x8, R22, 0xe2, !PT ;  /* 0x000000082b2b7812 */ /* 0x000fe400078ee216 */
[----:B------:R-:W-:Y:S01]  /*ce50*/  IADD3 R22, P1, PT, R146, 0x20000, RZ ;  /* 0x0002000092167810 */ /* 0x000fe20007f3e0ff */
[----:B------:R-:W-:Y:S04]  /*ce60*/  HMMA.16816.F16 R112, R36, R26, R112 ;  /* 0x0000001a2470723c */ /* 0x000fe80000000870 */
[----:B------:R-:W-:-:S04]  /*ce70*/  IMAD.X R23, RZ, RZ, R147, P1 ;  /* 0x000000ffff177224 */ /* 0x000fc800008e0693 */
[----:B------:R-:W-:Y:S01]  /*ce80*/  HMMA.16816.F16 R68, R32, R26, R68 ;  /* 0x0000001a2044723c */ /* 0x000fe20000000844 */
[C---:B------:R-:W-:Y:S01]  /*ce90*/  IADD3 R26, P0, PT, R144.reuse, 0x120000, RZ ;  /* 0x00120000901a7810 */ /* 0x040fe20007f1e0ff */
[----:B------:R2:W-:Y:S04]  /*cea0*/  LDGSTS.E.128 [R134+0x1400], desc[UR6][R22.64+0x480] ;  /* 0x0140048016867fae */ /* 0x0005e8000b9a1806 */
[----:B------:R-:W-:Y:S01]  /*ceb0*/  IMAD.X R27, RZ, RZ, R145, P0 ;  /* 0x000000ffff1b7224 */ /* 0x000fe200000e0691 */
[----:B------:R5:W-:Y:S01]  /*cec0*/  LDGSTS.E.128 [R134+0x1e00], desc[UR6][R24.64+0x480] ;  /* 0x01e0048018867fae */ /* 0x000be2000b9a1806 */
[----:B------:R-:W-:Y:S01]  /*ced0*/  HMMA.16816.F16 R92, R36, R50, R92 ;  /* 0x00000032245c723c */ /* 0x000fe2000000085c */
[----:B----4-:R-:W-:Y:S02]  /*cee0*/  IADD3 R20, P0, PT, R144, 0x128000, RZ ;  /* 0x0012800090147810 */ /* 0x010fe40007f1e0ff */
[----:B------:R-:W-:Y:S01]  /*cef0*/  LDGSTS.E.128 [R139], desc[UR6][R26.64] ;  /* 0x000000001a8b7fae */ /* 0x000fe2000b9a1806 */
[----:B--2---:R-:W-:-:S02]  /*cf00*/  SHF.R.U32.HI R23, RZ, 0x3, R52 ;  /* 0x00000003ff177819 */ /* 0x004fc40000011634 */
[----:B------:R-:W-:Y:S02]  /*cf10*/  IMAD.X R21, RZ, RZ, R145, P0 ;  /* 0x000000ffff157224 */ /* 0x000fe400000e0691 */
[C---:B------:R-:W-:Y:S01]  /*cf20*/  HMMA.16816.F16 R90, R36.reuse, R28, R90 ;  /* 0x0000001c245a723c */ /* 0x040fe2000000085a */
[----:B------:R-:W-:Y:S02]  /*cf30*/  IMAD.SHL.U32 R22, R56, 0x8, RZ ;  /* 0x0000000838167824 */ /* 0x000fe400078e00ff */
[----:B------:R-:W-:Y:S02]  /*cf40*/  IMAD.SHL.U32 R23, R23, 0x8, RZ ;  /* 0x0000000817177824 */ /* 0x000fe400078e00ff */
[----:B------:R-:W-:Y:S02]  /*cf50*/  IMAD R22, R43, 0x88, R22 ;  /* 0x000000882b167824 */ /* 0x000fe400078e0216 */
[----:B-----5:R-:W-:Y:S01]  /*cf60*/  IMAD.U32 R24, R42, 0x2, R3 ;  /* 0x000000022a187824 */ /* 0x020fe200078e0003 */
[----:B------:R-:W-:Y:S01]  /*cf70*/  HMMA.16816.F16 R88, R36, R30, R88 ;  /* 0x0000001e2458723c */ /* 0x000fe20000000858 */
[----:B------:R-:W-:Y:S01]  /*cf80*/  IADD3 R36, P2, PT, R144, 0x120000, RZ ;  /* 0x0012000090247810 */ /* 0x000fe20007f5e0ff */
[----:B------:R-:W-:Y:S01]  /*cf90*/  IMAD.U32 R22, R22, 0x2, R17 ;  /* 0x0000000216167824 */ /* 0x000fe200078e0011 */
[----:B------:R-:W-:-:S03]  /*cfa0*/  IADD3 R38, P1, PT, R144, 0x128000, RZ ;  /* 0x0012800090267810 */ /* 0x000fc60007f3e0ff */
[----:B------:R-:W-:Y:S01]  /*cfb0*/  IMAD.X R37, RZ, RZ, R145, P2 ;  /* 0x000000ffff257224 */ /* 0x000fe200010e0691 */
[----:B------:R-:W-:Y:S01]  /*cfc0*/  IADD3.X R39, PT, PT, RZ, R145, RZ, P1, !PT ;  /* 0x00000091ff277210 */ /* 0x000fe20000ffe4ff */
[C---:B------:R-:W-:Y:S01]  /*cfd0*/  HMMA.16816.F16 R46, R32.reuse, R28, R46 ;  /* 0x0000001c202e723c */ /* 0x040fe2000000082e */
[--C-:B---3--:R-:W-:Y:S02]  /*cfe0*/  SHF.R.U32.HI R28, RZ, 0x3, R40.reuse ;  /* 0x00000003ff1c7819 */ /* 0x108fe40000011628 */
[----:B------:R2:W-:Y:S01]  /*cff0*/  LDGSTS.E.128 [R139+0x80], desc[UR6][R36.64+0x80] ;  /* 0x00080080248b7fae */ /* 0x0005e2000b9a1806 */
[----:B------:R-:W-:Y:S02]  /*d000*/  LOP3.LUT R29, R40, 0x7, RZ, 0xc0, !PT ;  /* 0x00000007281d7812 */ /* 0x000fe400078ec0ff */
[----:B------:R-:W-:Y:S01]  /*d010*/  SHF.R.U32.HI R40, RZ, 0x4, R40 ;  /* 0x00000004ff287819 */ /* 0x000fe20000011628 */
[----:B------:R1:W-:Y:S01]  /*d020*/  LDGSTS.E.128 [R139+0x1100], desc[UR6][R38.64] ;  /* 0x01100000268b7fae */ /* 0x0003e2000b9a1806 */
[----:B------:R-:W-:Y:S03]  /*d030*/  HMMA.16816.F16 R72, R32, R50, R72 ;  /* 0x000000322048723c */ /* 0x000fe60000000848 */
[----:B------:R3:W-:Y:S01]  /*d040*/  LDGSTS.E.128 [R139+0x1180], desc[UR6][R20.64+0x80] ;  /* 0x01180080148b7fae */ /* 0x0007e2000b9a1806 */
[----:B------:R-:W-:Y:S01]  /*d050*/  IMAD.SHL.U32 R40, R40, 0x8, RZ ;  /* 0x0000000828287824 */ /* 0x000fe200078e00ff */
[----:B--2---:R-:W-:-:S02]  /*d060*/  LOP3.LUT R36, R52, 0x7, RZ, 0xc0, !PT ;  /* 0x0000000734247812 */ /* 0x004fc400078ec0ff */
[----:B------:R2:W-:Y:S01]  /*d070*/  LDSM.16.M88.4 R56, [R41] ;  /* 0x000000002938783b */ /* 0x0005e20000000200 */
[----:B------:R-:W-:Y:S01]  /*d080*/  SHF.R.U32.HI R52, RZ, 0x4, R52 ;  /* 0x00000004ff347819 */ /* 0x000fe20000011634 */
[----:B------:R-:W-:Y:S01]  /*d090*/  HMMA.16816.F16 R44, R32, R30, R44 ;  /* 0x0000001e202c723c */ /* 0x000fe2000000082c */
[----:B------:R-:W-:Y:S01]  /*d0a0*/  LOP3.LUT R37, R23, 0x8, R36, 0xe2, !PT ;  /* 0x0000000817257812 */ /* 0x000fe200078ee224 */
[----:B------:R-:W4:Y:S01]  /*d0b0*/  LDSM.16.MT88.4 R24, [R24] ;  /* 0x000000001818783b */ /* 0x000f220000004200 */
[--C-:B-1----:R-:W-:Y:S01]  /*d0c0*/  SHF.R.U32.HI R38, RZ, 0x3, R53.reuse ;  /* 0x00000003ff267819 */ /* 0x102fe20000011635 */
[----:B------:R-:W-:Y:S01]  /*d0d0*/  IMAD.SHL.U32 R52, R52, 0x8, RZ ;  /* 0x0000000834347824 */ /* 0x000fe200078e00ff */
[----:B------:R-:W-:Y:S01]  /*d0e0*/  LOP3.LUT R39, R53, 0x7, RZ, 0xc0, !PT ;  /* 0x0000000735277812 */ /* 0x000fe200078ec0ff */
[----:B------:R-:W1:Y:S01]  /*d0f0*/  S2R R36, SR_LANEID ;  /* 0x0000000000247919 */ /* 0x000e620000000000 */
[----:B------:R-:W-:Y:S01]  /*d100*/  SHF.R.U32.HI R53, RZ, 0x4, R53 ;  /* 0x00000004ff357819 */ /* 0x000fe20000011635 */
[----:B------:R-:W-:Y:S01]  /*d110*/  IMAD.SHL.U32 R38, R38, 0x8, RZ ;  /* 0x0000000826267824 */ /* 0x000fe200078e00ff */
[----:B---3--:R-:W3:Y:S04]  /*d120*/  LDSM.16.MT88.4 R20, [R22] ;  /* 0x000000001614783b */ /* 0x008ee80000004200 */
[----:B--2---:R-:W-:Y:S01]  /*d130*/  LOP3.LUT R41, R38, 0x8, R39, 0xe2, !PT ;  /* 0x0000000826297812 */ /* 0x004fe200078ee227 */
[----:B------:R-:W-:Y:S01]  /*d140*/  IMAD R39, R37, 0x88, R52 ;  /* 0x0000008825277824 */ /* 0x000fe200078e0234 */
[----:B------:R-:W2:Y:S01]  /*d150*/  S2R R50, SR_LANEID ;  /* 0x0000000000327919 */ /* 0x000ea20000000000 */
[----:B------:R-:W-:-:S02]  /*d160*/  IMAD.SHL.U32 R38, R28, 0x8, RZ ;  /* 0x000000081c267824 */ /* 0x000fc400078e00ff */
[----:B------:R-:W-:Y:S01]  /*d170*/  IMAD.SHL.U32 R28, R53, 0x8, RZ ;  /* 0x00000008351c7824 */ /* 0x000fe200078e00ff */
[----:B------:R-:W5:Y:S01]  /*d180*/  S2R R37, SR_LANEID ;  /* 0x0000000000257919 */ /* 0x000f620000000000 */
[----:B------:R-:W-:Y:S01]  /*d190*/  IMAD.U32 R39, R39, 0x2, R8 ;  /* 0x0000000227277824 */ /* 0x000fe200078e0008 */
[----:B------:R-:W-:Y:S01]  /*d1a0*/  LOP3.LUT R29, R38, 0x8, R29, 0xe2, !PT ;  /* 0x00000008261d7812 */ /* 0x000fe200078ee21d */
[----:B------:R-:W-:Y:S01]  /*d1b0*/  IMAD R41, R41, 0x88, R28 ;  /* 0x0000008829297824 */ /* 0x000fe200078e021c */
[----:B------:R-:W2:Y:S03]  /*d1c0*/  S2R R51, SR_LANEID ;  /* 0x0000000000337919 */ /* 0x000ea60000000000 */
[----:B------:R-:W-:Y:S01]  /*d1d0*/  IMAD R40, R29, 0x28, R40 ;  /* 0x000000281d287824 */ /* 0x000fe200078e0228 */
[----:B------:R-:W2:Y:S01]  /*d1e0*/  LDSM.16.MT88.4 R52, [R39] ;  /* 0x000000002734783b */ /* 0x000ea20000004200 */
[----:B------:R-:W-:-:S02]  /*d1f0*/  IMAD.U32 R28, R41, 0x2, R2 ;  /* 0x00000002291c7824 */ /* 0x000fc400078e0002 */
[----:B------:R-:W-:Y:S01]  /*d200*/  IMAD.U32 R40, R40, 0x2, R11 ;  /* 0x0000000228287824 */ /* 0x000fe200078e000b */
[----:B------:R-:W0:Y:S04]  /*d210*/  LDGDEPBAR ;  /* 0x00000000000079af */ /* 0x000e280000000000 */
[----:B------:R-:W-:Y:S01]  /*d220*/  LDSM.16.MT88.4 R28, [R28] ;  /* 0x000000001c1c783b */ /* 0x000fe20000004200 */
[----:B-1----:R-:W-:-:S03]  /*d230*/  SHF.R.U32.HI R32, RZ, 0x3, R36 ;  /* 0x00000003ff207819 */ /* 0x002fc60000011624 */
[----:B------:R-:W1:Y:S01]  /*d240*/  LDSM.16.M88.4 R40, [R40] ;  /* 0x000000002828783b */ /* 0x000e620000000200 */
[----:B------:R-:W-:Y:S02]  /*d250*/  LOP3.LUT R33, R36, 0x7, RZ, 0xc0, !PT ;  /* 0x0000000724217812 */ /* 0x000fe400078ec0ff */
[----:B------:R-:W-:Y:S01]  /*d260*/  SHF.R.U32.HI R36, RZ, 0x4, R36 ;  /* 0x00000004ff247819 */ /* 0x000fe20000011624 */
[----:B------:R-:W-:Y:S01]  /*d270*/  IMAD.SHL.U32 R32, R32, 0x8, RZ ;  /* 0x0000000820207824 */ /* 0x000fe200078e00ff */
[----:B----4-:R-:W-:Y:S03]  /*d280*/  HMMA.16816.F16 R70, R56, R24, R70 ;  /* 0x000000183846723c */ /* 0x010fe60000000846 */
[----:B------:R-:W-:Y:S01]  /*d290*/  IMAD.SHL.U32 R36, R36, 0x8, RZ ;  /* 0x0000000824247824 */ /* 0x000fe200078e00ff */
[----:B------:R-:W-:Y:S02]  /*d2a0*/  LOP3.LUT R33, R32, 0x8, R33, 0xe2, !PT ;  /* 0x0000000820217812 */ /* 0x000fe400078ee221 */
[----:B-----5:R-:W-:-:S02]  /*d2b0*/  SHF.R.U32.HI R32, RZ, 0x3, R37 ;  /* 0x00000003ff207819 */ /* 0x020fc40000011625 */
[C---:B---3--:R-:W-:Y:S01]  /*d2c0*/  HMMA.16816.F16 R86, R56.reuse, R20, R86 ;  /* 0x000000143856723c */ /* 0x048fe20000000856 */
[----:B------:R-:W-:Y:S01]  /*d2d0*/  LOP3.LUT R34, R37, 0x7, RZ, 0xc0, !PT ;  /* 0x0000000725227812 */ /* 0x000fe200078ec0ff */
[----:B------:R-:W-:Y:S01]  /*d2e0*/  IMAD R36, R33, 0x28, R36 ;  /* 0x0000002821247824 */ /* 0x000fe200078e0224 */
[----:B------:R-:W-:Y:S01]  /*d2f0*/  SHF.R.U32.HI R37, RZ, 0x4, R37 ;  /* 0x00000004ff257819 */ /* 0x000fe20000011625 */
[----:B------:R-:W-:Y:S02]  /*d300*/  IMAD.SHL.U32 R35, R32, 0x8, RZ ;  /* 0x0000000820237824 */ /* 0x000fe400078e00ff */
[----:B------:R-:W-:Y:S02]  /*d310*/  IMAD.U32 R32, R36, 0x2, R13 ;  /* 0x0000000224207824 */ /* 0x000fe400078e000d */
[----:B------:R-:W-:Y:S01]  /*d320*/  IMAD.SHL.U32 R37, R37, 0x8, RZ ;  /* 0x0000000825257824 */ /* 0x000fe200078e00ff */
[----:B------:R-:W-:Y:S01]  /*d330*/  LOP3.LUT R34, R35, 0x8, R34, 0xe2, !PT ;  /* 0x0000000823227812 */ /* 0x000fe200078ee222 */
[----:B------:R-:W-:Y:S04]  /*d340*/  HMMA.16816.F16 R104, R56, R22, R104 ;  /* 0x000000163868723c */ /* 0x000fe80000000868 */
[----:B------:R-:W-:-:S02]  /*d350*/  IMAD R37, R34, 0x28, R37 ;  /* 0x0000002822257824 */ /* 0x000fc400078e0225 */
[----:B------:R-:W3:Y:S02]  /*d360*/  LDSM.16.M88.4 R32, [R32] ;  /* 0x000000002020783b */ /* 0x000ee40000000200 */
[----:B------:R-:W-:Y:S01]  /*d370*/  IMAD.U32 R37, R37, 0x2, R12 ;  /* 0x0000000225257824 */ /* 0x000fe200078e000c */
[----:B--2---:R-:W-:Y:S05]  /*d380*/  HMMA.16816.F16 R60, R56, R52, R60 ;  /* 0x00000034383c723c */ /* 0x004fea000000083c */
[----:B------:R-:W2:Y:S03]  /*d390*/  LDSM.16.M88.4 R36, [R37] ;  /* 0x000000002524783b */ /* 0x000ea60000000200 */
        /* <DEDUP_REMOVED lines=9> */
[----:B------:R-:W4:Y:S06]  /*d430*/  S2R R42, SR_LANEID ;  /* 0x00000000002a7919 */ /* 0x000f2c0000000000 */
[-C--:B---3--:R-:W-:Y:S01]  /*d440*/  HMMA.16816.F16 R110, R32, R20.reuse, R110 ;  /* 0x00000014206e723c */ /* 0x088fe2000000086e */
[----:B------:R-:W3:Y:S07]  /*d450*/  S2R R41, SR_LANEID ;  /* 0x0000000000297919 */ /* 0x000eee0000000000 */
[----:B--2---:R-:W-:Y:S08]  /*d460*/  HMMA.16816.F16 R66, R36, R20, R66 ;  /* 0x000000142442723c */ /* 0x004ff00000000842 */
[-C--:B------:R-:W-:Y:S08]  /*d470*/  HMMA.16816.F16 R108, R32, R22.reuse, R108 ;  /* 0x00000016206c723c */ /* 0x080ff0000000086c */
[----:B------:R-:W-:Y:S01]  /*d480*/  HMMA.16816.F16 R64, R36, R22, R64 ;  /* 0x000000162440723c */ /* 0x000fe20000000840 */
[----:B-1----:R-:W-:-:S02]  /*d490*/  SHF.R.U32.HI R20, RZ, 0x3, R40 ;  /* 0x00000003ff147819 */ /* 0x002fc40000011628 */
[----:B------:R-:W-:Y:S02]  /*d4a0*/  LOP3.LUT R21, R40, 0x7, RZ, 0xc0, !PT ;  /* 0x0000000728157812 */ /* 0x000fe400078ec0ff */
[----:B------:R-:W-:Y:S01]  /*d4b0*/  SHF.R.U32.HI R40, RZ, 0x4, R40 ;  /* 0x00000004ff287819 */ /* 0x000fe20000011628 */
[----:B------:R-:W-:Y:S01]  /*d4c0*/  IMAD.SHL.U32 R20, R20, 0x8, RZ ;  /* 0x0000000814147824 */ /* 0x000fe200078e00ff */
[----:B----4-:R-:W-:Y:S01]  /*d4d0*/  LOP3.LUT R22, R42, 0x7, RZ, 0xc0, !PT ;  /* 0x000000072a167812 */ /* 0x010fe200078ec0ff */
[C---:B------:R-:W-:Y:S03]  /*d4e0*/  HMMA.16816.F16 R114, R32.reuse, R24, R114 ;  /* 0x000000182072723c */ /* 0x040fe60000000872 */
[----:B------:R-:W-:Y:S01]  /*d4f0*/  LOP3.LUT R21, R20, 0x8, R21, 0xe2, !PT ;  /* 0x0000000814157812 */ /* 0x000fe200078ee215 */
[----:B------:R-:W-:Y:S02]  /*d500*/  IMAD.SHL.U32 R20, R40, 0x8, RZ ;  /* 0x0000000828147824 */ /* 0x000fe400078e00ff */
[----:B------:R-:W1:Y:S02]  /*d510*/  S2R R40, SR_LANEID ;  /* 0x0000000000287919 */ /* 0x000e640000000000 */
[----:B------:R-:W-:Y:S01]  /*d520*/  IMAD R21, R21, 0x88, R20 ;  /* 0x0000008815157824 */ /* 0x000fe200078e0214 */
[--C-:B------:R-:W-:Y:S01]  /*d530*/  SHF.R.U32.HI R20, RZ, 0x3, R42.reuse ;  /* 0x00000003ff147819 */ /* 0x100fe2000001162a */
[----:B------:R-:W-:Y:S01]  /*d540*/  HMMA.16816.F16 R94, R32, R52, R94 ;  /* 0x00000034205e723c */ /* 0x000fe2000000085e */
[----:B------:R-:W-:Y:S01]  /*d550*/  SHF.R.U32.HI R42, RZ, 0x4, R42 ;  /* 0x00000004ff2a7819 */ /* 0x000fe2000001162a */
[----:B------:R-:W-:-:S02]  /*d560*/  IMAD.U32 R21, R21, 0x2, R10 ;  /* 0x0000000215157824 */ /* 0x000fc400078e000a */
[----:B------:R-:W-:Y:S02]  /*d570*/  IMAD.SHL.U32 R43, R20, 0x8, RZ ;  /* 0x00000008142b7824 */ /* 0x000fe400078e00ff */
[----:B------:R-:W-:Y:S02]  /*d580*/  IMAD.SHL.U32 R42, R42, 0x8, RZ ;  /* 0x000000082a2a7824 */ /* 0x000fe400078e00ff */
[----:B------:R-:W-:Y:S01]  /*d590*/  HMMA.16816.F16 R106, R36, R24, R106 ;  /* 0x00000018246a723c */ /* 0x000fe2000000086a */
[----:B------:R-:W-:Y:S02]  /*d5a0*/  SHF.R.U32.HI R24, RZ, 0x3, R50 ;  /* 0x00000003ff187819 */ /* 0x000fe40000011632 */
[----:B------:R-:W-:Y:S02]  /*d5b0*/  LOP3.LUT R43, R43, 0x8, R22, 0xe2, !PT ;  /* 0x000000082b2b7812 */ /* 0x000fe400078ee216 */
[----:B------:R-:W-:Y:S01]  /*d5c0*/  LOP3.LUT R25, R50, 0x7, RZ, 0xc0, !PT ;  /* 0x0000000732197812 */ /* 0x000fe200078ec0ff */
[----:B------:R-:W-:Y:S01]  /*d5d0*/  IMAD.SHL.U32 R24, R24, 0x8, RZ ;  /* 0x0000000818187824 */ /* 0x000fe200078e00ff */
[----:B------:R-:W-:Y:S01]  /*d5e0*/  SHF.R.U32.HI R50, RZ, 0x4, R50 ;  /* 0x00000004ff327819 */ /* 0x000fe20000011632 */
[----:B------:R-:W-:Y:S01]  /*d5f0*/  HMMA.16816.F16 R84, R56, R26, R84 ;  /* 0x0000001a3854723c */ /* 0x000fe20000000854 */
[----:B------:R-:W-:Y:S01]  /*d600*/  IMAD R43, R43, 0x88, R42 ;  /* 0x000000882b2b7824 */ /* 0x000fe200078e022a */
[----:B---3--:R-:W-:Y:S01]  /*d610*/  LOP3.LUT R42, R41, 0x7, RZ, 0xc0, !PT ;  /* 0x00000007292a7812 */ /* 0x008fe200078ec0ff */
[----:B------:R-:W-:Y:S01]  /*d620*/  LDSM.16.MT88.4 R20, [R21] ;  /* 0x000000001514783b */ /* 0x000fe20000004200 */
[----:B------:R-:W-:Y:S01]  /*d630*/  LOP3.LUT R25, R24, 0x8, R25, 0xe2, !PT ;  /* 0x0000000818197812 */ /* 0x000fe200078ee219 */
[----:B------:R-:W-:-:S02]  /*d640*/  IMAD.SHL.U32 R50, R50, 0x8, RZ ;  /* 0x0000000832327824 */ /* 0x000fc400078e00ff */
[----:B------:R-:W-:Y:S01]  /*d650*/  IMAD.U32 R43, R43, 0x2, R142 ;  /* 0x000000022b2b7824 */ /* 0x000fe200078e008e */
[----:B------:R-:W-:Y:S01]  /*d660*/  HMMA.16816.F16 R112, R32, R26, R112 ;  /* 0x0000001a2070723c */ /* 0x000fe20000000870 */
[----:B------:R-:W-:-:S07]  /*d670*/  IMAD R25, R25, 0x28, R50 ;  /* 0x0000002819197824 */ /* 0x000fce00078e0232 */
[C---:B------:R-:W-:Y:S01]  /*d680*/  HMMA.16816.F16 R68, R36.reuse, R26, R68 ;  /* 0x0000001a2444723c */ /* 0x040fe20000000844 */
[--C-:B------:R-:W-:Y:S02]  /*d690*/  SHF.R.U32.HI R26, RZ, 0x3, R51.reuse ;  /* 0x00000003ff1a7819 */ /* 0x100fe40000011633 */
[----:B------:R-:W-:Y:S02]  /*d6a0*/  LOP3.LUT R27, R51, 0x7, RZ, 0xc0, !PT ;  /* 0x00000007331b7812 */ /* 0x000fe400078ec0ff */
[----:B------:R-:W-:Y:S01]  /*d6b0*/  SHF.R.U32.HI R51, RZ, 0x4, R51 ;  /* 0x00000004ff337819 */ /* 0x000fe20000011633 */
[----:B------:R-:W-:Y:S02]  /*d6c0*/  IMAD.SHL.U32 R26, R26, 0x8, RZ ;  /* 0x000000081a1a7824 */ /* 0x000fe400078e00ff */
[----:B------:R-:W-:Y:S01]  /*d6d0*/  HMMA.16816.F16 R52, R36, R52, R48 ;  /* 0x000000342434723c */ /* 0x000fe20000000830 */
[--C-:B------:R-:W-:Y:S01]  /*d6e0*/  SHF.R.U32.HI R48, RZ, 0x3, R41.reuse ;  /* 0x00000003ff307819 */ /* 0x100fe20000011629 */
[----:B------:R-:W-:Y:S01]  /*d6f0*/  IMAD.SHL.U32 R51, R51, 0x8, RZ ;  /* 0x0000000833337824 */ /* 0x000fe200078e00ff */
[----:B------:R-:W-:-:S02]  /*d700*/  SHF.R.U32.HI R41, RZ, 0x4, R41 ;  /* 0x00000004ff297819 */ /* 0x000fc40000011629 */
[----:B------:R-:W-:Y:S01]  /*d710*/  LOP3.LUT R24, R26, 0x8, R27, 0xe2, !PT ;  /* 0x000000081a187812 */ /* 0x000fe200078ee21b */
[----:B------:R-:W-:Y:S02]  /*d720*/  IMAD.SHL.U32 R49, R48, 0x8, RZ ;  /* 0x0000000830317824 */ /* 0x000fe400078e00ff */
[-C--:B------:R-:W-:Y:S01]  /*d730*/  HMMA.16816.F16 R62, R56, R54.reuse, R62 ;  /* 0x00000036383e723c */ /* 0x080fe2000000083e */
[----:B------:R-:W-:Y:S02]  /*d740*/  IMAD.SHL.U32 R41, R41, 0x8, RZ ;  /* 0x0000000829297824 */ /* 0x000fe400078e00ff */
[----:B------:R-:W-:Y:S01]  /*d750*/  LOP3.LUT R42, R49, 0x8, R42, 0xe2, !PT ;  /* 0x00000008312a7812 */ /* 0x000fe200078ee22a */
[----:B------:R-:W-:Y:S02]  /*d760*/  IMAD R24, R24, 0x88, R51 ;  /* 0x0000008818187824 */ /* 0x000fe400078e0233 */
[----:B------:R-:W-:Y:S02]  /*d770*/  LDSM.16.MT88.4 R48, [R43] ;  /* 0x000000002b30783b */ /* 0x000fe40000004200 */
[----:B------:R-:W-:Y:S01]  /*d780*/  HMMA.16816.F16 R92, R32, R54, R92 ;  /* 0x00000036205c723c */ /* 0x000fe2000000085c */
[----:B------:R-:W-:-:S02]  /*d790*/  IMAD R42, R42, 0x88, R41 ;  /* 0x000000882a2a7824 */ /* 0x000fc400078e0229 */
[----:B------:R-:W-:-:S05]  /*d7a0*/  IMAD.U32 R24, R24, 0x2, R5 ;  /* 0x0000000218187824 */ /* 0x000fca00078e0005 */
[----:B------:R-:W-:Y:S01]  /*d7b0*/  HMMA.16816.F16 R72, R36, R54, R72 ;  /* 0x000000362448723c */ /* 0x000fe20000000848 */
[----:B------:R-:W2:Y:S01]  /*d7c0*/  S2R R54, SR_LANEID ;  /* 0x0000000000367919 */ /* 0x000ea20000000000 */
[----:B------:R-:W3:Y:S06]  /*d7d0*/  S2R R55, SR_LANEID ;  /* 0x0000000000377919 */ /* 0x000eec0000000000 */
[-C--:B------:R-:W-:Y:S08]  /*d7e0*/  HMMA.16816.F16 R80, R56, R28.reuse, R80 ;  /* 0x0000001c3850723c */ /* 0x080ff00000000850 */
[-C--:B------:R-:W-:Y:S08]  /*d7f0*/  HMMA.16816.F16 R90, R32, R28.reuse, R90 ;  /* 0x0000001c205a723c */ /* 0x080ff0000000085a */
[----:B------:R-:W-:Y:S01]  /*d800*/  HMMA.16816.F16 R46, R36, R28, R46 ;  /* 0x0000001c242e723c */ /* 0x000fe2000000082e */
[----:B-1----:R-:W-:-:S02]  /*d810*/  SHF.R.U32.HI R28, RZ, 0x3, R40 ;  /* 0x00000003ff1c7819 */ /* 0x002fc40000011628 */
[----:B------:R-:W-:Y:S02]  /*d820*/  LOP3.LUT R29, R40, 0x7, RZ, 0xc0, !PT ;  /* 0x00000007281d7812 */ /* 0x000fe400078ec0ff */
[----:B------:R-:W-:-:S03]  /*d830*/  SHF.R.U32.HI R40, RZ, 0x4, R40 ;  /* 0x00000004ff287819 */ /* 0x000fc60000011628 */
[----:B------:R-:W-:Y:S02]  /*d840*/  HMMA.16816.F16 R82, R56, R30, R82 ;  /* 0x0000001e3852723c */ /* 0x000fe40000000852 */
[----:B------:R-:W-:-:S06]  /*d850*/  IMAD.SHL.U32 R40, R40, 0x8, RZ ;  /* 0x0000000828287824 */ /* 0x000fcc00078e00ff */
[-C--:B------:R-:W-:Y:S01]  /*d860*/  HMMA.16816.F16 R88, R32, R30.reuse, R88 ;  /* 0x0000001e2058723c */ /* 0x080fe20000000858 */
[----:B------:R-:W-:Y:S02]  /*d870*/  IMAD.U32 R32, R25, 0x2, R6 ;  /* 0x0000000219207824 */ /* 0x000fe400078e0006 */
[----:B------:R-:W-:Y:S04]  /*d880*/  LDSM.16.MT88.4 R24, [R24] ;  /* 0x000000001818783b */ /* 0x000fe80000004200 */
[----:B------:R-:W1:Y:S01]  /*d890*/  LDSM.16.M88.4 R32, [R32] ;  /* 0x000000002020783b */ /* 0x000e620000000200 */
[----:B------:R-:W-:Y:S01]  /*d8a0*/  HMMA.16816.F16 R44, R36, R30, R44 ;  /* 0x0000001e242c723c */ /* 0x000fe2000000082c */
[----:B------:R-:W-:Y:S01]  /*d8b0*/  IMAD.SHL.U32 R30, R28, 0x8, RZ ;  /* 0x000000081c1e7824 */ /* 0x000fe200078e00ff */
[----:B--2---:R-:W-:Y:S01]  /*d8c0*/  SHF.R.U32.HI R36, RZ, 0x3, R54 ;  /* 0x00000003ff247819 */ /* 0x004fe20000011636 */
[----:B------:R-:W-:Y:S01]  /*d8d0*/  IMAD.U32 R28, R42, 0x2, R143 ;  /* 0x000000022a1c7824 */ /* 0x000fe200078e008f */
[----:B------:R-:W-:-:S02]  /*d8e0*/  LOP3.LUT R38, R54, 0x7, RZ, 0xc0, !PT ;  /* 0x0000000736267812 */ /* 0x000fc400078ec0ff */
[----:B------:R-:W-:Y:S01]  /*d8f0*/  LOP3.LUT R37, R30, 0x8, R29, 0xe2, !PT ;  /* 0x000000081e257812 */ /* 0x000fe200078ee21d */
[----:B------:R-:W-:Y:S01]  /*d900*/  IMAD.SHL.U32 R39, R36, 0x8, RZ ;  /* 0x0000000824277824 */ /* 0x000fe200078e00ff */
[--C-:B---3--:R-:W-:Y:S01]  /*d910*/  SHF.R.U32.HI R36, RZ, 0x3, R55.reuse ;  /* 0x00000003ff247819 */ /* 0x108fe20000011637 */
[----:B------:R-:W2:Y:S01]  /*d920*/  LDSM.16.MT88.4 R28, [R28] ;  /* 0x000000001c1c783b */ /* 0x000ea20000004200 */
[----:B------:R-:W-:Y:S01]  /*d930*/  SHF.R.U32.HI R54, RZ, 0x4, R54 ;  /* 0x00000004ff367819 */ /* 0x000fe20000011636 */
[----:B------:R-:W-:Y:S01]  /*d940*/  IMAD R37, R37, 0x28, R40 ;  /* 0x0000002825257824 */ /* 0x000fe200078e0228 */
[----:B------:R-:W-:Y:S01]  /*d950*/  LOP3.LUT R39, R39, 0x8, R38, 0xe2, !PT ;  /* 0x0000000827277812 */ /* 0x000fe200078ee226 */
[----:B------:R-:W-:Y:S01]  /*d960*/  IMAD.SHL.U32 R57, R36, 0x8, RZ ;  /* 0x0000000824397824 */ /* 0x000fe200078e00ff */
[----:B------:R-:W-:Y:S01]  /*d970*/  LOP3.LUT R38, R55, 0x7, RZ, 0xc0, !PT ;  /* 0x0000000737267812 */ /* 0x000fe200078ec0ff */
[----:B------:R-:W-:Y:S01]  /*d980*/  IMAD.U32 R37, R37, 0x2, R0 ;  /* 0x0000000225257824 */ /* 0x000fe200078e0000 */
[----:B------:R-:W-:Y:S01]  /*d990*/  SHF.R.U32.HI R55, RZ, 0x4, R55 ;  /* 0x00000004ff377819 */ /* 0x000fe20000011637 */
[----:B------:R-:W-:Y:S01]  /*d9a0*/  IMAD.SHL.U32 R54, R54, 0x8, RZ ;  /* 0x0000000836367824 */ /* 0x000fe200078e00ff */
[----:B------:R-:W-:-:S02]  /*d9b0*/  LOP3.LUT R38, R57, 0x8, R38, 0xe2, !PT ;  /* 0x0000000839267812 */ /* 0x000fc400078ee226 */
[----:B------:R-:W3:Y:S01]  /*d9c0*/  LDSM.16.M88.4 R40, [R37] ;  /* 0x000000002528783b */ /* 0x000ee20000000200 */
[----:B------:R-:W-:Y:S02]  /*d9d0*/  IMAD.SHL.U32 R55, R55, 0x8, RZ ;  /* 0x0000000837377824 */ /* 0x000fe400078e00ff */
[----:B------:R-:W-:Y:S02]  /*d9e0*/  IMAD R54, R39, 0x28, R54 ;  /* 0x0000002827367824 */ /* 0x000fe400078e0236 */
[----:B------:R-:W-:Y:S02]  /*d9f0*/  IMAD R55, R38, 0x28, R55 ;  /* 0x0000002826377824 */ /* 0x000fe400078e0237 */
[----:B------:R-:W-:Y:S02]  /*da00*/  IMAD.U32 R36, R54, 0x2, R15 ;  /* 0x0000000236247824 */ /* 0x000fe400078e000f */
[----:B------:R-:W-:Y:S01]  /*da10*/  IMAD.U32 R56, R55, 0x2, R14 ;  /* 0x0000000237387824 */ /* 0x000fe200078e000e */
[----:B------:R-:W4:Y:S03]  /*da20*/  S2R R54, SR_LANEID ;  /* 0x0000000000367919 */ /* 0x000f260000000000 */
[----:B------:R-:W5:Y:S01]  /*da30*/  LDSM.16.M88.4 R36, [R36] ;  /* 0x000000002424783b */ /* 0x000f620000000200 */
[----:B------:R-:W4:Y:S01]  /*da40*/  S2R R55, SR_LANEID ;  /* 0x0000000000377919 */ /* 0x000f220000000000 */
[C---:B-1----:R-:W-:Y:S08]  /*da50*/  HMMA.16816.F16 R70, R32.reuse, R24, R70 ;  /* 0x000000182046723c */ /* 0x042ff00000000846 */
[C---:B------:R-:W-:Y:S08]  /*da60*/  HMMA.16816.F16 R84, R32.reuse, R26, R84 ;  /* 0x0000001a2054723c */ /* 0x040ff00000000854 */
[C---:B------:R-:W-:Y:S08]  /*da70*/  HMMA.16816.F16 R86, R32.reuse, R20, R86 ;  /* 0x000000142056723c */ /* 0x040ff00000000856 */
[C---:B------:R-:W-:Y:S08]  /*da80*/  HMMA.16816.F16 R104, R32.reuse, R22, R104 ;  /* 0x000000162068723c */ /* 0x040ff00000000868 */
[C---:B------:R-:W-:Y:S08]  /*da90*/  HMMA.16816.F16 R60, R32.reuse, R48, R60 ;  /* 0x00000030203c723c */ /* 0x040ff0000000083c */
[C---:B------:R-:W-:Y:S08]  /*daa0*/  HMMA.16816.F16 R62, R32.reuse, R50, R62 ;  /* 0x00000032203e723c */ /* 0x040ff0000000083e */
[C---:B--2---:R-:W-:Y:S08]  /*dab0*/  HMMA.16816.F16 R80, R32.reuse, R28, R80 ;  /* 0x0000001c2050723c */ /* 0x044ff00000000850 */
[----:B------:R-:W-:Y:S01]  /*dac0*/  HMMA.16816.F16 R82, R32, R30, R82 ;  /* 0x0000001e2052723c */ /* 0x000fe20000000852 */
[----:B------:R-:W1:Y:S01]  /*dad0*/  LDSM.16.M88.4 R32, [R56] ;  /* 0x000000003820783b */ /* 0x000e620000000200 */
[----:B------:R-:W-:-:S04]  /*dae0*/  DEPBAR.LE SB0, 0x0 ;  /* 0x000080000000791a */ /* 0x000fc80000000000 */
[----:B------:R-:W-:Y:S02]  /*daf0*/  BAR.SYNC.DEFER_BLOCKING 0x0 ;  /* 0x0000000000007b1d */ /* 0x000fe40000010000 */
[C---:B---3--:R-:W-:Y:S08]  /*db00*/  HMMA.16816.F16 R76, R40.reuse, R24, R76 ;  /* 0x00000018284c723c */ /* 0x048ff0000000084c */
[C---:B------:R-:W-:Y:S08]  /*db10*/  HMMA.16816.F16 R116, R40.reuse, R26, R116 ;  /* 0x0000001a2874723c */ /* 0x040ff00000000874 */
[C---:B------:R-:W-:Y:S01]  /*db20*/  HMMA.16816.F16 R78, R40.reuse, R20, R78 ;  /* 0x00000014284e723c */ /* 0x040fe2000000084e */
[----:B------:R-:W-:Y:S01]  /*db30*/  @!PT LDS RZ, [RZ] ;  /* 0x00000000fffff984 */ /* 0x000fe20000000800 */
[----:B------:R-:W-:Y:S01]  /*db40*/  @!PT LDS RZ, [RZ] ;  /* 0x00000000fffff984 */ /* 0x000fe20000000800 */
[----:B------:R-:W-:Y:S01]  /*db50*/  @!PT LDS RZ, [RZ] ;  /* 0x00000000fffff984 */ /* 0x000fe20000000800 */
[----:B------:R-:W-:Y:S07]  /*db60*/  LDGSTS.E.128 [R134+0x2800], desc[UR6][R146.64+0x4c0] ;  /* 0x028004c092867fae */ /* 0x000fee000b9a1806 */
[C---:B------:R-:W-:Y:S08]  /*db70*/  HMMA.16816.F16 R100, R40.reuse, R22, R100 ;  /* 0x000000162864723c */ /* 0x040ff00000000864 */
[C---:B------:R-:W-:Y:S08]  /*db80*/  HMMA.16816.F16 R102, R40.reuse, R48, R102 ;  /* 0x000000302866723c */ /* 0x040ff00000000866 */
[C---:B------:R-:W-:Y:S08]  /*db90*/  HMMA.16816.F16 R74, R40.reuse, R50, R74 ;  /* 0x00000032284a723c */ /* 0x040ff0000000084a */
[C---:B------:R-:W-:Y:S08]  /*dba0*/  HMMA.16816.F16 R96, R40.reuse, R28, R96 ;  /* 0x0000001c2860723c */ /* 0x040ff00000000860 */
[----:B------:R-:W-:Y:S01]  /*dbb0*/  HMMA.16816.F16 R98, R40, R30, R98 ;  /* 0x0000001e2862723c */ /* 0x000fe20000000862 */
[----:B------:R-:W2:Y:S01]  /*dbc0*/  S2R R40, SR_LANEID ;  /* 0x0000000000287919 */ /* 0x000ea20000000000 */
[----:B------:R-:W3:Y:S06]  /*dbd0*/  S2R R41, SR_LANEID ;  /* 0x0000000000297919 */ /* 0x000eec0000000000 */
[-C--:B-----5:R-:W-:Y:S08]  /*dbe0*/  HMMA.16816.F16 R114, R36, R24.reuse, R114 ;  /* 0x000000182472723c */ /* 0x0a0ff00000000872 */
[----:B-1----:R-:W-:Y:S01]  /*dbf0*/  HMMA.16816.F16 R106, R32, R24, R106 ;  /* 0x00000018206a723c */ /* 0x002fe2000000086a */
[----:B----4-:R-:W-:-:S07]  /*dc00*/  SHF.R.U32.HI R24, RZ, 0x3, R54 ;  /* 0x00000003ff187819 */ /* 0x010fce0000011636 */
[-C--:B------:R-:W-:Y:S08]  /*dc10*/  HMMA.16816.F16 R92, R36, R50.reuse, R92 ;  /* 0x00000032245c723c */ /* 0x080ff0000000085c */
[----:B------:R-:W-:Y:S01]  /*dc20*/  HMMA.16816.F16 R72, R32, R50, R72 ;  /* 0x000000322048723c */ /* 0x000fe20000000848 */
[----:B------:R-:W1:Y:S01]  /*dc30*/  S2R R51, SR_LANEID ;  /* 0x0000000000337919 */ /* 0x000e620000000000 */
[----:B------:R-:W4:Y:S06]  /*dc40*/  S2R R50, SR_LANEID ;  /* 0x0000000000327919 */ /* 0x000f2c0000000000 */
[-C--:B------:R-:W-:Y:S08]  /*dc50*/  HMMA.16816.F16 R110, R36, R20.reuse, R110 ;  /* 0x00000014246e723c */ /* 0x080ff0000000086e */
[----:B------:R-:W-:Y:S01]  /*dc60*/  HMMA.16816.F16 R66, R32, R20, R66 ;  /* 0x000000142042723c */ /* 0x000fe20000000842 */
[----:B------:R-:W-:Y:S01]  /*dc70*/  IMAD.SHL.U32 R21, R24, 0x8, RZ ;  /* 0x0000000818157824 */ /* 0x000fe200078e00ff */
[----:B------:R-:W-:-:S02]  /*dc80*/  LOP3.LUT R20, R54, 0x7, RZ, 0xc0, !PT ;  /* 0x0000000736147812 */ /* 0x000fc400078ec0ff */
[----:B------:R-:W-:Y:S02]  /*dc90*/  SHF.R.U32.HI R54, RZ, 0x4, R54 ;  /* 0x00000004ff367819 */ /* 0x000fe40000011636 */
[----:B------:R-:W-:Y:S02]  /*dca0*/  LOP3.LUT R21, R21, 0x8, R20, 0xe2, !PT ;  /* 0x0000000815157812 */ /* 0x000fe400078ee214 */
[----:B------:R-:W-:Y:S01]  /*dcb0*/  HMMA.16816.F16 R108, R36, R22, R108 ;  /* 0x00000016246c723c */ /* 0x000fe2000000086c */
[----:B------:R-:W-:Y:S01]  /*dcc0*/  SHF.R.U32.HI R20, RZ, 0x3, R55 ;  /* 0x00000003ff147819 */ /* 0x000fe20000011637 */
[----:B------:R-:W-:Y:S01]  /*dcd0*/  IMAD.SHL.U32 R54, R54, 0x8, RZ ;  /* 0x0000000836367824 */ /* 0x000fe200078e00ff */
[----:B------:R-:W-:-:S03]  /*dce0*/  IADD3 R24, P2, PT, R146, 0x30000, RZ ;  /* 0x0003000092187810 */ /* 0x000fc60007f5e0ff */
[----:B------:R-:W-:Y:S01]  /*dcf0*/  IMAD.SHL.U32 R25, R20, 0x8, RZ ;  /* 0x0000000814197824 */ /* 0x000fe200078e00ff */
[----:B--2---:R-:W-:Y:S01]  /*dd00*/  LOP3.LUT R20, R40, 0x7, RZ, 0xc0, !PT ;  /* 0x0000000728147812 */ /* 0x004fe200078ec0ff */
[----:B------:R-:W-:Y:S01]  /*dd10*/  HMMA.16816.F16 R64, R32, R22, R64 ;  /* 0x000000162040723c */ /* 0x000fe20000000840 */
[----:B------:R-:W-:Y:S01]  /*dd20*/  SHF.R.U32.HI R23, RZ, 0x3, R40 ;  /* 0x00000003ff177819 */ /* 0x000fe20000011628 */
[----:B------:R-:W-:Y:S01]  /*dd30*/  IMAD R54, R21, 0x28, R54 ;  /* 0x0000002815367824 */ /* 0x000fe200078e0236 */
[----:B------:R-:W-:Y:S02]  /*dd40*/  LOP3.LUT R22, R55, 0x7, RZ, 0xc0, !PT ;  /* 0x0000000737167812 */ /* 0x000fe400078ec0ff */
[----:B------:R-:W-:Y:S01]  /*dd50*/  SHF.R.U32.HI R55, RZ, 0x4, R55 ;  /* 0x00000004ff377819 */ /* 0x000fe20000011637 */
[----:B------:R-:W-:Y:S01]  /*dd60*/  IMAD.SHL.U32 R23, R23, 0x8, RZ ;  /* 0x0000000817177824 */ /* 0x000fe200078e00ff */
[----:B------:R-:W-:Y:S01]  /*dd70*/  LOP3.LUT R22, R25, 0x8, R22, 0xe2, !PT ;  /* 0x0000000819167812 */ /* 0x000fe200078ee216 */
[----:B------:R-:W-:Y:S01]  /*dd80*/  HMMA.16816.F16 R94, R36, R48, R94 ;  /* 0x00000030245e723c */ /* 0x000fe2000000085e */
[----:B------:R-:W-:Y:S01]  /*dd90*/  IMAD.X R25, RZ, RZ, R147, P2 ;  /* 0x000000ffff197224 */ /* 0x000fe200010e0693 */
[----:B------:R-:W-:Y:S01]  /*dda0*/  SHF.R.U32.HI R40, RZ, 0x4, R40 ;  /* 0x00000004ff287819 */ /* 0x000fe20000011628 */
[----:B------:R-:W-:Y:S01]  /*ddb0*/  IMAD.SHL.U32 R55, R55, 0x8, RZ ;  /* 0x0000000837377824 */ /* 0x000fe200078e00ff */
[----:B------:R-:W-:Y:S01]  /*ddc0*/  IADD3 R42, P2, PT, R144, 0x130000, RZ ;  /* 0x00130000902a7810 */ /* 0x000fe20007f5e0ff */
[----:B------:R-:W-:-:S02]  /*ddd0*/  IMAD.U32 R54, R54, 0x2, R141 ;  /* 0x0000000236367824 */ /* 0x000fc400078e008d */
[----:B------:R-:W-:Y:S01]  /*dde0*/  IMAD.SHL.U32 R40, R40, 0x8, RZ ;  /* 0x0000000828287824 */ /* 0x000fe200078e00ff */
[----:B------:R-:W-:Y:S01]  /*ddf0*/  HMMA.16816.F16 R48, R32, R48, R52 ;  /* 0x000000302030723c */ /* 0x000fe20000000834 */
[----:B------:R-:W-:Y:S01]  /*de00*/  LOP3.LUT R53, R23, 0x8, R20, 0xe2, !PT ;  /* 0x0000000817357812 */ /* 0x000fe200078ee214 */
[----:B------:R-:W-:Y:S01]  /*de10*/  IMAD R55, R22, 0x88, R55 ;  /* 0x0000008816377824 */ /* 0x000fe200078e0237 */
[----:B------:R-:W-:Y:S01]  /*de20*/  IADD3 R20, P0, PT, R146, 0x10000, RZ ;  /* 0x0001000092147810 */ /* 0x000fe20007f1e0ff */
[----:B------:R-:W-:Y:S02]  /*de30*/  IMAD.X R43, RZ, RZ, R145, P2 ;  /* 0x000000ffff2b7224 */ /* 0x000fe400010e0691 */
[----:B------:R-:W-:Y:S02]  /*de40*/  IMAD R40, R53, 0x88, R40 ;  /* 0x0000008835287824 */ /* 0x000fe400078e0228 */
[----:B------:R-:W-:Y:S01]  /*de50*/  HMMA.16816.F16 R90, R36, R28, R90 ;  /* 0x0000001c245a723c */ /* 0x000fe2000000085a */
[----:B------:R-:W-:-:S05]  /*de60*/  IMAD.X R21, RZ, RZ, R147, P0 ;  /* 0x000000ffff157224 */ /* 0x000fca00000e0693 */
[----:B------:R4:W-:Y:S02]  /*de70*/  LDGSTS.E.128 [R134+0x3200], desc[UR6][R20.64+0x4c0] ;  /* 0x032004c014867fae */ /* 0x0009e4000b9a1806 */
[----:B------:R-:W-:Y:S01]  /*de80*/  HMMA.16816.F16 R46, R32, R28, R46 ;  /* 0x0000001c202e723c */ /* 0x000fe2000000082e */
[----:B-1----:R-:W-:Y:S01]  /*de90*/  SHF.R.U32.HI R29, RZ, 0x3, R51 ;  /* 0x00000003ff1d7819 */ /* 0x002fe20000011633 */
[----:B------:R-:W1:Y:S04]  /*dea0*/  S2R R28, SR_LANEID ;  /* 0x00000000001c7919 */ /* 0x000e680000000000 */
[----:B------:R-:W-:Y:S02]  /*deb0*/  IMAD.SHL.U32 R29, R29, 0x8, RZ ;  /* 0x000000081d1d7824 */ /* 0x000fe400078e00ff */
[----:B------:R-:W-:Y:S01]  /*dec0*/  HMMA.16816.F16 R112, R36, R26, R112 ;  /* 0x0000001a2470723c */ /* 0x000fe20000000870 */
[----:B----4-:R-:W-:-:S02]  /*ded0*/  SHF.R.U32.HI R20, RZ, 0x3, R50 ;  /* 0x00000003ff147819 */ /* 0x010fc40000011632 */
[----:B------:R-:W-:Y:S02]  /*dee0*/  LOP3.LUT R21, R50, 0x7, RZ, 0xc0, !PT ;  /* 0x0000000732157812 */ /* 0x000fe400078ec0ff */
[----:B------:R-:W-:Y:S01]  /*def0*/  SHF.R.U32.HI R50, RZ, 0x4, R50 ;  /* 0x00000004ff327819 */ /* 0x000fe20000011632 */
[----:B------:R-:W-:Y:S02]  /*df00*/  IMAD.SHL.U32 R20, R20, 0x8, RZ ;  /* 0x0000000814147824 */ /* 0x000fe400078e00ff */
[----:B------:R-:W-:Y:S01]  /*df10*/  HMMA.16816.F16 R68, R32, R26, R68 ;  /* 0x0000001a2044723c */ /* 0x000fe20000000844 */
[----:B------:R-:W-:Y:S01]  /*df20*/  IADD3 R26, P1, PT, R146, 0x20000, RZ ;  /* 0x00020000921a7810 */ /* 0x000fe20007f3e0ff */
[----:B------:R-:W-:-:S04]  /*df30*/  IMAD.SHL.U32 R50, R50, 0x8, RZ ;  /* 0x0000000832327824 */ /* 0x000fc800078e00ff */
[----:B------:R-:W-:Y:S02]  /*df40*/  IMAD.X R27, RZ, RZ, R147, P1 ;  /* 0x000000ffff1b7224 */ /* 0x000fe400008e0693 */
[-C--:B------:R-:W-:Y:S01]  /*df50*/  HMMA.16816.F16 R88, R36, R30.reuse, R88 ;  /* 0x0000001e2458723c */ /* 0x080fe20000000858 */
[C---:B------:R-:W-:Y:S02]  /*df60*/  IADD3 R36, P0, PT, R144.reuse, 0x130000, RZ ;  /* 0x0013000090247810 */ /* 0x040fe40007f1e0ff */
[----:B------:R-:W-:Y:S01]  /*df70*/  LDGSTS.E.128 [R134+0x3c00], desc[UR6][R26.64+0x4c0] ;  /* 0x03c004c01a867fae */ /* 0x000fe2000b9a1806 */
[C---:B------:R-:W-:Y:S02]  /*df80*/  IADD3 R38, P1, PT, R144.reuse, 0x138000, RZ ;  /* 0x0013800090267810 */ /* 0x040fe40007f3e0ff */
[--C-:B------:R-:W-:Y:S01]  /*df90*/  IMAD.X R37, RZ, RZ, R145.reuse, P0 ;  /* 0x000000ffff257224 */ /* 0x100fe200000e0691 */
[----:B------:R2:W-:Y:S01]  /*dfa0*/  LDGSTS.E.128 [R134+0x4600], desc[UR6][R24.64+0x4c0] ;  /* 0x046004c018867fae */ /* 0x0005e2000b9a1806 */
[----:B------:R-:W-:Y:S01]  /*dfb0*/  HMMA.16816.F16 R44, R32, R30, R44 ;  /* 0x0000001e202c723c */ /* 0x000fe2000000082c */
[----:B---3--:R-:W-:Y:S01]  /*dfc0*/  LOP3.LUT R30, R41, 0x7, RZ, 0xc0, !PT ;  /* 0x00000007291e7812 */ /* 0x008fe200078ec0ff */
[--C-:B------:R-:W-:Y:S01]  /*dfd0*/  IMAD.X R39, RZ, RZ, R145.reuse, P1 ;  /* 0x000000ffff277224 */ /* 0x100fe200008e0691 */
[----:B------:R-:W3:Y:S01]  /*dfe0*/  S2R R31, SR_LANEID ;  /* 0x00000000001f7919 */ /* 0x000ee20000000000 */
[----:B------:R-:W-:Y:S01]  /*dff0*/  IADD3 R22, P0, PT, R144, 0x138000, RZ ;  /* 0x0013800090167810 */ /* 0x000fe20007f1e0ff */
[----:B------:R4:W-:Y:S04]  /*e000*/  LDGSTS.E.128 [R139+0x2200], desc[UR6][R36.64] ;  /* 0x02200000248b7fae */ /* 0x0009e8000b9a1806 */
[----:B------:R-:W-:-:S02]  /*e010*/  IMAD.X R23, RZ, RZ, R145, P0 ;  /* 0x000000ffff177224 */ /* 0x000fc400000e0691 */
[----:B--2---:R-:W-:Y:S01]  /*e020*/  IMAD.U32 R24, R55, 0x2, R140 ;  /* 0x0000000237187824 */ /* 0x004fe200078e008c */
[----:B------:R-:W-:Y:S04]  /*e030*/  LDGSTS.E.128 [R139+0x2280], desc[UR6][R42.64+0x80] ;  /* 0x022800802a8b7fae */ /* 0x000fe8000b9a1806 */
[----:B------:R-:W-:Y:S01]  /*e040*/  LDGSTS.E.128 [R139+0x3300], desc[UR6][R38.64] ;  /* 0x03300000268b7fae */ /* 0x000fe2000b9a1806 */
[----:B----4-:R-:W-:-:S03]  /*e050*/  LOP3.LUT R36, R51, 0x7, RZ, 0xc0, !PT ;  /* 0x0000000733247812 */ /* 0x010fc600078ec0ff */
[----:B------:R2:W-:Y:S01]  /*e060*/  LDGSTS.E.128 [R139+0x3380], desc[UR6][R22.64+0x80] ;  /* 0x03380080168b7fae */ /* 0x0005e2000b9a1806 */
[----:B------:R-:W-:Y:S02]  /*e070*/  SHF.R.U32.HI R51, RZ, 0x4, R51 ;  /* 0x00000004ff337819 */ /* 0x000fe40000011633 */
[----:B------:R-:W-:Y:S01]  /*e080*/  LOP3.LUT R36, R29, 0x8, R36, 0xe2, !PT ;  /* 0x000000081d247812 */ /* 0x000fe200078ee224 */
[----:B------:R-:W-:Y:S01]  /*e090*/  LDSM.16.M88.4 R56, [R54] ;  /* 0x000000003638783b */ /* 0x000fe20000000200 */
[--C-:B------:R-:W-:Y:S01]  /*e0a0*/  SHF.R.U32.HI R29, RZ, 0x3, R41.reuse ;  /* 0x00000003ff1d7819 */ /* 0x100fe20000011629 */
[----:B------:R-:W-:Y:S01]  /*e0b0*/  IMAD.SHL.U32 R51, R51, 0x8, RZ ;  /* 0x0000000833337824 */ /* 0x000fe200078e00ff */
[----:B------:R-:W-:Y:S01]  /*e0c0*/  SHF.R.U32.HI R41, RZ, 0x4, R41 ;  /* 0x00000004ff297819 */ /* 0x000fe20000011629 */
[----:B------:R-:W4:Y:S01]  /*e0d0*/  LDSM.16.MT88.4 R24, [R24] ;  /* 0x000000001818783b */ /* 0x000f220000004200 */
[----:B------:R-:W-:Y:S01]  /*e0e0*/  LOP3.LUT R37, R20, 0x8, R21, 0xe2, !PT ;  /* 0x0000000814257812 */ /* 0x000fe200078ee215 */
[----:B------:R-:W-:-:S02]  /*e0f0*/  IMAD.SHL.U32 R29, R29, 0x8, RZ ;  /* 0x000000081d1d7824 */ /* 0x000fc400078e00ff */
[----:B------:R-:W-:Y:S01]  /*e100*/  IMAD.SHL.U32 R41, R41, 0x8, RZ ;  /* 0x0000000829297824 */ /* 0x000fe200078e00ff */
[----:B------:R-:W0:Y:S01]  /*e110*/  LDGDEPBAR ;  /* 0x00000000000079af */ /* 0x000e220000000000 */
[----:B------:R-:W-:Y:S01]  /*e120*/  IMAD R51, R36, 0x88, R51 ;  /* 0x0000008824337824 */ /* 0x000fe200078e0233 */
[----:B------:R-:W-:Y:S01]  /*e130*/  LOP3.LUT R30, R29, 0x8, R30, 0xe2, !PT ;  /* 0x000000081d1e7812 */ /* 0x000fe200078ee21e */
[----:B------:R-:W-:Y:S01]  /*e140*/  IMAD R50, R37, 0x88, R50 ;  /* 0x0000008825327824 */ /* 0x000fe200078e0232 */
[--C-:B-1----:R-:W-:Y:S01]  /*e150*/  SHF.R.U32.HI R29, RZ, 0x3, R28.reuse ;  /* 0x00000003ff1d7819 */ /* 0x102fe2000001161c */
[----:B------:R-:W-:Y:S01]  /*e160*/  IMAD.U32 R20, R40, 0x2, R135 ;  /* 0x0000000228147824 */ /* 0x000fe200078e0087 */
[----:B---3--:R-:W-:Y:S01]  /*e170*/  LOP3.LUT R32, R31, 0x7, RZ, 0xc0, !PT ;  /* 0x000000071f207812 */ /* 0x008fe200078ec0ff */
[----:B------:R-:W-:Y:S01]  /*e180*/  IMAD R41, R30, 0x28, R41 ;  /* 0x000000281e297824 */ /* 0x000fe200078e0229 */
[----:B------:R-:W-:Y:S01]  /*e190*/  LOP3.LUT R30, R28, 0x7, RZ, 0xc0, !PT ;  /* 0x000000071c1e7812 */ /* 0x000fe200078ec0ff */
[----:B------:R-:W-:Y:S01]  /*e1a0*/  IMAD.SHL.U32 R29, R29, 0x8, RZ ;  /* 0x000000081d1d7824 */ /* 0x000fe200078e00ff */
[----:B------:R-:W-:Y:S01]  /*e1b0*/  SHF.R.U32.HI R28, RZ, 0x4, R28 ;  /* 0x00000004ff1c7819 */ /* 0x000fe2000001161c */
[----:B------:R-:W-:Y:S01]  /*e1c0*/  IMAD.U32 R36, R51, 0x2, R132 ;  /* 0x0000000233247824 */ /* 0x000fe200078e0084 */
[----:B--2---:R-:W1:Y:S01]  /*e1d0*/  LDSM.16.MT88.4 R20, [R20] ;  /* 0x000000001414783b */ /* 0x004e620000004200 */
[----:B------:R-:W-:Y:S01]  /*e1e0*/  IMAD.U32 R50, R50, 0x2, R133 ;  /* 0x0000000232327824 */ /* 0x000fe200078e0085 */
[----:B------:R-:W-:Y:S01]  /*e1f0*/  LOP3.LUT R29, R29, 0x8, R30, 0xe2, !PT ;  /* 0x000000081d1d7812 */ /* 0x000fe200078ee21e */
[----:B------:R-:W-:Y:S01]  /*e200*/  IMAD.SHL.U32 R28, R28, 0x8, RZ ;  /* 0x000000081c1c7824 */ /* 0x000fe200078e00ff */
[--C-:B------:R-:W-:Y:S01]  /*e210*/  SHF.R.U32.HI R30, RZ, 0x3, R31.reuse ;  /* 0x00000003ff1e7819 */ /* 0x100fe2000001161f */
[----:B------:R-:W-:Y:S01]  /*e220*/  LDSM.16.MT88.4 R36, [R36] ;  /* 0x000000002424783b */ /* 0x000fe20000004200 */
[----:B------:R-:W-:Y:S01]  /*e230*/  SHF.R.U32.HI R31, RZ, 0x4, R31 ;  /* 0x00000004ff1f7819 */ /* 0x000fe2000001161f */
[----:B------:R-:W-:-:S02]  /*e240*/  IMAD R28, R29, 0x28, R28 ;  /* 0x000000281d1c7824 */ /* 0x000fc400078e021c */
[----:B------:R-:W-:Y:S01]  /*e250*/  IMAD.SHL.U32 R33, R30, 0x8, RZ ;  /* 0x000000081e217824 */ /* 0x000fe200078e00ff */
[----:B------:R2:W3:Y:S01]  /*e260*/  LDSM.16.MT88.4 R52, [R50] ;  /* 0x000000003234783b */ /* 0x0004e20000004200 */
[----:B------:R-:W-:Y:S02]  /*e270*/  IMAD.SHL.U32 R31, R31, 0x8, RZ ;  /* 0x000000081f1f7824 */ /* 0x000fe400078e00ff */
[----:B------:R-:W-:Y:S01]  /*e280*/  IMAD.U32 R41, R41, 0x2, R138 ;  /* 0x0000000229297824 */ /* 0x000fe200078e008a */
[----:B------:R-:W-:Y:S01]  /*e290*/  LOP3.LUT R32, R33, 0x8, R32, 0xe2, !PT ;  /* 0x0000000821207812 */ /* 0x000fe200078ee220 */
[----:B------:R-:W-:Y:S01]  /*e2a0*/  IMAD.U32 R28, R28, 0x2, R137 ;  /* 0x000000021c1c7824 */ /* 0x000fe200078e0089 */
[----:B------:R-:W5:Y:S03]  /*e2b0*/  S2R R51, SR_LANEID ;  /* 0x0000000000337919 */ /* 0x000f660000000000 */
[----:B------:R-:W-:Y:S01]  /*e2c0*/  IMAD R33, R32, 0x28, R31 ;  /* 0x0000002820217824 */ /* 0x000fe200078e021f */
[----:B------:R-:W5:Y:S03]  /*e2d0*/  LDSM.16.M88.4 R40, [R41] ;  /* 0x000000002928783b */ /* 0x000f660000000200 */
[----:B------:R-:W-:Y:S01]  /*e2e0*/  IMAD.U32 R33, R33, 0x2, R136 ;  /* 0x0000000221217824 */ /* 0x000fe200078e0088 */
[----:B------:R-:W5:Y:S01]  /*e2f0*/  LDSM.16.M88.4 R28, [R28] ;  /* 0x000000001c1c783b */ /* 0x000f620000000200 */
[C---:B----4-:R-:W-:Y:S01]  /*e300*/  HMMA.16816.F16 R70, R56.reuse, R24, R70 ;  /* 0x000000183846723c */ /* 0x050fe20000000846 */
[----:B--2---:R-:W2:Y:S03]  /*e310*/  S2R R50, SR_LANEID ;  /* 0x0000000000327919 */ /* 0x004ea60000000000 */
[----:B------:R-:W4:Y:S04]  /*e320*/  LDSM.16.M88.4 R32, [R33] ;  /* 0x000000002120783b */ /* 0x000f280000000200 */
[C---:B------:R-:W-:Y:S08]  /*e330*/  HMMA.16816.F16 R84, R56.reuse, R26, R84 ;  /* 0x0000001a3854723c */ /* 0x040ff00000000854 */
[C---:B-1----:R-:W-:Y:S08]  /*e340*/  HMMA.16816.F16 R86, R56.reuse, R20, R86 ;  /* 0x000000143856723c */ /* 0x042ff00000000856 */
[C---:B------:R-:W-:Y:S08]  /*e350*/  HMMA.16816.F16 R104, R56.reuse, R22, R104 ;  /* 0x000000163868723c */ /* 0x040ff00000000868 */
[C---:B---3--:R-:W-:Y:S08]  /*e360*/  HMMA.16816.F16 R60, R56.reuse, R52, R60 ;  /* 0x00000034383c723c */ /* 0x048ff0000000083c */
[C---:B------:R-:W-:Y:S08]  /*e370*/  HMMA.16816.F16 R62, R56.reuse, R54, R62 ;  /* 0x00000036383e723c */ /* 0x040ff0000000083e */
[C---:B------:R-:W-:Y:S08]  /*e380*/  HMMA.16816.F16 R80, R56.reuse, R36, R80 ;  /* 0x000000243850723c */ /* 0x040ff00000000850 */
[----:B------:R-:W-:Y:S01]  /*e390*/  HMMA.16816.F16 R82, R56, R38, R82 ;  /* 0x000000263852723c */ /* 0x000fe20000000852 */
[----:B------:R-:W1:Y:S01]  /*e3a0*/  S2R R56, SR_LANEID ;  /* 0x0000000000387919 */ /* 0x000e620000000000 */
[----:B------:R-:W3:Y:S06]  /*e3b0*/  S2R R57, SR_LANEID ;  /* 0x0000000000397919 */ /* 0x000eec0000000000 */
[-C--:B-----5:R-:W-:Y:S01]  /*e3c0*/  HMMA.16816.F16 R76, R40, R24.reuse, R76 ;  /* 0x00000018284c723c */ /* 0x0a0fe2000000084c */
[----:B------:R-:W5:Y:S07]  /*e3d0*/  S2R R59, SR_LANEID ;  /* 0x00000000003b7919 */ /* 0x000f6e0000000000 */
[-C--:B------:R-:W-:Y:S08]  /*e3e0*/  HMMA.16816.F16 R114, R28, R24.reuse, R114 ;  /* 0x000000181c72723c */ /* 0x080ff00000000872 */
[----:B----4-:R-:W-:Y:S01]  /*e3f0*/  HMMA.16816.F16 R106, R32, R24, R106 ;  /* 0x00000018206a723c */ /* 0x010fe2000000086a */
[----:B------:R-:W4:Y:S01]  /*e400*/  S2R R24, SR_LANEID ;  /* 0x0000000000187919 */ /* 0x000f220000000000 */
[----:B--2---:R-:W-:-:S05]  /*e410*/  SHF.R.U32.HI R25, RZ, 0x3, R50 ;  /* 0x00000003ff197819 */ /* 0x004fca0000011632 */
[----:B------:R-:W-:Y:S01]  /*e420*/  IMAD.SHL.U32 R25, R25, 0x8, RZ ;  /* 0x0000000819197824 */ /* 0x000fe200078e00ff */
[C---:B------:R-:W-:Y:S08]  /*e430*/  HMMA.16816.F16 R116, R40.reuse, R26, R116 ;  /* 0x0000001a2874723c */ /* 0x040ff00000000874 */
[C---:B------:R-:W-:Y:S08]  /*e440*/  HMMA.16816.F16 R78, R40.reuse, R20, R78 ;  /* 0x00000014284e723c */ /* 0x040ff0000000084e */
[C---:B------:R-:W-:Y:S08]  /*e450*/  HMMA.16816.F16 R100, R40.reuse, R22, R100 ;  /* 0x000000162864723c */ /* 0x040ff00000000864 */
[C---:B------:R-:W-:Y:S08]  /*e460*/  HMMA.16816.F16 R102, R40.reuse, R52, R102 ;  /* 0x000000342866723c */ /* 0x040ff00000000866 */
[C---:B------:R-:W-:Y:S08]  /*e470*/  HMMA.16816.F16 R74, R40.reuse, R54, R74 ;  /* 0x00000036284a723c */ /* 0x040ff0000000084a */
[C---:B------:R-:W-:Y:S08]  /*e480*/  HMMA.16816.F16 R96, R40.reuse, R36, R96 ;  /* 0x000000242860723c */ /* 0x040ff00000000860 */
[----:B------:R-:W-:Y:S01]  /*e490*/  HMMA.16816.F16 R98, R40, R38, R98 ;  /* 0x000000262862723c */ /* 0x000fe20000000862 */
[----:B------:R-:W2:Y:S01]  /*e4a0*/  S2R R40, SR_LANEID ;  /* 0x0000000000287919 */ /* 0x000ea20000000000 */
[----:B------:R-:W3:Y:S06]  /*e4b0*/  S2R R41, SR_LANEID ;  /* 0x0000000000297919 */ /* 0x000eec0000000000 */
[C---:B------:R-:W-:Y:S08]  /*e4c0*/  HMMA.16816.F16 R112, R28.reuse, R26, R112 ;  /* 0x0000001a1c70723c */ /* 0x040ff00000000870 */
[C---:B------:R-:W-:Y:S08]  /*e4d0*/  HMMA.16816.F16 R110, R28.reuse, R20, R110 ;  /* 0x000000141c6e723c */ /* 0x040ff0000000086e */
[C---:B------:R-:W-:Y:S08]  /*e4e0*/  HMMA.16816.F16 R108, R28.reuse, R22, R108 ;  /* 0x000000161c6c723c */ /* 0x040ff0000000086c */
[C---:B------:R-:W-:Y:S08]  /*e4f0*/  HMMA.16816.F16 R94, R28.reuse, R52, R94 ;  /* 0x000000341c5e723c */ /* 0x040ff0000000085e */
[C---:B------:R-:W-:Y:S08]  /*e500*/  HMMA.16816.F16 R92, R28.reuse, R54, R92 ;  /* 0x000000361c5c723c */ /* 0x040ff0000000085c */
[C---:B------:R-:W-:Y:S08]  /*e510*/  HMMA.16816.F16 R90, R28.reuse, R36, R90 ;  /* 0x000000241c5a723c */ /* 0x040ff0000000085a */
[----:B------:R-:W-:Y:S01]  /*e520*/  HMMA.16816.F16 R88, R28, R38, R88 ;  /* 0x000000261c58723c */ /* 0x000fe20000000858 */
[----:B------:R-:W-:-:S02]  /*e530*/  LOP3.LUT R28, R50, 0x7, RZ, 0xc0, !PT ;  /* 0x00000007321c7812 */ /* 0x000fc400078ec0ff */
[----:B------:R-:W-:Y:S02]  /*e540*/  SHF.R.U32.HI R50, RZ, 0x4, R50 ;  /* 0x00000004ff327819 */ /* 0x000fe40000011632 */
[----:B------:R-:W-:Y:S02]  /*e550*/  LOP3.LUT R25, R25, 0x8, R28, 0xe2, !PT ;  /* 0x0000000819197812 */ /* 0x000fe400078ee21c */
[----:B------:R-:W-:Y:S01]  /*e560*/  SHF.R.U32.HI R29, RZ, 0x3, R51 ;  /* 0x00000003ff1d7819 */ /* 0x000fe20000011633 */
[C---:B------:R-:W-:Y:S01]  /*e570*/  HMMA.16816.F16 R68, R32.reuse, R26, R68 ;  /* 0x0000001a2044723c */ /* 0x040fe20000000844 */
[--C-:B-1----:R-:W-:Y:S01]  /*e580*/  SHF.R.U32.HI R26, RZ, 0x3, R56.reuse ;  /* 0x00000003ff1a7819 */ /* 0x102fe20000011638 */
[----:B------:R-:W-:Y:S01]  /*e590*/  IMAD.SHL.U32 R50, R50, 0x8, RZ ;  /* 0x0000000832327824 */ /* 0x000fe200078e00ff */
[----:B------:R-:W-:Y:S01]  /*e5a0*/  LOP3.LUT R27, R56, 0x7, RZ, 0xc0, !PT ;  /* 0x00000007381b7812 */ /* 0x000fe200078ec0ff */
[----:B------:R-:W-:Y:S01]  /*e5b0*/  IMAD.SHL.U32 R29, R29, 0x8, RZ ;  /* 0x000000081d1d7824 */ /* 0x000fe200078e00ff */
[----:B------:R-:W-:Y:S01]  /*e5c0*/  SHF.R.U32.HI R56, RZ, 0x4, R56 ;  /* 0x00000004ff387819 */ /* 0x000fe20000011638 */
[----:B------:R-:W-:Y:S01]  /*e5d0*/  IMAD.SHL.U32 R26, R26, 0x8, RZ ;  /* 0x000000081a1a7824 */ /* 0x000fe200078e00ff */
[----:B------:R-:W-:Y:S01]  /*e5e0*/  LOP3.LUT R30, R51, 0x7, RZ, 0xc0, !PT ;  /* 0x00000007331e7812 */ /* 0x000fe200078ec0ff */
[----:B------:R-:W-:Y:S01]  /*e5f0*/  IMAD R50, R25, 0x28, R50 ;  /* 0x0000002819327824 */ /* 0x000fe200078e0232 */
[----:B----4-:R-:W-:Y:S01]  /*e600*/  SHF.R.U32.HI R25, RZ, 0x3, R24 ;  /* 0x00000003ff197819 */ /* 0x010fe20000011618 */
[----:B------:R-:W-:Y:S01]  /*e610*/  IMAD.SHL.U32 R56, R56, 0x8, RZ ;  /* 0x0000000838387824 */ /* 0x000fe200078e00ff */
[----:B------:R-:W-:Y:S01]  /*e620*/  LOP3.LUT R27, R26, 0x8, R27, 0xe2, !PT ;  /* 0x000000081a1b7812 */ /* 0x000fe200078ee21b */
[C---:B------:R-:W-:Y:S01]  /*e630*/  HMMA.16816.F16 R52, R32.reuse, R52, R48 ;  /* 0x000000342034723c */ /* 0x040fe20000000830 */
[----:B------:R-:W-:Y:S01]  /*e640*/  LOP3.LUT R26, R24, 0x7, RZ, 0xc0, !PT ;  /* 0x00000007181a7812 */ /* 0x000fe200078ec0ff */
[----:B------:R-:W-:Y:S01]  /*e650*/  IMAD.SHL.U32 R25, R25, 0x8, RZ ;  /* 0x0000000819197824 */ /* 0x000fe200078e00ff */
[----:B--2---:R-:W-:Y:S01]  /*e660*/  SHF.R.U32.HI R48, RZ, 0x3, R40 ;  /* 0x00000003ff307819 */ /* 0x004fe20000011628 */
[----:B------:R-:W-:Y:S01]  /*e670*/  IMAD R56, R27, 0x88, R56 ;  /* 0x000000881b387824 */ /* 0x000fe200078e0238 */
[----:B------:R-:W-:Y:S01]  /*e680*/  SHF.R.U32.HI R27, RZ, 0x4, R24 ;  /* 0x00000004ff1b7819 */ /* 0x000fe20000011618 */
[----:B------:R-:W-:Y:S01]  /*e690*/  IMAD.U32 R28, R50, 0x2, R131 ;  /* 0x00000002321c7824 */ /* 0x000fe200078e0083 */
[----:B------:R-:W-:Y:S01]  /*e6a0*/  LOP3.LUT R43, R25, 0x8, R26, 0xe2, !PT ;  /* 0x00000008192b7812 */ /* 0x000fe200078ee21a */
[----:B------:R-:W-:Y:S01]  /*e6b0*/  HMMA.16816.F16 R72, R32, R54, R72 ;  /* 0x000000362048723c */ /* 0x000fe20000000848 */
[----:B------:R-:W-:Y:S01]  /*e6c0*/  IMAD.SHL.U32 R55, R48, 0x8, RZ ;  /* 0x0000000830377824 */ /* 0x000fe200078e00ff */
[----:B------:R-:W-:Y:S01]  /*e6d0*/  SHF.R.U32.HI R51, RZ, 0x4, R51 ;  /* 0x00000004ff337819 */ /* 0x000fe20000011633 */
[----:B------:R-:W-:Y:S01]  /*e6e0*/  IMAD.SHL.U32 R42, R27, 0x8, RZ ;  /* 0x000000081b2a7824 */ /* 0x000fe200078e00ff */
[----:B------:R-:W-:Y:S01]  /*e6f0*/  LOP3.LUT R30, R29, 0x8, R30, 0xe2, !PT ;  /* 0x000000081d1e7812 */ /* 0x000fe200078ee21e */
[----:B------:R-:W-:-:S02]  /*e700*/  IMAD.U32 R24, R56, 0x2, R19 ;  /* 0x0000000238187824 */ /* 0x000fc400078e0013 */
[----:B------:R-:W-:Y:S01]  /*e710*/  IMAD R43, R43, 0x88, R42 ;  /* 0x000000882b2b7824 */ /* 0x000fe200078e022a */
[----:B------:R-:W-:Y:S01]  /*e720*/  LOP3.LUT R42, R40, 0x7, RZ, 0xc0, !PT ;  /* 0x00000007282a7812 */ /* 0x000fe200078ec0ff */
[C---:B------:R-:W-:Y:S01]  /*e730*/  HMMA.16816.F16 R46, R32.reuse, R36, R46 ;  /* 0x00000024202e723c */ /* 0x040fe2000000082e */
[----:B------:R-:W-:Y:S01]  /*e740*/  SHF.R.U32.HI R40, RZ, 0x4, R40 ;  /* 0x00000004ff287819 */ /* 0x000fe20000011628 */
[----:B------:R-:W-:Y:S01]  /*e750*/  IMAD.SHL.U32 R51, R51, 0x8, RZ ;  /* 0x0000000833337824 */ /* 0x000fe200078e00ff */
[----:B------:R-:W-:Y:S01]  /*e760*/  LOP3.LUT R55, R55, 0x8, R42, 0xe2, !PT ;  /* 0x0000000837377812 */ /* 0x000fe200078ee22a */
[----:B------:R-:W-:Y:S01]  /*e770*/  IMAD.U32 R43, R43, 0x2, R16 ;  /* 0x000000022b2b7824 */ /* 0x000fe200078e0010 */
[----:B------:R-:W-:Y:S01]  /*e780*/  LDSM.16.MT88.4 R24, [R24] ;  /* 0x000000001818783b */ /* 0x000fe20000004200 */
[----:B------:R-:W-:Y:S02]  /*e790*/  IMAD.SHL.U32 R40, R40, 0x8, RZ ;  /* 0x0000000828287824 */ /* 0x000fe400078e00ff */
[----:B------:R-:W-:Y:S01]  /*e7a0*/  IMAD R30, R30, 0x88, R51 ;  /* 0x000000881e1e7824 */ /* 0x000fe200078e0233 */
[C---:B------:R-:W-:Y:S01]  /*e7b0*/  HMMA.16816.F16 R66, R32.reuse, R20, R66 ;  /* 0x000000142042723c */ /* 0x040fe20000000842 */
[----:B------:R-:W-:Y:S01]  /*e7c0*/  IMAD R36, R55, 0x88, R40 ;  /* 0x0000008837247824 */ /* 0x000fe200078e0228 */
[----:B------:R1:W-:Y:S01]  /*e7d0*/  LDSM.16.MT88.4 R48, [R43] ;  /* 0x000000002b30783b */ /* 0x0003e20000004200 */
[----:B------:R-:W-:Y:S01]  /*e7e0*/  IMAD.U32 R20, R30, 0x2, R7 ;  /* 0x000000021e147824 */ /* 0x000fe200078e0007 */
[----:B------:R-:W2:Y:S04]  /*e7f0*/  S2R R40, SR_LANEID ;  /* 0x0000000000287919 */ /* 0x000ea80000000000 */
[C---:B------:R-:W-:Y:S01]  /*e800*/  HMMA.16816.F16 R64, R32.reuse, R22, R64 ;  /* 0x000000162040723c */ /* 0x040fe20000000840 */
[----:B-1----:R-:W1:Y:S01]  /*e810*/  S2R R43, SR_LANEID ;  /* 0x00000000002b7919 */ /* 0x002e620000000000 */
[----:B------:R-:W4:Y:S06]  /*e820*/  LDSM.16.M88.4 R28, [R28] ;  /* 0x000000001c1c783b */ /* 0x000f2c0000000200 */
[----:B------:R-:W-:Y:S01]  /*e830*/  HMMA.16816.F16 R44, R32, R38, R44 ;  /* 0x00000026202c723c */ /* 0x000fe2000000082c */
[----:B---3--:R-:W-:Y:S01]  /*e840*/  SHF.R.U32.HI R32, RZ, 0x3, R41 ;  /* 0x00000003ff207819 */ /* 0x008fe20000011629 */
[----:B------:R-:W-:Y:S01]  /*e850*/  IMAD.U32 R33, R36, 0x2, R9 ;  /* 0x0000000224217824 */ /* 0x000fe200078e0009 */
[----:B------:R-:W-:Y:S01]  /*e860*/  LOP3.LUT R36, R41, 0x7, RZ, 0xc0, !PT ;  /* 0x0000000729247812 */ /* 0x000fe200078ec0ff */
[----:B------:R-:W3:Y:S01]  /*e870*/  LDSM.16.MT88.4 R20, [R20] ;  /* 0x000000001414783b */ /* 0x000ee20000004200 */
[----:B------:R-:W-:Y:S01]  /*e880*/  SHF.R.U32.HI R41, RZ, 0x4, R41 ;  /* 0x00000004ff297819 */ /* 0x000fe20000011629 */
[----:B------:R-:W-:-:S02]  /*e890*/  IMAD.SHL.U32 R37, R32, 0x8, RZ ;  /* 0x0000000820257824 */ /* 0x000fc400078e00ff */
[----:B------:R-:W5:Y:S02]  /*e8a0*/  LDSM.16.MT88.4 R32, [R33] ;  /* 0x000000002120783b */ /* 0x000f640000004200 */
[----:B------:R-:W-:Y:S01]  /*e8b0*/  IMAD.SHL.U32 R41, R41, 0x8, RZ ;  /* 0x0000000829297824 */ /* 0x000fe200078e00ff */
[----:B------:R-:W-:Y:S01]  /*e8c0*/  LOP3.LUT R36, R37, 0x8, R36, 0xe2, !PT ;  /* 0x0000000825247812 */ /* 0x000fe200078ee224 */
[----:B------:R-:W5:Y:S04]  /*e8d0*/  S2R R56, SR_LANEID ;  /* 0x0000000000387919 */ /* 0x000f680000000000 */
[----:B------:R-:W-:Y:S01]  /*e8e0*/  IMAD R36, R36, 0x28, R41 ;  /* 0x0000002824247824 */ /* 0x000fe200078e0229 */
[----:B------:R-:W5:Y:S03]  /*e8f0*/  S2R R55, SR_LANEID ;  /* 0x0000000000377919 */ /* 0x000f660000000000 */
[----:B------:R-:W-:Y:S01]  /*e900*/  IMAD.U32 R36, R36, 0x2, R129 ;  /* 0x0000000224247824 */ /* 0x000fe200078e0081 */
[----:B--2---:R-:W-:-:S02]  /*e910*/  SHF.R.U32.HI R41, RZ, 0x3, R40 ;  /* 0x00000003ff297819 */ /* 0x004fc40000011628 */
[----:B------:R-:W-:Y:S02]  /*e920*/  LOP3.LUT R42, R40, 0x7, RZ, 0xc0, !PT ;  /* 0x00000007282a7812 */ /* 0x000fe400078ec0ff */
[----:B------:R-:W-:Y:S01]  /*e930*/  SHF.R.U32.HI R40, RZ, 0x4, R40 ;  /* 0x00000004ff287819 */ /* 0x000fe20000011628 */
[----:B------:R-:W-:Y:S01]  /*e940*/  IMAD.SHL.U32 R41, R41, 0x8, RZ ;  /* 0x0000000829297824 */ /* 0x000fe200078e00ff */
[----:B------:R-:W2:Y:S03]  /*e950*/  LDSM.16.M88.4 R36, [R36] ;  /* 0x000000002424783b */ /* 0x000ea60000000200 */
[----:B------:R-:W-:Y:S01]  /*e960*/  IMAD.SHL.U32 R40, R40, 0x8, RZ ;  /* 0x0000000828287824 */ /* 0x000fe200078e00ff */
[----:B------:R-:W-:-:S05]  /*e970*/  LOP3.LUT R41, R41, 0x8, R42, 0xe2, !PT ;  /* 0x0000000829297812 */ /* 0x000fca00078ee22a */
[----:B------:R-:W-:Y:S01]  /*e980*/  IMAD R41, R41, 0x28, R40 ;  /* 0x0000002829297824 */ /* 0x000fe200078e0228 */
[--C-:B-1----:R-:W-:Y:S01]  /*e990*/  SHF.R.U32.HI R40, RZ, 0x3, R43.reuse ;  /* 0x00000003ff287819 */ /* 0x102fe2000001162b */
[----:B----4-:R-:W-:Y:S02]  /*e9a0*/  HMMA.16816.F16 R86, R28, R24, R86 ;  /* 0x000000181c56723c */ /* 0x010fe40000000856 */
[----:B------:R-:W-:Y:S01]  /*e9b0*/  IMAD.U32 R54, R41, 0x2, R128 ;  /* 0x0000000229367824 */ /* 0x000fe200078e0080 */
[----:B------:R-:W-:Y:S01]  /*e9c0*/  LOP3.LUT R41, R43, 0x7, RZ, 0xc0, !PT ;  /* 0x000000072b297812 */ /* 0x000fe200078ec0ff */
[----:B------:R-:W-:Y:S01]  /*e9d0*/  IMAD.SHL.U32 R40, R40, 0x8, RZ ;  /* 0x0000000828287824 */ /* 0x000fe200078e00ff */
[----:B------:R-:W-:-:S03]  /*e9e0*/  SHF.R.U32.HI R43, RZ, 0x4, R43 ;  /* 0x00000004ff2b7819 */ /* 0x000fc6000001162b */
[----:B---3--:R-:W-:Y:S01]  /*e9f0*/  HMMA.16816.F16 R70, R28, R20, R70 ;  /* 0x000000141c46723c */ /* 0x008fe20000000846 */
[----:B------:R-:W-:Y:S01]  /*ea00*/  LOP3.LUT R40, R40, 0x8, R41, 0xe2, !PT ;  /* 0x0000000828287812 */ /* 0x000fe200078ee229 */
[----:B------:R-:W-:-:S04]  /*ea10*/  IMAD.SHL.U32 R43, R43, 0x8, RZ ;  /* 0x000000082b2b7824 */ /* 0x000fc800078e00ff */
[----:B------:R-:W-:Y:S02]  /*ea20*/  IMAD R43, R40, 0x28, R43 ;  /* 0x00000028282b7824 */ /* 0x000fe400078e022b */
[----:B------:R-:W-:Y:S02]  /*ea30*/  HMMA.16816.F16 R84, R28, R22, R84 ;  /* 0x000000161c54723c */ /* 0x000fe40000000854 */
[----:B------:R-:W-:-:S06]  /*ea40*/  IMAD.U32 R43, R43, 0x2, R4 ;  /* 0x000000022b2b7824 */ /* 0x000fcc00078e0004 */
[C---:B------:R-:W-:Y:S01]  /*ea50*/  HMMA.16816.F16 R104, R28.reuse, R26, R104 ;  /* 0x0000001a1c68723c */ /* 0x040fe20000000868 */
[----:B------:R-:W-:Y:S07]  /*ea60*/  LDSM.16.M88.4 R40, [R43] ;  /* 0x000000002b28783b */ /* 0x000fee0000000200 */
[C---:B------:R-:W-:Y:S08]  /*ea70*/  HMMA.16816.F16 R60, R28.reuse, R48, R60 ;  /* 0x000000301c3c723c */ /* 0x040ff0000000083c */
[C---:B------:R-:W-:Y:S08]  /*ea80*/  HMMA.16816.F16 R62, R28.reuse, R50, R62 ;  /* 0x000000321c3e723c */ /* 0x040ff0000000083e */
[C---:B-----5:R-:W-:Y:S08]  /*ea90*/  HMMA.16816.F16 R80, R28.reuse, R32, R80 ;  /* 0x000000201c50723c */ /* 0x060ff00000000850 */
[----:B------:R-:W-:Y:S01]  /*eaa0*/  HMMA.16816.F16 R82, R28, R34, R82 ;  /* 0x000000221c52723c */ /* 0x000fe20000000852 */
[----:B------:R1:W3:Y:S01]  /*eab0*/  LDSM.16.M88.4 R28, [R54] ;  /* 0x00000000361c783b */ /* 0x0002e20000000200 */
[----:B------:R-:W-:-:S04]  /*eac0*/  DEPBAR.LE SB0, 0x0 ;  /* 0x000080000000791a */ /* 0x000fc80000000000 */
[----:B------:R-:W-:Y:S02]  /*ead0*/  BAR.SYNC.DEFER_BLOCKING 0x0 ;  /* 0x0000000000007b1d */ /* 0x000fe40000010000 */
[C---:B--2---:R-:W-:Y:S04]  /*eae0*/  HMMA.16816.F16 R76, R36.reuse, R20, R76 ;  /* 0x00000014244c723c */ /* 0x044fe8000000084c */
[----:B-1----:R-:W1:Y:S04]  /*eaf0*/  S2R R54, SR_LANEID ;  /* 0x0000000000367919 */ /* 0x002e680000000000 */
[C---:B------:R-:W-:Y:S08]  /*eb00*/  HMMA.16816.F16 R116, R36.reuse, R22, R116 ;  /* 0x000000162474723c */ /* 0x040ff00000000874 */
[C---:B------:R-:W-:Y:S01]  /*eb10*/  HMMA.16816.F16 R78, R36.reuse, R24, R78 ;  /* 0x00000018244e723c */ /* 0x040fe2000000084e */
[----:B------:R-:W-:Y:S01]  /*eb20*/  @!PT LDS RZ, [RZ] ;  /* 0x00000000fffff984 */ /* 0x000fe20000000800 */
[----:B------:R-:W-:Y:S01]  /*eb30*/  @!PT LDS RZ, [RZ] ;  /* 0x00000000fffff984 */ /* 0x000fe20000000800 */
[----:B------:R-:W-:Y:S01]  /*eb40*/  @!PT LDS RZ, [RZ] ;  /* 0x00000000fffff984 */ /* 0x000fe20000000800 */
[----:B------:R-:W-:Y:S07]  /*eb50*/  LDGSTS.E.128 [R134], desc[UR6][R146.64+0x500] ;  /* 0x0000050092867fae */ /* 0x000fee000b9a1806 */
[C---:B------:R-:W-:Y:S08]  /*eb60*/  HMMA.16816.F16 R100, R36.reuse, R26, R100 ;  /* 0x0000001a2464723c */ /* 0x040ff00000000864 */
[----:B------:R-:W-:Y:S01]  /*eb70*/  HMMA.16816.F16 R102, R36, R48, R102 ;  /* 0x000000302466723c */ /* 0x000fe20000000866 */
[----:B-1----:R-:W-:-:S07]  /*eb80*/  LOP3.LUT R58, R54, 0x7, RZ, 0xc0, !PT ;  /* 0x00000007363a7812 */ /* 0x002fce00078ec0ff */
        /* <DEDUP_REMOVED lines=9> */
[----:B------:R-:W-:Y:S02]  /*ec20*/  LOP3.LUT R30, R56, 0x7, RZ, 0xc0, !PT ;  /* 0x00000007381e7812 */ /* 0x000fe400078ec0ff */
[----:B------:R-:W-:Y:S01]  /*ec30*/  SHF.R.U32.HI R56, RZ, 0x4, R56 ;  /* 0x00000004ff387819 */ /* 0x000fe20000011638 */
[----:B------:R-:W-:Y:S01]  /*ec40*/  IMAD.SHL.U32 R29, R29, 0x8, RZ ;  /* 0x000000081d1d7824 */ /* 0x000fe200078e00ff */
[----:B------:R-:W-:Y:S01]  /*ec50*/  LOP3.LUT R28, R57, 0x7, RZ, 0xc0, !PT ;  /* 0x00000007391c7812 */ /* 0x000fe200078ec0ff */
[----:B------:R-:W-:Y:S01]  /*ec60*/  HMMA.16816.F16 R74, R36, R50, R74 ;  /* 0x00000032244a723c */ /* 0x000fe2000000084a */
[----:B------:R-:W-:Y:S01]  /*ec70*/  SHF.R.U32.HI R31, RZ, 0x3, R54 ;  /* 0x00000003ff1f7819 */ /* 0x000fe20000011636 */
[----:B------:R-:W-:Y:S01]  /*ec80*/  IMAD.SHL.U32 R56, R56, 0x8, RZ ;  /* 0x0000000838387824 */ /* 0x000fe200078e00ff */
[----:B------:R-:W-:Y:S02]  /*ec90*/  LOP3.LUT R29, R29, 0x8, R30, 0xe2, !PT ;  /* 0x000000081d1d7812 */ /* 0x000fe400078ee21e */
[----:B------:R-:W-:Y:S01]  /*eca0*/  SHF.R.U32.HI R54, RZ, 0x4, R54 ;  /* 0x00000004ff367819 */ /* 0x000fe20000011636 */
[----:B------:R-:W-:-:S02]  /*ecb0*/  IMAD.SHL.U32 R31, R31, 0x8, RZ ;  /* 0x000000081f1f7824 */ /* 0x000fc400078e00ff */
[----:B------:R-:W-:Y:S01]  /*ecc0*/  HMMA.16816.F16 R96, R36, R32, R96 ;  /* 0x000000202460723c */ /* 0x000fe20000000860 */
[----:B------:R-:W-:Y:S02]  /*ecd0*/  IMAD R118, R29, 0x88, R56 ;  /* 0x000000881d767824 */ /* 0x000fe400078e0238 */
[----:B------:R-:W1:Y:S01]  /*ece0*/  S2R R56, SR_LANEID ;  /* 0x0000000000387919 */ /* 0x000e620000000000 */
[----:B------:R-:W-:Y:S01]  /*ecf0*/  LOP3.LUT R58, R31, 0x8, R58, 0xe2, !PT ;  /* 0x000000081f3a7812 */ /* 0x000fe200078ee23a */
[----:B------:R-:W-:-:S03]  /*ed00*/  IMAD.U32 R118, R118, 0x2, R3 ;  /* 0x0000000276767824 */ /* 0x000fc600078e0003 */
[----:B------:R-:W-:Y:S01]  /*ed10*/  HMMA.16816.F16 R98, R36, R34, R98 ;  /* 0x000000222462723c */ /* 0x000fe20000000862 */
[--C-:B------:R-:W-:Y:S02]  /*ed20*/  SHF.R.U32.HI R36, RZ, 0x3, R57.reuse ;  /* 0x00000003ff247819 */ /* 0x100fe40000011639 */
[----:B------:R-:W-:-:S03]  /*ed30*/  SHF.R.U32.HI R57, RZ, 0x4, R57 ;  /* 0x00000004ff397819 */ /* 0x000fc60000011639 */
[----:B------:R-:W-:Y:S02]  /*ed40*/  IMAD.SHL.U32 R37, R36, 0x8, RZ ;  /* 0x0000000824257824 */ /* 0x000fe400078e00ff */
[C---:B------:R-:W-:Y:S01]  /*ed50*/  HMMA.16816.F16 R106, R40.reuse, R20, R106 ;  /* 0x00000014286a723c */ /* 0x040fe2000000086a */
[----:B------:R-:W-:Y:S01]  /*ed60*/  SHF.R.U32.HI R20, RZ, 0x3, R55 ;  /* 0x00000003ff147819 */ /* 0x000fe20000011637 */
[----:B------:R-:W-:Y:S01]  /*ed70*/  IMAD.SHL.U32 R57, R57, 0x8, RZ ;  /* 0x0000000839397824 */ /* 0x000fe200078e00ff */
[----:B------:R-:W-:Y:S02]  /*ed80*/  LOP3.LUT R28, R37, 0x8, R28, 0xe2, !PT ;  /* 0x00000008251c7812 */ /* 0x000fe400078ee21c */
[----:B------:R-:W-:Y:S02]  /*ed90*/  LOP3.LUT R21, R55, 0x7, RZ, 0xc0, !PT ;  /* 0x0000000737157812 */ /* 0x000fe400078ec0ff */
[----:B------:R-:W-:Y:S01]  /*eda0*/  SHF.L.U32 R20, R20, 0x3, RZ ;  /* 0x0000000314147819 */ /* 0x000fe200000006ff */
[----:B------:R-:W-:Y:S01]  /*edb0*/  HMMA.16816.F16 R68, R40, R22, R68 ;  /* 0x000000162844723c */ /* 0x000fe20000000844 */
[----:B------:R-:W-:Y:S01]  /*edc0*/  IADD3 R22, P0, PT, R146, 0x10000, RZ ;  /* 0x0001000092167810 */ /* 0x000fe20007f1e0ff */
[----:B------:R-:W-:Y:S01]  /*edd0*/  IMAD R57, R28, 0x28, R57 ;  /* 0x000000281c397824 */ /* 0x000fe200078e0239 */
[----:B------:R-:W-:-:S02]  /*ede0*/  LOP3.LUT R120, R20, 0x8, R21, 0xe2, !PT ;  /* 0x0000000814787812 */ /* 0x000fc400078ee215 */
[----:B------:R-:W-:Y:S01]  /*edf0*/  IADD3 R20, P1, PT, R146, 0x20000, RZ ;  /* 0x0002000092147810 */ /* 0x000fe20007f3e0ff */
[--C-:B------:R-:W-:Y:S01]  /*ee00*/  IMAD.X R23, RZ, RZ, R147.reuse, P0 ;  /* 0x000000ffff177224 */ /* 0x100fe200000e0693 */
[----:B------:R-:W-:Y:S01]  /*ee10*/  IADD3 R28, P0, PT, R144, 0x140000, RZ ;  /* 0x00140000901c7810 */ /* 0x000fe20007f1e0ff */
[C---:B------:R-:W-:Y:S01]  /*ee20*/  HMMA.16816.F16 R66, R40.reuse, R24, R66 ;  /* 0x000000182842723c */ /* 0x040fe20000000842 */
[----:B------:R-:W-:Y:S01]  /*ee30*/  IADD3 R24, P2, PT, R146, 0x30000, RZ ;  /* 0x0003000092187810 */ /* 0x000fe20007f5e0ff */
[----:B------:R-:W-:Y:S01]  /*ee40*/  IMAD.X R21, RZ, RZ, R147, P1 ;  /* 0x000000ffff157224 */ /* 0x000fe200008e0693 */
[C---:B------:R-:W-:Y:S01]  /*ee50*/  IADD3 R30, P1, PT, R144.reuse, 0x140000, RZ ;  /* 0x00140000901e7810 */ /* 0x040fe20007f3e0ff */
[----:B------:R-:W-:Y:S01]  /*ee60*/  IMAD.X R29, RZ, RZ, R145, P0 ;  /* 0x000000ffff1d7224 */ /* 0x000fe200000e0691 */
[C---:B------:R-:W-:Y:S01]  /*ee70*/  IADD3 R36, P0, PT, R144.reuse, 0x148000, RZ ;  /* 0x0014800090247810 */ /* 0x040fe20007f1e0ff */
[----:B------:R-:W-:Y:S01]  /*ee80*/  IMAD.X R25, RZ, RZ, R147, P2 ;  /* 0x000000ffff197224 */ /* 0x000fe200010e0693 */
[----:B------:R-:W-:Y:S01]  /*ee90*/  LDGSTS.E.128 [R134+0xa00], desc[UR6][R22.64+0x500] ;  /* 0x00a0050016867fae */ /* 0x000fe2000b9a1806 */
[----:B------:R-:W-:Y:S01]  /*eea0*/  IMAD.X R31, RZ, RZ, R145, P1 ;  /* 0x000000ffff1f7224 */ /* 0x000fe200008e0691 */
[----:B------:R-:W-:Y:S01]  /*eeb0*/  SHF.R.U32.HI R55, RZ, 0x4, R55 ;  /* 0x00000004ff377819 */ /* 0x000fe20000011637 */
[--C-:B------:R-:W-:Y:S01]  /*eec0*/  IMAD.X R37, RZ, RZ, R145.reuse, P0 ;  /* 0x000000ffff257224 */ /* 0x100fe200000e0691 */
[----:B------:R2:W-:Y:S01]  /*eed0*/  LDGSTS.E.128 [R134+0x1400], desc[UR6][R20.64+0x500] ;  /* 0x0140050014867fae */ /* 0x0005e2000b9a1806 */
[----:B------:R-:W-:Y:S01]  /*eee0*/  IADD3 R38, P1, PT, R144, 0x148000, RZ ;  /* 0x0014800090267810 */ /* 0x000fe20007f3e0ff */
[----:B------:R-:W-:Y:S01]  /*eef0*/  HMMA.16816.F16 R46, R40, R32, R46 ;  /* 0x00000020282e723c */ /* 0x000fe2000000082e */
[----:B------:R-:W-:Y:S01]  /*ef00*/  IMAD.SHL.U32 R55, R55, 0x8, RZ ;  /* 0x0000000837377824 */ /* 0x000fe200078e00ff */
[----:B------:R3:W-:Y:S02]  /*ef10*/  LDGSTS.E.128 [R134+0x1e00], desc[UR6][R24.64+0x500] ;  /* 0x01e0050018867fae */ /* 0x0007e4000b9a1806 */
[----:B------:R-:W-:-:S02]  /*ef20*/  IMAD.X R39, RZ, RZ, R145, P1 ;  /* 0x000000ffff277224 */ /* 0x000fc400008e0691 */
[----:B------:R-:W-:Y:S01]  /*ef30*/  LDGSTS.E.128 [R139], desc[UR6][R28.64] ;  /* 0x000000001c8b7fae */ /* 0x000fe2000b9a1806 */
[----:B------:R-:W-:Y:S01]  /*ef40*/  IMAD R55, R120, 0x88, R55 ;  /* 0x0000008878377824 */ /* 0x000fe200078e0237 */
[C---:B------:R-:W-:Y:S02]  /*ef50*/  HMMA.16816.F16 R64, R40.reuse, R26, R64 ;  /* 0x0000001a2840723c */ /* 0x040fe40000000840 */
[----:B------:R-:W-:Y:S01]  /*ef60*/  LDGSTS.E.128 [R139+0x80], desc[UR6][R30.64+0x80] ;  /* 0x000800801e8b7fae */ /* 0x000fe2000b9a1806 */
[----:B--2---:R-:W-:Y:S02]  /*ef70*/  IMAD.U32 R20, R57, 0x2, R18 ;  /* 0x0000000239147824 */ /* 0x004fe400078e0012 */
[----:B------:R-:W-:Y:S01]  /*ef80*/  IMAD.U32 R55, R55, 0x2, R8 ;  /* 0x0000000237377824 */ /* 0x000fe200078e0008 */
[----:B---3--:R-:W-:Y:S01]  /*ef90*/  SHF.R.U32.HI R24, RZ, 0x3, R59 ;  /* 0x00000003ff187819 */ /* 0x008fe2000001163b */
[----:B------:R-:W-:Y:S01]  /*efa0*/  IMAD.SHL.U32 R25, R54, 0x8, RZ ;  /* 0x0000000836197824 */ /* 0x000fe200078e00ff */
[----:B------:R1:W-:Y:S01]  /*efb0*/  LDGSTS.E.128 [R139+0x1100], desc[UR6][R36.64] ;  /* 0x01100000248b7fae */ /* 0x0003e2000b9a1806 */
[----:B------:R-:W-:Y:S02]  /*efc0*/  HMMA.16816.F16 R48, R40, R48, R52 ;  /* 0x000000302830723c */ /* 0x000fe40000000834 */
[----:B------:R-:W-:Y:S01]  /*efd0*/  IMAD R58, R58, 0x88, R25 ;  /* 0x000000883a3a7824 */ /* 0x000fe200078e0219 */
[----:B------:R-:W-:Y:S01]  /*efe0*/  LOP3.LUT R25, R59, 0x7, RZ, 0xc0, !PT ;  /* 0x000000073b197812 */ /* 0x000fe200078ec0ff */
[----:B------:R2:W-:Y:S01]  /*eff0*/  LDGSTS.E.128 [R139+0x1180], desc[UR6][R38.64+0x80] ;  /* 0x01180080268b7fae */ /* 0x0005e2000b9a1806 */
[----:B------:R-:W-:-:S03]  /*f000*/  SHF.R.U32.HI R59, RZ, 0x4, R59 ;  /* 0x00000004ff3b7819 */ /* 0x000fc6000001163b */
[----:B------:R-:W-:Y:S01]  /*f010*/  LDSM.16.M88.4 R20, [R20] ;  /* 0x000000001414783b */ /* 0x000fe20000000200 */
[----:B------:R-:W-:Y:S01]  /*f020*/  HMMA.16816.F16 R72, R40, R50, R72 ;  /* 0x000000322848723c */ /* 0x000fe20000000848 */
[----:B------:R-:W-:Y:S01]  /*f030*/  IMAD.SHL.U32 R59, R59, 0x8, RZ ;  /* 0x000000083b3b7824 */ /* 0x000fe200078e00ff */
[----:B-1----:R-:W-:Y:S01]  /*f040*/  LOP3.LUT R37, R56, 0x7, RZ, 0xc0, !PT ;  /* 0x0000000738257812 */ /* 0x002fe200078ec0ff */
[----:B------:R-:W-:Y:S01]  /*f050*/  IMAD.SHL.U32 R36, R24, 0x8, RZ ;  /* 0x0000000818247824 */ /* 0x000fe200078e00ff */
[----:B------:R-:W1:Y:S01]  /*f060*/  LDSM.16.MT88.4 R28, [R118] ;  /* 0x00000000761c783b */ /* 0x000e620000004200 */
[----:B------:R-:W-:-:S03]  /*f070*/  IMAD.U32 R24, R58, 0x2, R17 ;  /* 0x000000023a187824 */ /* 0x000fc600078e0011 */
[----:B------:R-:W-:Y:S01]  /*f080*/  LOP3.LUT R36, R36, 0x8, R25, 0xe2, !PT ;  /* 0x0000000824247812 */ /* 0x000fe200078ee219 */
[----:B------:R-:W-:Y:S01]  /*f090*/  LDSM.16.MT88.4 R52, [R55] ;  /* 0x000000003734783b */ /* 0x000fe20000004200 */
[----:B------:R-:W-:Y:S03]  /*f0a0*/  HMMA.16816.F16 R44, R40, R34, R44 ;  /* 0x00000022282c723c */ /* 0x000fe6000000082c */
[----:B------:R-:W-:Y:S01]  /*f0b0*/  IMAD R59, R36, 0x88, R59 ;  /* 0x00000088243b7824 */ /* 0x000fe200078e023b */
[--C-:B------:R-:W-:Y:S01]  /*f0c0*/  SHF.R.U32.HI R36, RZ, 0x3, R56.reuse ;  /* 0x00000003ff247819 */ /* 0x100fe20000011638 */
[----:B------:R-:W3:Y:S01]  /*f0d0*/  LDSM.16.MT88.4 R24, [R24] ;  /* 0x000000001818783b */ /* 0x000ee20000004200 */
[----:B------:R-:W-:-:S03]  /*f0e0*/  SHF.R.U32.HI R56, RZ, 0x4, R56 ;  /* 0x00000004ff387819 */ /* 0x000fc60000011638 */
[----:B--2---:R-:W-:Y:S01]  /*f0f0*/  IMAD.SHL.U32 R38, R36, 0x8, RZ ;  /* 0x0000000824267824 */ /* 0x004fe200078e00ff */
[----:B------:R-:W2:Y:S01]  /*f100*/  S2R R50, SR_LANEID ;  /* 0x0000000000327919 */ /* 0x000ea20000000000 */
[----:B------:R-:W-:Y:S02]  /*f110*/  IMAD.U32 R36, R59, 0x2, R2 ;  /* 0x000000023b247824 */ /* 0x000fe400078e0002 */
[----:B------:R-:W-:Y:S01]  /*f120*/  IMAD.SHL.U32 R56, R56, 0x8, RZ ;  /* 0x0000000838387824 */ /* 0x000fe200078e00ff */
[----:B------:R-:W-:Y:S01]  /*f130*/  LOP3.LUT R33, R38, 0x8, R37, 0xe2, !PT ;  /* 0x0000000826217812 */ /* 0x000fe200078ee225 */
[----:B------:R-:W4:Y:S02]  /*f140*/  S2R R51, SR_LANEID ;  /* 0x0000000000337919 */ /* 0x000f240000000000 */
[----:B------:R-:W5:Y:S02]  /*f150*/  LDSM.16.MT88.4 R36, [R36] ;  /* 0x000000002424783b */ /* 0x000f640000004200 */
[----:B------:R-:W-:-:S02]  /*f160*/  IMAD R56, R33, 0x28, R56 ;  /* 0x0000002821387824 */ /* 0x000fc400078e0238 */
[----:B------:R-:W0:Y:S02]  /*f170*/  LDGDEPBAR ;  /* 0x00000000000079af */ /* 0x000e240000000000 */
[----:B------:R-:W-:-:S06]  /*f180*/  IMAD.U32 R40, R56, 0x2, R11 ;  /* 0x0000000238287824 */ /* 0x000fcc00078e000b */
[----:B------:R-:W4:Y:S01]  /*f190*/  LDSM.16.M88.4 R40, [R40] ;  /* 0x000000002828783b */ /* 0x000f220000000200 */
[C---:B-1----:R-:W-:Y:S08]  /*f1a0*/  HMMA.16816.F16 R70, R20.reuse, R28, R70 ;  /* 0x0000001c1446723c */ /* 0x042ff00000000846 */
[----:B------:R-:W-:Y:S01]  /*f1b0*/  HMMA.16816.F16 R84, R20, R30, R84 ;  /* 0x0000001e1454723c */ /* 0x000fe20000000854 */
[----:B--2---:R-:W-:-:S02]  /*f1c0*/  SHF.R.U32.HI R32, RZ, 0x3, R50 ;  /* 0x00000003ff207819 */ /* 0x004fc40000011632 */
[----:B------:R-:W-:Y:S02]  /*f1d0*/  LOP3.LUT R33, R50, 0x7, RZ, 0xc0, !PT ;  /* 0x0000000732217812 */ /* 0x000fe400078ec0ff */
[----:B------:R-:W-:Y:S01]  /*f1e0*/  SHF.R.U32.HI R50, RZ, 0x4, R50 ;  /* 0x00000004ff327819 */ /* 0x000fe20000011632 */
[----:B------:R-:W-:Y:S02]  /*f1f0*/  IMAD.SHL.U32 R32, R32, 0x8, RZ ;  /* 0x0000000820207824 */ /* 0x000fe400078e00ff */
[----:B---3--:R-:W-:Y:S02]  /*f200*/  HMMA.16816.F16 R86, R20, R24, R86 ;  /* 0x000000181456723c */ /* 0x008fe40000000856 */
[----:B------:R-:W-:Y:S01]  /*f210*/  IMAD.SHL.U32 R50, R50, 0x8, RZ ;  /* 0x0000000832327824 */ /* 0x000fe200078e00ff */
[----:B------:R-:W-:-:S05]  /*f220*/  LOP3.LUT R33, R32, 0x8, R33, 0xe2, !PT ;  /* 0x0000000820217812 */ /* 0x000fca00078ee221 */
[----:B------:R-:W-:Y:S01]  /*f230*/  HMMA.16816.F16 R104, R20, R26, R104 ;  /* 0x0000001a1468723c */ /* 0x000fe20000000868 */
[----:B------:R-:W-:-:S04]  /*f240*/  IMAD R50, R33, 0x28, R50 ;  /* 0x0000002821327824 */ /* 0x000fc800078e0232 */
[----:B------:R-:W-:Y:S02]  /*f250*/  IMAD.U32 R32, R50, 0x2, R13 ;  /* 0x0000000232207824 */ /* 0x000fe400078e000d */
[----:B------:R-:W1:Y:S01]  /*f260*/  S2R R50, SR_LANEID ;  /* 0x0000000000327919 */ /* 0x000e620000000000 */
[C---:B------:R-:W-:Y:S03]  /*f270*/  HMMA.16816.F16 R60, R20.reuse, R52, R60 ;  /* 0x00000034143c723c */ /* 0x040fe6000000083c */
[----:B------:R-:W2:Y:S05]  /*f280*/  LDSM.16.M88.4 R32, [R32] ;  /* 0x000000002020783b */ /* 0x000eaa0000000200 */
[C---:B------:R-:W-:Y:S08]  /*f290*/  HMMA.16816.F16 R62, R20.reuse, R54, R62 ;  /* 0x00000036143e723c */ /* 0x040ff0000000083e */
[C---:B-----5:R-:W-:Y:S08]  /*f2a0*/  HMMA.16816.F16 R80, R20.reuse, R36, R80 ;  /* 0x000000241450723c */ /* 0x060ff00000000850 */
[----:B------:R-:W-:Y:S01]  /*f2b0*/  HMMA.16816.F16 R82, R20, R38, R82 ;  /* 0x000000261452723c */ /* 0x000fe20000000852 */
[----:B----4-:R-:W-:-:S02]  /*f2c0*/  SHF.R.U32.HI R20, RZ, 0x3, R51 ;  /* 0x00000003ff147819 */ /* 0x010fc40000011633 */
[----:B------:R-:W-:Y:S02]  /*f2d0*/  LOP3.LUT R21, R51, 0x7, RZ, 0xc0, !PT ;  /* 0x0000000733157812 */ /* 0x000fe400078ec0ff */
[----:B------:R-:W-:Y:S01]  /*f2e0*/  SHF.R.U32.HI R51, RZ, 0x4, R51 ;  /* 0x00000004ff337819 */ /* 0x000fe20000011633 */
[----:B------:R-:W-:Y:S02]  /*f2f0*/  IMAD.SHL.U32 R20, R20, 0x8, RZ ;  /* 0x0000000814147824 */ /* 0x000fe400078e00ff */
[----:B------:R-:W-:Y:S02]  /*f300*/  HMMA.16816.F16 R76, R40, R28, R76 ;  /* 0x0000001c284c723c */ /* 0x000fe4000000084c */
[----:B------:R-:W-:Y:S01]  /*f310*/  IMAD.SHL.U32 R51, R51, 0x8, RZ ;  /* 0x0000000833337824 */ /* 0x000fe200078e00ff */
[----:B------:R-:W-:-:S05]  /*f320*/  LOP3.LUT R20, R20, 0x8, R21, 0xe2, !PT ;  /* 0x0000000814147812 */ /* 0x000fca00078ee215 */
[----:B------:R-:W-:Y:S01]  /*f330*/  IMAD R51, R20, 0x28, R51 ;  /* 0x0000002814337824 */ /* 0x000fe200078e0233 */
[----:B------:R-:W-:Y:S03]  /*f340*/  HMMA.16816.F16 R116, R40, R30, R116 ;  /* 0x0000001e2874723c */ /* 0x000fe60000000874 */
[----:B------:R-:W-:-:S05]  /*f350*/  IMAD.U32 R20, R51, 0x2, R12 ;  /* 0x0000000233147824 */ /* 0x000fca00078e000c */
[C---:B------:R-:W-:Y:S01]  /*f360*/  HMMA.16816.F16 R78, R40.reuse, R24, R78 ;  /* 0x00000018284e723c */ /* 0x040fe2000000084e */
[----:B------:R-:W3:Y:S07]  /*f370*/  LDSM.16.M88.4 R20, [R20] ;  /* 0x000000001414783b */ /* 0x000eee0000000200 */
[C---:B------:R-:W-:Y:S08]  /*f380*/  HMMA.16816.F16 R100, R40.reuse, R26, R100 ;  /* 0x0000001a2864723c */ /* 0x040ff00000000864 */
[C---:B------:R-:W-:Y:S08]  /*f390*/  HMMA.16816.F16 R102, R40.reuse, R52, R102 ;  /* 0x000000342866723c */ /* 0x040ff00000000866 */
[C---:B------:R-:W-:Y:S08]  /*f3a0*/  HMMA.16816.F16 R74, R40.reuse, R54, R74 ;  /* 0x00000036284a723c */ /* 0x040ff0000000084a */
[C---:B------:R-:W-:Y:S08]  /*f3b0*/  HMMA.16816.F16 R96, R40.reuse, R36, R96 ;  /* 0x000000242860723c */ /* 0x040ff00000000860 */
[----:B------:R-:W-:Y:S01]  /*f3c0*/  HMMA.16816.F16 R98, R40, R38, R98 ;  /* 0x000000262862723c */ /* 0x000fe20000000862 */
[----:B------:R-:W4:Y:S01]  /*f3d0*/  S2R R41, SR_LANEID ;  /* 0x0000000000297919 */ /* 0x000f220000000000 */
[----:B------:R-:W5:Y:S06]  /*f3e0*/  S2R R42, SR_LANEID ;  /* 0x00000000002a7919 */ /* 0x000f6c0000000000 */
[-C--:B--2---:R-:W-:Y:S01]  /*f3f0*/  HMMA.16816.F16 R114, R32, R28.reuse, R114 ;  /* 0x0000001c2072723c */ /* 0x084fe20000000872 */
[----:B------:R-:W2:Y:S07]  /*f400*/  S2R R40, SR_LANEID ;  /* 0x0000000000287919 */ /* 0x000eae0000000000 */
[----:B---3--:R-:W-:Y:S01]  /*f410*/  HMMA.16816.F16 R106, R20, R28, R106 ;  /* 0x0000001c146a723c */ /* 0x008fe2000000086a */
[----:B------:R-:W3:Y:S01]  /*f420*/  S2R R28, SR_LANEID ;  /* 0x00000000001c7919 */ /* 0x000ee20000000000 */
[----:B-1----:R-:W-:-:S05]  /*f430*/  SHF.R.U32.HI R29, RZ, 0x3, R50 ;  /* 0x00000003ff1d7819 */ /* 0x002fca0000011632 */
[----:B------:R-:W-:Y:S01]  /*f440*/  IMAD.SHL.U32 R29, R29, 0x8, RZ ;  /* 0x000000081d1d7824 */ /* 0x000fe200078e00ff */
[-C--:B------:R-:W-:Y:S08]  /*f450*/  HMMA.16816.F16 R112, R32, R30.reuse, R112 ;  /* 0x0000001e2070723c */ /* 0x080ff00000000870 */
[----:B------:R-:W-:Y:S01]  /*f460*/  HMMA.16816.F16 R68, R20, R30, R68 ;  /* 0x0000001e1444723c */ /* 0x000fe20000000844 */
[----:B----4-:R-:W-:-:S02]  /*f470*/  SHF.R.U32.HI R30, RZ, 0x3, R41 ;  /* 0x00000003ff1e7819 */ /* 0x010fc40000011629 */
[----:B------:R-:W-:Y:S02]  /*f480*/  LOP3.LUT R31, R41, 0x7, RZ, 0xc0, !PT ;  /* 0x00000007291f7812 */ /* 0x000fe400078ec0ff */
[----:B------:R-:W-:Y:S01]  /*f490*/  SHF.R.U32.HI R41, RZ, 0x4, R41 ;  /* 0x00000004ff297819 */ /* 0x000fe20000011629 */
[----:B------:R-:W-:Y:S02]  /*f4a0*/  IMAD.SHL.U32 R30, R30, 0x8, RZ ;  /* 0x000000081e1e7824 */ /* 0x000fe400078e00ff */
[----:B------:R-:W-:Y:S02]  /*f4b0*/  HMMA.16816.F16 R110, R32, R24, R110 ;  /* 0x00000018206e723c */ /* 0x000fe4000000086e */
[----:B------:R-:W-:Y:S01]  /*f4c0*/  IMAD.SHL.U32 R41, R41, 0x8, RZ ;  /* 0x0000000829297824 */ /* 0x000fe200078e00ff */
[----:B------:R-:W-:Y:S02]  /*f4d0*/  LOP3.LUT R30, R30, 0x8, R31, 0xe2, !PT ;  /* 0x000000081e1e7812 */ /* 0x000fe400078ee21f */
[----:B-----5:R-:W-:-:S03]  /*f4e0*/  SHF.R.U32.HI R31, RZ, 0x3, R42 ;  /* 0x00000003ff1f7819 */ /* 0x020fc6000001162a */
[C---:B------:R-:W-:Y:S01]  /*f4f0*/  HMMA.16816.F16 R108, R32.reuse, R26, R108 ;  /* 0x0000001a206c723c */ /* 0x040fe2000000086c */
[----:B------:R-:W-:Y:S02]  /*f500*/  IMAD R30, R30, 0x88, R41 ;  /* 0x000000881e1e7824 */ /* 0x000fe400078e0229 */
[----:B------:R-:W-:Y:S01]  /*f510*/  IMAD.SHL.U32 R31, R31, 0x8, RZ ;  /* 0x000000081f1f7824 */ /* 0x000fe200078e00ff */
[----:B------:R-:W1:Y:S04]  /*f520*/  S2R R41, SR_LANEID ;  /* 0x0000000000297919 */ /* 0x000e680000000000 */
[C---:B------:R-:W-:Y:S08]  /*f530*/  HMMA.16816.F16 R94, R32.reuse, R52, R94 ;  /* 0x00000034205e723c */ /* 0x040ff0000000085e */
[C---:B------:R-:W-:Y:S08]  /*f540*/  HMMA.16816.F16 R92, R32.reuse, R54, R92 ;  /* 0x00000036205c723c */ /* 0x040ff0000000085c */
[C---:B------:R-:W-:Y:S08]  /*f550*/  HMMA.16816.F16 R90, R32.reuse, R36, R90 ;  /* 0x00000024205a723c */ /* 0x040ff0000000085a */
[----:B------:R-:W-:Y:S01]  /*f560*/  HMMA.16816.F16 R88, R32, R38, R88 ;  /* 0x000000262058723c */ /* 0x000fe20000000858 */
[----:B------:R-:W-:-:S02]  /*f570*/  LOP3.LUT R32, R50, 0x7, RZ, 0xc0, !PT ;  /* 0x0000000732207812 */ /* 0x000fc400078ec0ff */
[----:B------:R-:W-:Y:S02]  /*f580*/  SHF.R.U32.HI R50, RZ, 0x4, R50 ;  /* 0x00000004ff327819 */ /* 0x000fe40000011632 */
[----:B------:R-:W-:Y:S01]  /*f590*/  LOP3.LUT R29, R29, 0x8, R32, 0xe2, !PT ;  /* 0x000000081d1d7812 */ /* 0x000fe200078ee220 */
[----:B------:R-:W-:Y:S01]  /*f5a0*/  IMAD.U32 R32, R30, 0x2, R5 ;  /* 0x000000021e207824 */ /* 0x000fe200078e0005 */
[----:B---3--:R-:W-:Y:S01]  /*f5b0*/  LOP3.LUT R30, R28, 0x7, RZ, 0xc0, !PT ;  /* 0x000000071c1e7812 */ /* 0x008fe200078ec0ff */
[----:B------:R-:W-:Y:S01]  /*f5c0*/  IMAD.SHL.U32 R50, R50, 0x8, RZ ;  /* 0x0000000832327824 */ /* 0x000fe200078e00ff */
[C---:B------:R-:W-:Y:S01]  /*f5d0*/  HMMA.16816.F16 R66, R20.reuse, R24, R66 ;  /* 0x000000181442723c */ /* 0x040fe20000000842 */
[----:B------:R-:W-:Y:S02]  /*f5e0*/  LOP3.LUT R24, R42, 0x7, RZ, 0xc0, !PT ;  /* 0x000000072a187812 */ /* 0x000fe400078ec0ff */
[----:B------:R-:W-:Y:S01]  /*f5f0*/  IMAD R29, R29, 0x28, R50 ;  /* 0x000000281d1d7824 */ /* 0x000fe200078e0232 */
[----:B------:R-:W-:Y:S01]  /*f600*/  SHF.R.U32.HI R42, RZ, 0x4, R42 ;  /* 0x00000004ff2a7819 */ /* 0x000fe2000001162a */
[----:B------:R-:W-:Y:S01]  /*f610*/  LDSM.16.MT88.4 R32, [R32] ;  /* 0x000000002020783b */ /* 0x000fe20000004200 */
[----:B------:R-:W-:Y:S01]  /*f620*/  LOP3.LUT R31, R31, 0x8, R24, 0xe2, !PT ;  /* 0x000000081f1f7812 */ /* 0x000fe200078ee218 */
[----:B------:R-:W-:Y:S01]  /*f630*/  IMAD.U32 R24, R29, 0x2, R6 ;  /* 0x000000021d187824 */ /* 0x000fe200078e0006 */
[--C-:B------:R-:W-:Y:S01]  /*f640*/  SHF.R.U32.HI R29, RZ, 0x3, R28.reuse ;  /* 0x00000003ff1d7819 */ /* 0x100fe2000001161c */
[----:B------:R-:W-:Y:S01]  /*f650*/  IMAD.SHL.U32 R42, R42, 0x8, RZ ;  /* 0x000000082a2a7824 */ /* 0x000fe200078e00ff */
[----:B------:R-:W-:Y:S01]  /*f660*/  SHF.R.U32.HI R28, RZ, 0x4, R28 ;  /* 0x00000004ff1c7819 */ /* 0x000fe2000001161c */
[----:B------:R-:W-:Y:S01]  /*f670*/  HMMA.16816.F16 R52, R20, R52, R48 ;  /* 0x000000341434723c */ /* 0x000fe20000000830 */
[----:B--2---:R-:W-:Y:S01]  /*f680*/  SHF.R.U32.HI R48, RZ, 0x3, R40 ;  /* 0x00000003ff307819 */ /* 0x004fe20000011628 */
[----:B------:R-:W-:-:S02]  /*f690*/  IMAD.SHL.U32 R29, R29, 0x8, RZ ;  /* 0x000000081d1d7824 */ /* 0x000fc400078e00ff */
[----:B------:R-:W-:Y:S02]  /*f6a0*/  IMAD R31, R31, 0x88, R42 ;  /* 0x000000881f1f7824 */ /* 0x000fe400078e022a */
[----:B------:R-:W-:Y:S01]  /*f6b0*/  IMAD.SHL.U32 R42, R28, 0x8, RZ ;  /* 0x000000081c2a7824 */ /* 0x000fe200078e00ff */
[----:B------:R-:W-:Y:S01]  /*f6c0*/  LOP3.LUT R43, R29, 0x8, R30, 0xe2, !PT ;  /* 0x000000081d2b7812 */ /* 0x000fe200078ee21e */
[C---:B------:R-:W-:Y:S01]  /*f6d0*/  HMMA.16816.F16 R46, R20.reuse, R36, R46 ;  /* 0x00000024142e723c */ /* 0x040fe2000000082e */
[----:B------:R-:W2:Y:S01]  /*f6e0*/  S2R R37, SR_LANEID ;  /* 0x0000000000257919 */ /* 0x000ea20000000000 */
[----:B------:R-:W-:Y:S01]  /*f6f0*/  IMAD.U32 R31, R31, 0x2, R10 ;  /* 0x000000021f1f7824 */ /* 0x000fe200078e000a */
[----:B-1----:R-:W-:Y:S01]  /*f700*/  LOP3.LUT R36, R41, 0x7, RZ, 0xc0, !PT ;  /* 0x0000000729247812 */ /* 0x002fe200078ec0ff */
[----:B------:R-:W-:Y:S01]  /*f710*/  IMAD R43, R43, 0x88, R42 ;  /* 0x000000882b2b7824 */ /* 0x000fe200078e022a */
[----:B------:R-:W-:Y:S02]  /*f720*/  LOP3.LUT R42, R40, 0x7, RZ, 0xc0, !PT ;  /* 0x00000007282a7812 */ /* 0x000fe400078ec0ff */
[----:B------:R-:W-:Y:S01]  /*f730*/  SHF.R.U32.HI R40, RZ, 0x4, R40 ;  /* 0x00000004ff287819 */ /* 0x000fe20000011628 */
[----:B------:R-:W-:Y:S01]  /*f740*/  HMMA.16816.F16 R72, R20, R54, R72 ;  /* 0x000000361448723c */ /* 0x000fe20000000848 */
[----:B------:R-:W-:Y:S01]  /*f750*/  IMAD.SHL.U32 R55, R48, 0x8, RZ ;  /* 0x0000000830377824 */ /* 0x000fe200078e00ff */
[----:B------:R-:W-:Y:S01]  /*f760*/  LDSM.16.MT88.4 R28, [R31] ;  /* 0x000000001f1c783b */ /* 0x000fe20000004200 */
[----:B------:R-:W-:-:S02]  /*f770*/  IMAD.U32 R43, R43, 0x2, R142 ;  /* 0x000000022b2b7824 */ /* 0x000fc400078e008e */
[----:B------:R-:W-:Y:S01]  /*f780*/  IMAD.SHL.U32 R40, R40, 0x8, RZ ;  /* 0x0000000828287824 */ /* 0x000fe200078e00ff */
[----:B------:R-:W-:Y:S02]  /*f790*/  LOP3.LUT R55, R55, 0x8, R42, 0xe2, !PT ;  /* 0x0000000837377812 */ /* 0x000fe400078ee22a */
[C---:B------:R-:W-:Y:S01]  /*f7a0*/  HMMA.16816.F16 R44, R20.reuse, R38, R44 ;  /* 0x00000026142c723c */ /* 0x040fe2000000082c */
[----:B------:R-:W1:Y:S02]  /*f7b0*/  S2R R39, SR_LANEID ;  /* 0x0000000000277919 */ /* 0x000e640000000000 */
[----:B------:R-:W-:Y:S01]  /*f7c0*/  IMAD R40, R55, 0x88, R40 ;  /* 0x0000008837287824 */ /* 0x000fe200078e0228 */
[----:B------:R-:W-:Y:S04]  /*f7d0*/  LDSM.16.MT88.4 R48, [R43] ;  /* 0x000000002b30783b */ /* 0x000fe80000004200 */
[----:B------:R-:W-:Y:S01]  /*f7e0*/  HMMA.16816.F16 R64, R20, R26, R64 ;  /* 0x0000001a1440723c */ /* 0x000fe20000000840 */
[----:B------:R-:W-:Y:S01]  /*f7f0*/  SHF.R.U32.HI R20, RZ, 0x3, R41 ;  /* 0x00000003ff147819 */ /* 0x000fe20000011629 */
[----:B------:R-:W-:Y:S01]  /*f800*/  IMAD.U32 R21, R40, 0x2, R143 ;  /* 0x0000000228157824 */ /* 0x000fe200078e008f */
[----:B------:R-:W3:Y:S01]  /*f810*/  LDSM.16.M88.4 R24, [R24] ;  /* 0x000000001818783b */ /* 0x000ee20000000200 */
[----:B------:R-:W-:-:S02]  /*f820*/  SHF.R.U32.HI R41, RZ, 0x4, R41 ;  /* 0x00000004ff297819 */ /* 0x000fc40000011629 */
[----:B------:R-:W-:Y:S02]  /*f830*/  IMAD.SHL.U32 R55, R20, 0x8, RZ ;  /* 0x0000000814377824 */ /* 0x000fe400078e00ff */
[----:B------:R-:W4:Y:S01]  /*f840*/  LDSM.16.MT88.4 R20, [R21] ;  /* 0x000000001514783b */ /* 0x000f220000004200 */
[----:B------:R-:W-:Y:S01]  /*f850*/  IMAD.SHL.U32 R41, R41, 0x8, RZ ;  /* 0x0000000829297824 */ /* 0x000fe200078e00ff */
[----:B--2---:R-:W-:Y:S02]  /*f860*/  LOP3.LUT R38, R37, 0x7, RZ, 0xc0, !PT ;  /* 0x0000000725267812 */ /* 0x004fe400078ec0ff */
[----:B------:R-:W-:-:S05]  /*f870*/  LOP3.LUT R36, R55, 0x8, R36, 0xe2, !PT ;  /* 0x0000000837247812 */ /* 0x000fca00078ee224 */
[----:B------:R-:W-:Y:S01]  /*f880*/  IMAD R41, R36, 0x28, R41 ;  /* 0x0000002824297824 */ /* 0x000fe200078e0229 */
[--C-:B------:R-:W-:Y:S02]  /*f890*/  SHF.R.U32.HI R36, RZ, 0x3, R37.reuse ;  /* 0x00000003ff247819 */ /* 0x100fe40000011625 */
[----:B------:R-:W-:Y:S01]  /*f8a0*/  SHF.R.U32.HI R37, RZ, 0x4, R37 ;  /* 0x00000004ff257819 */ /* 0x000fe20000011625 */
[----:B------:R-:W-:Y:S02]  /*f8b0*/  IMAD.U32 R41, R41, 0x2, R0 ;  /* 0x0000000229297824 */ /* 0x000fe400078e0000 */
[----:B------:R-:W-:Y:S01]  /*f8c0*/  IMAD.SHL.U32 R55, R36, 0x8, RZ ;  /* 0x0000000824377824 */ /* 0x000fe200078e00ff */
[----:B-1----:R-:W-:Y:S01]  /*f8d0*/  SHF.R.U32.HI R36, RZ, 0x3, R39 ;  /* 0x00000003ff247819 */ /* 0x002fe20000011627 */
[----:B------:R-:W-:Y:S02]  /*f8e0*/  IMAD.SHL.U32 R37, R37, 0x8, RZ ;  /* 0x0000000825257824 */ /* 0x000fe400078e00ff */
[----:B------:R-:W1:Y:S01]  /*f8f0*/  LDSM.16.M88.4 R40, [R41] ;  /* 0x000000002928783b */ /* 0x000e620000000200 */
[----:B------:R-:W-:-:S02]  /*f900*/  LOP3.LUT R38, R55, 0x8, R38, 0xe2, !PT ;  /* 0x0000000837267812 */ /* 0x000fc400078ee226 */
[----:B------:R-:W-:Y:S01]  /*f910*/  LOP3.LUT R54, R39, 0x7, RZ, 0xc0, !PT ;  /* 0x0000000727367812 */ /* 0x000fe200078ec0ff */
[----:B------:R-:W-:Y:S01]  /*f920*/  IMAD.SHL.U32 R55, R36, 0x8, RZ ;  /* 0x0000000824377824 */ /* 0x000fe200078e00ff */
[----:B------:R-:W-:Y:S01]  /*f930*/  SHF.R.U32.HI R39, RZ, 0x4, R39 ;  /* 0x00000004ff277819 */ /* 0x000fe20000011627 */
[----:B------:R-:W-:-:S03]  /*f940*/  IMAD R38, R38, 0x28, R37 ;  /* 0x0000002826267824 */ /* 0x000fc600078e0225 */
[----:B------:R-:W-:Y:S01]  /*f950*/  LOP3.LUT R54, R55, 0x8, R54, 0xe2, !PT ;  /* 0x0000000837367812 */ /* 0x000fe200078ee236 */
[----:B------:R-:W-:Y:S02]  /*f960*/  IMAD.SHL.U32 R39, R39, 0x8, RZ ;  /* 0x0000000827277824 */ /* 0x000fe400078e00ff */
[----:B------:R-:W-:Y:S02]  /*f970*/  IMAD.U32 R38, R38, 0x2, R15 ;  /* 0x0000000226267824 */ /* 0x000fe400078e000f */
[----:B------:R-:W-:Y:S01]  /*f980*/  IMAD R55, R54, 0x28, R39 ;  /* 0x0000002836377824 */ /* 0x000fe200078e0227 */
[C---:B---3--:R-:W-:Y:S01]  /*f990*/  HMMA.16816.F16 R70, R24.reuse, R32, R70 ;  /* 0x000000201846723c */ /* 0x048fe20000000846 */
[----:B------:R-:W2:Y:S02]  /*f9a0*/  S2R R54, SR_LANEID ;  /* 0x0000000000367919 */ /* 0x000ea40000000000 */
[----:B------:R-:W-:Y:S01]  /*f9b0*/  IMAD.U32 R56, R55, 0x2, R14 ;  /* 0x0000000237387824 */ /* 0x000fe200078e000e */
[----:B------:R-:W3:Y:S04]  /*f9c0*/  LDSM.16.M88.4 R36, [R38] ;  /* 0x000000002624783b */ /* 0x000ee80000000200 */
[C---:B------:R-:W-:Y:S01]  /*f9d0*/  HMMA.16816.F16 R84, R24.reuse, R34, R84 ;  /* 0x000000221854723c */ /* 0x040fe20000000854 */
[----:B------:R-:W5:Y:S07]  /*f9e0*/  S2R R55, SR_LANEID ;  /* 0x0000000000377919 */ /* 0x000f6e0000000000 */
[C---:B------:R-:W-:Y:S08]  /*f9f0*/  HMMA.16816.F16 R86, R24.reuse, R28, R86 ;  /* 0x0000001c1856723c */ /* 0x040ff00000000856 */
[C---:B------:R-:W-:Y:S08]  /*fa00*/  HMMA.16816.F16 R104, R24.reuse, R30, R104 ;  /* 0x0000001e1868723c */ /* 0x040ff00000000868 */
[C---:B------:R-:W-:Y:S08]  /*fa10*/  HMMA.16816.F16 R60, R24.reuse, R48, R60 ;  /* 0x00000030183c723c */ /* 0x040ff0000000083c */
[C---:B------:R-:W-:Y:S08]  /*fa20*/  HMMA.16816.F16 R62, R24.reuse, R50, R62 ;  /* 0x00000032183e723c */ /* 0x040ff0000000083e */
[C---:B----4-:R-:W-:Y:S08]  /*fa30*/  HMMA.16816.F16 R80, R24.reuse, R20, R80 ;  /* 0x000000141850723c */ /* 0x050ff00000000850 */
[----:B------:R-:W-:Y:S01]  /*fa40*/  HMMA.16816.F16 R82, R24, R22, R82 ;  /* 0x000000161852723c */ /* 0x000fe20000000852 */
[----:B------:R-:W4:Y:S01]  /*fa50*/  LDSM.16.M88.4 R24, [R56] ;  /* 0x000000003818783b */ /* 0x000f220000000200 */
[----:B------:R-:W-:-:S04]  /*fa60*/  DEPBAR.LE SB0, 0x0 ;  /* 0x000080000000791a */ /* 0x000fc80000000000 */
[----:B------:R-:W-:Y:S02]  /*fa70*/  BAR.SYNC.DEFER_BLOCKING 0x0 ;  /* 0x0000000000007b1d */ /* 0x000fe40000010000 */
[C---:B-1----:R-:W-:Y:S08]  /*fa80*/  HMMA.16816.F16 R76, R40.reuse, R32, R76 ;  /* 0x00000020284c723c */ /* 0x042ff0000000084c */
        /* <DEDUP_REMOVED lines=14> */
[----:B------:R-:W3:Y:S07]  /*fb70*/  S2R R42, SR_LANEID ;  /* 0x00000000002a7919 */ /* 0x000eee0000000000 */
[----:B------:R-:W-:Y:S08]  /*fb80*/  HMMA.16816.F16 R108, R36, R30, R108 ;  /* 0x0000001e246c723c */ /* 0x000ff0000000086c */
[----:B----4-:R-:W-:Y:S01]  /*fb90*/  HMMA.16816.F16 R66, R24, R28, R66 ;  /* 0x0000001c1842723c */ /* 0x010fe20000000842 */
[----:B--2---:R-:W-:-:S02]  /*fba0*/  SHF.R.U32.HI R28, RZ, 0x3, R54 ;  /* 0x00000003ff1c7819 */ /* 0x004fc40000011636 */
[----:B------:R-:W-:Y:S02]  /*fbb0*/  LOP3.LUT R29, R54, 0x7, RZ, 0xc0, !PT ;  /* 0x00000007361d7812 */ /* 0x000fe400078ec0ff */
[----:B------:R-:W-:-:S03]  /*fbc0*/  SHF.R.U32.HI R54, RZ, 0x4, R54 ;  /* 0x00000004ff367819 */ /* 0x000fc60000011636 */
[----:B------:R-:W-:Y:S01]  /*fbd0*/  HMMA.16816.F16 R64, R24, R30, R64 ;  /* 0x0000001e1840723c */ /* 0x000fe20000000840 */
[----:B-----5:R-:W-:Y:S01]  /*fbe0*/  SHF.R.U32.HI R30, RZ, 0x3, R55 ;  /* 0x00000003ff1e7819 */ /* 0x020fe20000011637 */
[----:B------:R-:W-:-:S04]  /*fbf0*/  IMAD.SHL.U32 R54, R54, 0x8, RZ ;  /* 0x0000000836367824 */ /* 0x000fc800078e00ff */
[----:B------:R-:W-:Y:S02]  /*fc00*/  IMAD.SHL.U32 R31, R30, 0x8, RZ ;  /* 0x000000081e1f7824 */ /* 0x000fe400078e00ff */
[-C--:B------:R-:W-:Y:S08]  /*fc10*/  HMMA.16816.F16 R114, R36, R32.reuse, R114 ;  /* 0x000000202472723c */ /* 0x080ff00000000872 */
[----:B------:R-:W-:Y:S01]  /*fc20*/  HMMA.16816.F16 R106, R24, R32, R106 ;  /* 0x00000020186a723c */ /* 0x000fe2000000086a */
[----:B------:R-:W-:Y:S01]  /*fc30*/  IMAD.SHL.U32 R32, R28, 0x8, RZ ;  /* 0x000000081c207824 */ /* 0x000fe200078e00ff */
[----:B------:R-:W-:-:S02]  /*fc40*/  LOP3.LUT R28, R55, 0x7, RZ, 0xc0, !PT ;  /* 0x00000007371c7812 */ /* 0x000fc400078ec0ff */
[----:B------:R-:W-:Y:S02]  /*fc50*/  SHF.R.U32.HI R55, RZ, 0x4, R55 ;  /* 0x00000004ff377819 */ /* 0x000fe40000011637 */
[----:B------:R-:W-:Y:S02]  /*fc60*/  LOP3.LUT R30, R31, 0x8, R28, 0xe2, !PT ;  /* 0x000000081f1e7812 */ /* 0x000fe400078ee21c */
[----:B-1----:R-:W-:Y:S01]  /*fc70*/  SHF.R.U32.HI R28, RZ, 0x3, R40 ;  /* 0x00000003ff1c7819 */ /* 0x002fe20000011628 */
[----:B------:R-:W-:Y:S01]  /*fc80*/  HMMA.16816.F16 R90, R36, R20, R90 ;  /* 0x00000014245a723c */ /* 0x000fe2000000085a */
[----:B------:R-:W-:Y:S01]  /*fc90*/  LOP3.LUT R31, R40, 0x7, RZ, 0xc0, !PT ;  /* 0x00000007281f7812 */ /* 0x000fe200078ec0ff */
[----:B------:R-:W-:Y:S01]  /*fca0*/  IMAD.SHL.U32 R55, R55, 0x8, RZ ;  /* 0x0000000837377824 */ /* 0x000fe200078e00ff */
[----:B------:R-:W-:Y:S01]  /*fcb0*/  LOP3.LUT R29, R32, 0x8, R29, 0xe2, !PT ;  /* 0x00000008201d7812 */ /* 0x000fe200078ee21d */
[----:B------:R-:W-:Y:S02]  /*fcc0*/  IMAD.SHL.U32 R28, R28, 0x8, RZ ;  /* 0x000000081c1c7824 */ /* 0x000fe400078e00ff */
[----:B------:R-:W-:-:S02]  /*fcd0*/  IMAD R55, R30, 0x88, R55 ;  /* 0x000000881e377824 */ /* 0x000fc400078e0237 */
[----:B------:R-:W-:Y:S01]  /*fce0*/  HMMA.16816.F16 R46, R24, R20, R46 ;  /* 0x00000014182e723c */ /* 0x000fe2000000082e */
[----:B------:R-:W-:Y:S01]  /*fcf0*/  IADD3 R20, P0, PT, R146, 0x10000, RZ ;  /* 0x0001000092147810 */ /* 0x000fe20007f1e0ff */
[----:B------:R-:W-:-:S04]  /*fd00*/  IMAD R54, R29, 0x28, R54 ;  /* 0x000000281d367824 */ /* 0x000fc800078e0236 */
[----:B------:R-:W-:Y:S02]  /*fd10*/  IMAD.X R21, RZ, RZ, R147, P0 ;  /* 0x000000ffff157224 */ /* 0x000fe400000e0693 */
[C---:B------:R-:W-:Y:S03]  /*fd20*/  HMMA.16816.F16 R112, R36.reuse, R34, R112 ;  /* 0x000000222470723c */ /* 0x040fe60000000870 */
[----:B------:R1:W-:Y:S05]  /*fd30*/  LDGSTS.E.128 [R134+0x3200], desc[UR6][R20.64+0x540] ;  /* 0x0320054014867fae */ /* 0x0003ea000b9a1806 */
[C---:B------:R-:W-:Y:S08]  /*fd40*/  HMMA.16816.F16 R94, R36.reuse, R48, R94 ;  /* 0x00000030245e723c */ /* 0x040ff0000000085e */
[C---:B------:R-:W-:Y:S08]  /*fd50*/  HMMA.16816.F16 R92, R36.reuse, R50, R92 ;  /* 0x00000032245c723c */ /* 0x040ff0000000085c */
[----:B------:R-:W-:Y:S01]  /*fd60*/  HMMA.16816.F16 R88, R36, R22, R88 ;  /* 0x000000162458723c */ /* 0x000fe20000000858 */
[----:B------:R-:W-:-:S02]  /*fd70*/  LOP3.LUT R39, R28, 0x8, R31, 0xe2, !PT ;  /* 0x000000081c277812 */ /* 0x000fc400078ee21f */
[----:B------:R-:W-:-:S05]  /*fd80*/  IADD3 R28, P1, PT, R146, 0x20000, RZ ;  /* 0x00020000921c7810 */ /* 0x000fca0007f3e0ff */
[C---:B------:R-:W-:Y:S01]  /*fd90*/  HMMA.16816.F16 R68, R24.reuse, R34, R68 ;  /* 0x000000221844723c */ /* 0x040fe20000000844 */
[----:B------:R-:W-:Y:S01]  /*fda0*/  IMAD.X R29, RZ, RZ, R147, P1 ;  /* 0x000000ffff1d7224 */ /* 0x000fe200008e0693 */
[C---:B------:R-:W-:Y:S02]  /*fdb0*/  IADD3 R34, P2, PT, R144.reuse, 0x150000, RZ ;  /* 0x0015000090227810 */ /* 0x040fe40007f5e0ff */
[----:B------:R-:W-:Y:S02]  /*fdc0*/  IADD3 R32, P1, PT, R144, 0x158000, RZ ;  /* 0x0015800090207810 */ /* 0x000fe40007f3e0ff */
[----:B------:R2:W-:Y:S01]  /*fdd0*/  LDGSTS.E.128 [R134+0x3c00], desc[UR6][R28.64+0x540] ;  /* 0x03c005401c867fae */ /* 0x0005e2000b9a1806 */
[--C-:B------:R-:W-:Y:S01]  /*fde0*/  IMAD.X R35, RZ, RZ, R145.reuse, P2 ;  /* 0x000000ffff237224 */ /* 0x100fe200010e0691 */
[----:B------:R-:W-:Y:S01]  /*fdf0*/  HMMA.16816.F16 R48, R24, R48, R52 ;  /* 0x000000301830723c */ /* 0x000fe20000000834 */
[----:B------:R-:W-:-:S07]  /*fe00*/  IMAD.X R33, RZ, RZ, R145, P1 ;  /* 0x000000ffff217224 */ /* 0x000fce00008e0691 */
[C---:B------:R-:W-:Y:S08]  /*fe10*/  HMMA.16816.F16 R72, R24.reuse, R50, R72 ;  /* 0x000000321848723c */ /* 0x040ff00000000848 */
[----:B------:R-:W-:Y:S01]  /*fe20*/  HMMA.16816.F16 R44, R24, R22, R44 ;  /* 0x00000016182c723c */ /* 0x000fe2000000082c */
[----:B------:R-:W-:-:S05]  /*fe30*/  IADD3 R24, P0, PT, R146, 0x30000, RZ ;  /* 0x0003000092187810 */ /* 0x000fca0007f1e0ff */
[----:B------:R-:W-:Y:S01]  /*fe40*/  IMAD.X R25, RZ, RZ, R147, P0 ;  /* 0x000000ffff197224 */ /* 0x000fe200000e0693 */
[----:B------:R-:W-:-:S04]  /*fe50*/  IADD3 R22, P0, PT, R144, 0x150000, RZ ;  /* 0x0015000090167810 */ /* 0x000fc80007f1e0ff */
[----:B------:R4:W-:Y:S01]  /*fe60*/  LDGSTS.E.128 [R134+0x4600], desc[UR6][R24.64+0x540] ;  /* 0x0460054018867fae */ /* 0x0009e2000b9a1806 */
[--C-:B------:R-:W-:Y:S01]  /*fe70*/  IMAD.X R23, RZ, RZ, R145.reuse, P0 ;  /* 0x000000ffff177224 */ /* 0x100fe200000e0691 */
[----:B------:R-:W-:Y:S01]  /*fe80*/  IADD3 R36, P0, PT, R144, 0x158000, RZ ;  /* 0x0015800090247810 */ /* 0x000fe20007f1e0ff */
[----:B------:R-:W5:Y:S04]  /*fe90*/  S2R R38, SR_LANEID ;  /* 0x0000000000267919 */ /* 0x000f680000000000 */
[----:B------:R-:W-:Y:S01]  /*fea0*/  IMAD.X R37, RZ, RZ, R145, P0 ;  /* 0x000000ffff257224 */ /* 0x000fe200000e0691 */
[----:B-1----:R-:W-:Y:S01]  /*feb0*/  SHF.R.U32.HI R20, RZ, 0x3, R41 ;  /* 0x00000003ff147819 */ /* 0x002fe20000011629 */
[----:B--2---:R-:W-:Y:S01]  /*fec0*/  IMAD.U32 R28, R54, 0x2, R141 ;  /* 0x00000002361c7824 */ /* 0x004fe200078e008d */
[----:B------:R-:W-:Y:S01]  /*fed0*/  LDGSTS.E.128 [R139+0x2200], desc[UR6][R22.64] ;  /* 0x02200000168b7fae */ /* 0x000fe2000b9a1806 */
[----:B------:R-:W-:Y:S01]  /*fee0*/  LOP3.LUT R21, R41, 0x7, RZ, 0xc0, !PT ;  /* 0x0000000729157812 */ /* 0x000fe200078ec0ff */
[----:B----4-:R-:W-:Y:S01]  /*fef0*/  IMAD.U32 R24, R55, 0x2, R140 ;  /* 0x0000000237187824 */ /* 0x010fe200078e008c */
[----:B------:R-:W-:Y:S01]  /*ff00*/  SHF.R.U32.HI R41, RZ, 0x4, R41 ;  /* 0x00000004ff297819 */ /* 0x000fe20000011629 */
[----:B------:R3:W-:Y:S01]  /*ff10*/  LDGSTS.E.128 [R139+0x2280], desc[UR6][R34.64+0x80] ;  /* 0x02280080228b7fae */ /* 0x0007e2000b9a1806 */
[----:B------:R-:W-:-:S03]  /*ff20*/  SHF.R.U32.HI R40, RZ, 0x4, R40 ;  /* 0x00000004ff287819 */ /* 0x000fc60000011628 */
[----:B------:R1:W-:Y:S01]  /*ff30*/  LDGSTS.E.128 [R139+0x3300], desc[UR6][R32.64] ;  /* 0x03300000208b7fae */ /* 0x0003e2000b9a1806 */
[----:B------:R-:W-:Y:S02]  /*ff40*/  IMAD.SHL.U32 R41, R41, 0x8, RZ ;  /* 0x0000000829297824 */ /* 0x000fe400078e00ff */
[----:B------:R-:W-:Y:S01]  /*ff50*/  IMAD.SHL.U32 R40, R40, 0x8, RZ ;  /* 0x0000000828287824 */ /* 0x000fe200078e00ff */
[----:B------:R2:W-:Y:S03]  /*ff60*/  LDGSTS.E.128 [R139+0x3380], desc[UR6][R36.64+0x80] ;  /* 0x03380080248b7fae */ /* 0x0005e6000b9a1806 */
[----:B------:R-:W-:Y:S01]  /*ff70*/  IMAD R40, R39, 0x88, R40 ;  /* 0x0000008827287824 */ /* 0x000fe200078e0228 */
[----:B---3--:R-:W-:Y:S01]  /*ff80*/  LOP3.LUT R34, R42, 0x7, RZ, 0xc0, !PT ;  /* 0x000000072a227812 */ /* 0x008fe200078ec0ff */
[----:B------:R-:W3:Y:S01]  /*ff90*/  S2R R50, SR_LANEID ;  /* 0x0000000000327919 */ /* 0x000ee20000000000 */
[----:B-1----:R-:W-:Y:S01]  /*ffa0*/  IMAD.SHL.U32 R32, R20, 0x8, RZ ;  /* 0x0000000814207824 */ /* 0x002fe200078e00ff */
[--C-:B------:R-:W-:Y:S01]  /*ffb0*/  SHF.R.U32.HI R33, RZ, 0x3, R42.reuse ;  /* 0x00000003ff217819 */ /* 0x100fe2000001162a */
[----:B------:R-:W-:Y:S01]  /*ffc0*/  IMAD.U32 R20, R40, 0x2, R135 ;  /* 0x0000000228147824 */ /* 0x000fe200078e0087 */
[----:B------:R-:W-:Y:S01]  /*ffd0*/  SHF.R.U32.HI R42, RZ, 0x4, R42 ;  /* 0x00000004ff2a7819 */ /* 0x000fe2000001162a */
[----:B--2---:R-:W1:Y:S01]  /*ffe0*/  S2R R36, SR_LANEID ;  /* 0x0000000000247919 */ /* 0x004e620000000000 */
[----:B------:R-:W-:Y:S01]  /*fff0*/  LOP3.LUT R32, R32, 0x8, R21, 0xe2, !PT ;  /* 0x0000000820207812 */ /* 0x000fe200078ee215 */
[----:B------:R-:W-:-:S02]  /*10000*/  IMAD.SHL.U32 R33, R33, 0x8, RZ ;  /* 0x0000000821217824 */ /* 0x000fc400078e00ff */
[----:B------:R-:W-:Y:S01]  /*10010*/  IMAD.SHL.U32 R42, R42, 0x8, RZ ;  /* 0x000000082a2a7824 */ /* 0x000fe200078e00ff */
[----:B------:R-:W-:Y:S01]  /*10020*/  LDSM.16.M88.4 R28, [R28] ;  /* 0x000000001c1c783b */ /* 0x000fe20000000200 */
[----:B------:R-:W-:Y:S01]  /*10030*/  IMAD R32, R32, 0x88, R41 ;  /* 0x0000008820207824 */ /* 0x000fe200078e0229 */
[----:B------:R-:W-:Y:S02]  /*10040*/  LOP3.LUT R33, R33, 0x8, R34, 0xe2, !PT ;  /* 0x0000000821217812 */ /* 0x000fe400078ee222 */
[----:B------:R-:W2:Y:S01]  /*10050*/  LDSM.16.MT88.4 R24, [R24] ;  /* 0x000000001818783b */ /* 0x000ea20000004200 */
[----:B------:R-:W-:Y:S01]  /*10060*/  IMAD.U32 R52, R32, 0x2, R133 ;  /* 0x0000000220347824 */ /* 0x000fe200078e0085 */
[----:B-----5:R-:W-:Y:S01]  /*10070*/  SHF.R.U32.HI R32, RZ, 0x3, R38 ;  /* 0x00000003ff207819 */ /* 0x020fe20000011626 */
[----:B------:R-:W-:Y:S01]  /*10080*/  IMAD R35, R33, 0x88, R42 ;  /* 0x0000008821237824 */ /* 0x000fe200078e022a */
[----:B------:R-:W-:Y:S01]  /*10090*/  LOP3.LUT R33, R38, 0x7, RZ, 0xc0, !PT ;  /* 0x0000000726217812 */ /* 0x000fe200078ec0ff */
[----:B------:R-:W4:Y:S01]  /*100a0*/  LDSM.16.MT88.4 R20, [R20] ;  /* 0x000000001414783b */ /* 0x000f220000004200 */
[----:B------:R-:W-:Y:S01]  /*100b0*/  SHF.R.U32.HI R38, RZ, 0x4, R38 ;  /* 0x00000004ff267819 */ /* 0x000fe20000011626 */
[----:B------:R-:W-:-:S02]  /*100c0*/  IMAD.SHL.U32 R32, R32, 0x8, RZ ;  /* 0x0000000820207824 */ /* 0x000fc400078e00ff */
[----:B------:R-:W-:Y:S01]  /*100d0*/  IMAD.U32 R35, R35, 0x2, R132 ;  /* 0x0000000223237824 */ /* 0x000fe200078e0084 */
[----:B------:R-:W5:Y:S01]  /*100e0*/  LDSM.16.MT88.4 R52, [R52] ;  /* 0x000000003434783b */ /* 0x000f620000004200 */
[----:B------:R-:W-:Y:S01]  /*100f0*/  IMAD.SHL.U32 R38, R38, 0x8, RZ ;  /* 0x0000000826267824 */ /* 0x000fe200078e00ff */
[----:B------:R-:W-:Y:S02]  /*10100*/  LOP3.LUT R37, R32, 0x8, R33, 0xe2, !PT ;  /* 0x0000000820257812 */ /* 0x000fe400078ee221 */
[----:B------:R-:W0:Y:S01]  /*10110*/  LDGDEPBAR ;  /* 0x00000000000079af */ /* 0x000e220000000000 */
[----:B---3--:R-:W-:Y:S02]  /*10120*/  LOP3.LUT R51, R50, 0x7, RZ, 0xc0, !PT ;  /* 0x0000000732337812 */ /* 0x008fe400078ec0ff */
[----:B------:R-:W-:Y:S01]  /*10130*/  IMAD R37, R37, 0x28, R38 ;  /* 0x0000002825257824 */ /* 0x000fe200078e0226 */
[----:B------:R-:W3:Y:S03]  /*10140*/  LDSM.16.MT88.4 R32, [R35] ;  /* 0x000000002320783b */ /* 0x000ee60000004200 */
[----:B------:R-:W-:Y:S01]  /*10150*/  IMAD.U32 R40, R37, 0x2, R138 ;  /* 0x0000000225287824 */ /* 0x000fe200078e008a */
[----:B------:R-:W3:Y:S01]  /*10160*/  S2R R119, SR_LANEID ;  /* 0x0000000000777919 */ /* 0x000ee20000000000 */
[----:B-1----:R-:W-:-:S02]  /*10170*/  SHF.R.U32.HI R39, RZ, 0x3, R36 ;  /* 0x00000003ff277819 */ /* 0x002fc40000011624 */
[----:B------:R-:W-:Y:S01]  /*10180*/  LOP3.LUT R38, R36, 0x7, RZ, 0xc0, !PT ;  /* 0x0000000724267812 */ /* 0x000fe200078ec0ff */
[----:B------:R-:W1:Y:S01]  /*10190*/  S2R R120, SR_LANEID ;  /* 0x0000000000787919 */ /* 0x000e620000000000 */
[----:B------:R-:W-:Y:S01]  /*101a0*/  SHF.R.U32.HI R36, RZ, 0x4, R36 ;  /* 0x00000004ff247819 */ /* 0x000fe20000011624 */
[----:B------:R-:W-:Y:S01]  /*101b0*/  IMAD.SHL.U32 R39, R39, 0x8, RZ ;  /* 0x0000000827277824 */ /* 0x000fe200078e00ff */
[----:B------:R-:W1:Y:S03]  /*101c0*/  LDSM.16.M88.4 R40, [R40] ;  /* 0x000000002828783b */ /* 0x000e660000000200 */
[----:B------:R-:W-:Y:S01]  /*101d0*/  IMAD.SHL.U32 R36, R36, 0x8, RZ ;  /* 0x0000000824247824 */ /* 0x000fe200078e00ff */
[----:B------:R-:W-:Y:S01]  /*101e0*/  LOP3.LUT R37, R39, 0x8, R38, 0xe2, !PT ;  /* 0x0000000827257812 */ /* 0x000fe200078ee226 */
[----:B------:R-:W1:Y:S04]  /*101f0*/  S2R R122, SR_LANEID ;  /* 0x00000000007a7919 */ /* 0x000e680000000000 */
[----:B------:R-:W-:Y:S01]  /*10200*/  IMAD R36, R37, 0x28, R36 ;  /* 0x0000002825247824 */ /* 0x000fe200078e0224 */
[--C-:B------:R-:W-:Y:S01]  /*10210*/  SHF.R.U32.HI R37, RZ, 0x3, R50.reuse ;  /* 0x00000003ff257819 */ /* 0x100fe20000011632 */
[----:B--2---:R-:W-:Y:S01]  /*10220*/  HMMA.16816.F16 R70, R28, R24, R70 ;  /* 0x000000181c46723c */ /* 0x004fe20000000846 */
[----:B------:R-:W-:Y:S01]  /*10230*/  SHF.R.U32.HI R50, RZ, 0x4, R50 ;  /* 0x00000004ff327819 */ /* 0x000fe20000011632 */
[----:B------:R-:W-:Y:S01]  /*10240*/  IMAD.U32 R36, R36, 0x2, R137 ;  /* 0x0000000224247824 */ /* 0x000fe200078e0089 */
[----:B------:R-:W2:Y:S01]  /*10250*/  S2R R148, SR_LANEID ;  /* 0x0000000000947919 */ /* 0x000ea20000000000 */
[----:B------:R-:W-:-:S02]  /*10260*/  IMAD.SHL.U32 R56, R37, 0x8, RZ ;  /* 0x0000000825387824 */ /* 0x000fc400078e00ff */
[----:B------:R-:W-:Y:S02]  /*10270*/  IMAD.SHL.U32 R50, R50, 0x8, RZ ;  /* 0x0000000832327824 */ /* 0x000fe400078e00ff */
[----:B------:R-:W2:Y:S01]  /*10280*/  LDSM.16.M88.4 R36, [R36] ;  /* 0x000000002424783b */ /* 0x000ea20000000200 */
[----:B------:R-:W-:Y:S01]  /*10290*/  LOP3.LUT R51, R56, 0x8, R51, 0xe2, !PT ;  /* 0x0000000838337812 */ /* 0x000fe200078ee233 */
[C---:B------:R-:W-:Y:S04]  /*102a0*/  HMMA.16816.F16 R84, R28.reuse, R26, R84 ;  /* 0x0000001a1c54723c */ /* 0x040fe80000000854 */
[----:B------:R-:W-:Y:S02]  /*102b0*/  IMAD R51, R51, 0x28, R50 ;  /* 0x0000002833337824 */ /* 0x000fe400078e0232 */
[----:B------:R-:W2:Y:S02]  /*102c0*/  S2R R50, SR_LANEID ;  /* 0x0000000000327919 */ /* 0x000ea40000000000 */
[----:B------:R-:W-:Y:S01]  /*102d0*/  IMAD.U32 R51, R51, 0x2, R136 ;  /* 0x0000000233337824 */ /* 0x000fe200078e0088 */
[C---:B----4-:R-:W-:Y:S08]  /*102e0*/  HMMA.16816.F16 R86, R28.reuse, R20, R86 ;  /* 0x000000141c56723c */ /* 0x050ff00000000856 */
[C---:B------:R-:W-:Y:S08]  /*102f0*/  HMMA.16816.F16 R104, R28.reuse, R22, R104 ;  /* 0x000000161c68723c */ /* 0x040ff00000000868 */
[C---:B-----5:R-:W-:Y:S08]  /*10300*/  HMMA.16816.F16 R60, R28.reuse, R52, R60 ;  /* 0x000000341c3c723c */ /* 0x060ff0000000083c */
[C---:B------:R-:W-:Y:S08]  /*10310*/  HMMA.16816.F16 R62, R28.reuse, R54, R62 ;  /* 0x000000361c3e723c */ /* 0x040ff0000000083e */
[C---:B---3--:R-:W-:Y:S08]  /*10320*/  HMMA.16816.F16 R80, R28.reuse, R32, R80 ;  /* 0x000000201c50723c */ /* 0x048ff00000000850 */
[----:B------:R-:W-:Y:S01]  /*10330*/  HMMA.16816.F16 R82, R28, R34, R82 ;  /* 0x000000221c52723c */ /* 0x000fe20000000852 */
[----:B------:R-:W3:Y:S07]  /*10340*/  LDSM.16.M88.4 R28, [R51] ;  /* 0x00000000331c783b */ /* 0x000eee0000000200 */
        /* <DEDUP_REMOVED lines=19> */
[----:B------:R-:W5:Y:S06]  /*10480*/  S2R R38, SR_LANEID ;  /* 0x0000000000267919 */ /* 0x000f6c0000000000 */
[C---:B---3--:R-:W-:Y:S01]  /*10490*/  HMMA.16816.F16 R106, R28.reuse, R24, R106 ;  /* 0x000000181c6a723c */ /* 0x048fe2000000086a */
[----:B------:R-:W-:Y:S01]  /*104a0*/  SHF.R.U32.HI R24, RZ, 0x3, R50 ;  /* 0x00000003ff187819 */ /* 0x000fe20000011632 */
[----:B------:R-:W3:Y:S06]  /*104b0*/  S2R R36, SR_LANEID ;  /* 0x0000000000247919 */ /* 0x000eec0000000000 */
[----:B------:R-:W-:Y:S01]  /*104c0*/  HMMA.16816.F16 R66, R28, R20, R66 ;  /* 0x000000141c42723c */ /* 0x000fe20000000842 */
[----:B------:R-:W-:Y:S01]  /*104d0*/  IMAD.SHL.U32 R21, R24, 0x8, RZ ;  /* 0x0000000818157824 */ /* 0x000fe200078e00ff */
[----:B------:R-:W-:-:S02]  /*104e0*/  LOP3.LUT R20, R50, 0x7, RZ, 0xc0, !PT ;  /* 0x0000000732147812 */ /* 0x000fc400078ec0ff */
[----:B------:R-:W-:Y:S02]  /*104f0*/  SHF.R.U32.HI R50, RZ, 0x4, R50 ;  /* 0x00000004ff327819 */ /* 0x000fe40000011632 */
[----:B------:R-:W-:Y:S02]  /*10500*/  LOP3.LUT R21, R21, 0x8, R20, 0xe2, !PT ;  /* 0x0000000815157812 */ /* 0x000fe400078ee214 */
[C---:B------:R-:W-:Y:S01]  /*10510*/  HMMA.16816.F16 R64, R28.reuse, R22, R64 ;  /* 0x000000161c40723c */ /* 0x040fe20000000840 */
[----:B-1----:R-:W-:Y:S01]  /*10520*/  SHF.R.U32.HI R20, RZ, 0x3, R41 ;  /* 0x00000003ff147819 */ /* 0x002fe20000011629 */
[----:B------:R-:W-:Y:S01]  /*10530*/  IMAD.SHL.U32 R50, R50, 0x8, RZ ;  /* 0x0000000832327824 */ /* 0x000fe200078e00ff */
[--C-:B----4-:R-:W-:Y:S02]  /*10540*/  SHF.R.U32.HI R23, RZ, 0x3, R40.reuse ;  /* 0x00000003ff177819 */ /* 0x110fe40000011628 */
[----:B------:R-:W-:Y:S01]  /*10550*/  LOP3.LUT R22, R41, 0x7, RZ, 0xc0, !PT ;  /* 0x0000000729167812 */ /* 0x000fe200078ec0ff */
[----:B------:R-:W-:Y:S01]  /*10560*/  IMAD.SHL.U32 R25, R20, 0x8, RZ ;  /* 0x0000000814197824 */ /* 0x000fe200078e00ff */
[----:B------:R-:W-:Y:S01]  /*10570*/  LOP3.LUT R20, R40, 0x7, RZ, 0xc0, !PT ;  /* 0x0000000728147812 */ /* 0x000fe200078ec0ff */
[----:B------:R-:W-:Y:S01]  /*10580*/  IMAD.SHL.U32 R23, R23, 0x8, RZ ;  /* 0x0000000817177824 */ /* 0x000fe200078e00ff */
[----:B------:R-:W-:Y:S01]  /*10590*/  SHF.R.U32.HI R40, RZ, 0x4, R40 ;  /* 0x00000004ff287819 */ /* 0x000fe20000011628 */
[----:B------:R-:W-:Y:S01]  /*105a0*/  IMAD R50, R21, 0x28, R50 ;  /* 0x0000002815327824 */ /* 0x000fe200078e0232 */
[----:B--2---:R-:W-:Y:S01]  /*105b0*/  LOP3.LUT R21, R37, 0x7, RZ, 0xc0, !PT ;  /* 0x0000000725157812 */ /* 0x004fe200078ec0ff */
[C---:B------:R-:W-:Y:S01]  /*105c0*/  HMMA.16816.F16 R46, R28.reuse, R32, R46 ;  /* 0x000000201c2e723c */ /* 0x040fe2000000082e */
[----:B------:R-:W-:Y:S01]  /*105d0*/  LOP3.LUT R23, R23, 0x8, R20, 0xe2, !PT ;  /* 0x0000000817177812 */ /* 0x000fe200078ee214 */
[----:B------:R-:W-:Y:S01]  /*105e0*/  IMAD.SHL.U32 R40, R40, 0x8, RZ ;  /* 0x0000000828287824 */ /* 0x000fe200078e00ff */
[--C-:B------:R-:W-:Y:S01]  /*105f0*/  SHF.R.U32.HI R20, RZ, 0x3, R37.reuse ;  /* 0x00000003ff147819 */ /* 0x100fe20000011625 */
[----:B------:R-:W1:Y:S01]  /*10600*/  S2R R32, SR_LANEID ;  /* 0x0000000000207919 */ /* 0x000e620000000000 */
[----:B------:R-:W-:Y:S01]  /*10610*/  SHF.R.U32.HI R37, RZ, 0x4, R37 ;  /* 0x00000004ff257819 */ /* 0x000fe20000011625 */
[----:B------:R-:W-:Y:S01]  /*10620*/  IMAD R40, R23, 0x88, R40 ;  /* 0x0000008817287824 */ /* 0x000fe200078e0228 */
[----:B-----5:R-:W-:Y:S01]  /*10630*/  LOP3.LUT R39, R38, 0x7, RZ, 0xc0, !PT ;  /* 0x0000000726277812 */ /* 0x020fe200078ec0ff */
[----:B------:R-:W-:Y:S01]  /*10640*/  IMAD.SHL.U32 R20, R20, 0x8, RZ ;  /* 0x0000000814147824 */ /* 0x000fe200078e00ff */
[C---:B------:R-:W-:Y:S01]  /*10650*/  HMMA.16816.F16 R52, R28.reuse, R52, R48 ;  /* 0x000000341c34723c */ /* 0x040fe20000000830 */
[----:B------:R-:W-:Y:S01]  /*10660*/  IMAD.SHL.U32 R37, R37, 0x8, RZ ;  /* 0x0000000825257824 */ /* 0x000fe200078e00ff */
[----:B------:R-:W-:Y:S01]  /*10670*/  SHF.R.U32.HI R41, RZ, 0x4, R41 ;  /* 0x00000004ff297819 */ /* 0x000fe20000011629 */
[----:B------:R-:W-:Y:S01]  /*10680*/  IMAD.U32 R50, R50, 0x2, R131 ;  /* 0x0000000232327824 */ /* 0x000fe200078e0083 */
[----:B------:R-:W-:Y:S01]  /*10690*/  LOP3.LUT R42, R20, 0x8, R21, 0xe2, !PT ;  /* 0x00000008142a7812 */ /* 0x000fe200078ee215 */
[----:B------:R-:W-:Y:S01]  /*106a0*/  IMAD.U32 R20, R40, 0x2, R19 ;  /* 0x0000000228147824 */ /* 0x000fe200078e0013 */
[--C-:B------:R-:W-:Y:S01]  /*106b0*/  SHF.R.U32.HI R21, RZ, 0x3, R38.reuse ;  /* 0x00000003ff157819 */ /* 0x100fe20000011626 */
[----:B------:R-:W2:Y:S01]  /*106c0*/  S2R R40, SR_LANEID ;  /* 0x0000000000287919 */ /* 0x000ea20000000000 */
[----:B------:R-:W-:Y:S01]  /*106d0*/  SHF.R.U32.HI R38, RZ, 0x4, R38 ;  /* 0x00000004ff267819 */ /* 0x000fe20000011626 */
[----:B------:R-:W-:Y:S01]  /*106e0*/  IMAD R37, R42, 0x88, R37 ;  /* 0x000000882a257824 */ /* 0x000fe200078e0225 */
[----:B---3--:R-:W-:Y:S01]  /*106f0*/  SHF.R.U32.HI R33, RZ, 0x3, R36 ;  /* 0x00000003ff217819 */ /* 0x008fe20000011624 */
[----:B------:R-:W-:Y:S01]  /*10700*/  IMAD.SHL.U32 R48, R21, 0x8, RZ ;  /* 0x0000000815307824 */ /* 0x000fe200078e00ff */
[----:B------:R-:W-:Y:S01]  /*10710*/  LOP3.LUT R22, R25, 0x8, R22, 0xe2, !PT ;  /* 0x0000000819167812 */ /* 0x000fe200078ee216 */
[----:B------:R-:W-:Y:S01]  /*10720*/  HMMA.16816.F16 R68, R28, R26, R68 ;  /* 0x0000001a1c44723c */ /* 0x000fe20000000844 */
[----:B------:R-:W-:Y:S01]  /*10730*/  IMAD.SHL.U32 R41, R41, 0x8, RZ ;  /* 0x0000000829297824 */ /* 0x000fe200078e00ff */
[----:B------:R-:W-:Y:S01]  /*10740*/  LDSM.16.M88.4 R56, [R50] ;  /* 0x000000003238783b */ /* 0x000fe20000000200 */
[----:B------:R-:W-:Y:S01]  /*10750*/  LOP3.LUT R39, R48, 0x8, R39, 0xe2, !PT ;  /* 0x0000000830277812 */ /* 0x000fe200078ee227 */
[----:B------:R-:W-:-:S02]  /*10760*/  IMAD.SHL.U32 R38, R38, 0x8, RZ ;  /* 0x0000000826267824 */ /* 0x000fc400078e00ff */
[----:B------:R-:W-:Y:S01]  /*10770*/  IMAD.U32 R48, R37, 0x2, R16 ;  /* 0x0000000225307824 */ /* 0x000fe200078e0010 */
[----:B------:R-:W-:Y:S01]  /*10780*/  LOP3.LUT R37, R36, 0x7, RZ, 0xc0, !PT ;  /* 0x0000000724257812 */ /* 0x000fe200078ec0ff */
[C---:B------:R-:W-:Y:S01]  /*10790*/  HMMA.16816.F16 R72, R28.reuse, R54, R72 ;  /* 0x000000361c48723c */ /* 0x040fe20000000848 */
[----:B------:R-:W-:Y:S01]  /*107a0*/  IMAD.SHL.U32 R42, R33, 0x8, RZ ;  /* 0x00000008212a7824 */ /* 0x000fe200078e00ff */
[----:B------:R-:W-:Y:S01]  /*107b0*/  SHF.R.U32.HI R36, RZ, 0x4, R36 ;  /* 0x00000004ff247819 */ /* 0x000fe20000011624 */
[----:B------:R-:W-:Y:S01]  /*107c0*/  IMAD R22, R22, 0x88, R41 ;  /* 0x0000008816167824 */ /* 0x000fe200078e0229 */
[----:B------:R-:W3:Y:S01]  /*107d0*/  LDSM.16.MT88.4 R48, [R48] ;  /* 0x000000003030783b */ /* 0x000ee20000004200 */
[----:B------:R-:W-:Y:S01]  /*107e0*/  IMAD R38, R39, 0x88, R38 ;  /* 0x0000008827267824 */ /* 0x000fe200078e0226 */
[----:B------:R-:W-:Y:S01]  /*107f0*/  LOP3.LUT R37, R42, 0x8, R37, 0xe2, !PT ;  /* 0x000000082a257812 */ /* 0x000fe200078ee225 */
[----:B------:R-:W-:Y:S01]  /*10800*/  IMAD.U32 R22, R22, 0x2, R7 ;  /* 0x0000000216167824 */ /* 0x000fe200078e0007 */
[----:B------:R-:W-:Y:S01]  /*10810*/  HMMA.16816.F16 R44, R28, R34, R44 ;  /* 0x000000221c2c723c */ /* 0x000fe2000000082c */
[----:B------:R-:W-:Y:S01]  /*10820*/  IMAD.SHL.U32 R36, R36, 0x8, RZ ;  /* 0x0000000824247824 */ /* 0x000fe200078e00ff */
[----:B------:R-:W4:Y:S01]  /*10830*/  S2R R54, SR_LANEID ;  /* 0x0000000000367919 */ /* 0x000f220000000000 */
[----:B------:R-:W-:-:S02]  /*10840*/  IMAD.U32 R38, R38, 0x2, R9 ;  /* 0x0000000226267824 */ /* 0x000fc400078e0009 */
[----:B------:R-:W-:Y:S01]  /*10850*/  IMAD R28, R37, 0x28, R36 ;  /* 0x00000028251c7824 */ /* 0x000fe200078e0224 */
[----:B------:R-:W5:Y:S03]  /*10860*/  LDSM.16.MT88.4 R24, [R22] ;  /* 0x000000001618783b */ /* 0x000f660000004200 */
[----:B------:R-:W-:Y:S01]  /*10870*/  IMAD.U32 R28, R28, 0x2, R129 ;  /* 0x000000021c1c7824 */ /* 0x000fe200078e0081 */
[--C-:B--2---:R-:W-:Y:S01]  /*10880*/  SHF.R.U32.HI R29, RZ, 0x3, R40.reuse ;  /* 0x00000003ff1d7819 */ /* 0x104fe20000011628 */
[----:B------:R-:W2:Y:S01]  /*10890*/  LDSM.16.MT88.4 R20, [R20] ;  /* 0x000000001414783b */ /* 0x000ea20000004200 */
[----:B------:R-:W-:Y:S02]  /*108a0*/  LOP3.LUT R30, R40, 0x7, RZ, 0xc0, !PT ;  /* 0x00000007281e7812 */ /* 0x000fe400078ec0ff */
[----:B------:R-:W-:Y:S01]  /*108b0*/  SHF.R.U32.HI R31, RZ, 0x4, R40 ;  /* 0x00000004ff1f7819 */ /* 0x000fe20000011628 */
[----:B------:R-:W-:Y:S01]  /*108c0*/  IMAD.SHL.U32 R29, R29, 0x8, RZ ;  /* 0x000000081d1d7824 */ /* 0x000fe200078e00ff */
[----:B------:R-:W4:Y:S03]  /*108d0*/  LDSM.16.MT88.4 R36, [R38] ;  /* 0x000000002624783b */ /* 0x000f260000004200 */
[----:B------:R-:W-:Y:S01]  /*108e0*/  IMAD.SHL.U32 R31, R31, 0x8, RZ ;  /* 0x000000081f1f7824 */ /* 0x000fe200078e00ff */
[----:B------:R-:W-:Y:S01]  /*108f0*/  LOP3.LUT R30, R29, 0x8, R30, 0xe2, !PT ;  /* 0x000000081d1e7812 */ /* 0x000fe200078ee21e */
[----:B------:R3:W-:Y:S01]  /*10900*/  LDSM.16.M88.4 R40, [R28] ;  /* 0x000000001c28783b */ /* 0x0007e20000000200 */
[----:B-1----:R-:W-:-:S03]  /*10910*/  SHF.R.U32.HI R29, RZ, 0x3, R32 ;  /* 0x00000003ff1d7819 */ /* 0x002fc60000011620 */
[----:B------:R-:W-:Y:S01]  /*10920*/  IMAD R31, R30, 0x28, R31 ;  /* 0x000000281e1f7824 */ /* 0x000fe200078e021f */
[----:B------:R-:W-:Y:S01]  /*10930*/  LOP3.LUT R30, R32, 0x7, RZ, 0xc0, !PT ;  /* 0x00000007201e7812 */ /* 0x000fe200078ec0ff */
[----:B------:R-:W-:Y:S01]  /*10940*/  IMAD.SHL.U32 R29, R29, 0x8, RZ ;  /* 0x000000081d1d7824 */ /* 0x000fe200078e00ff */
[----:B------:R-:W-:Y:S01]  /*10950*/  SHF.R.U32.HI R32, RZ, 0x4, R32 ;  /* 0x00000004ff207819 */ /* 0x000fe20000011620 */
[----:B------:R-:W1:Y:S03]  /*10960*/  S2R R55, SR_LANEID ;  /* 0x0000000000377919 */ /* 0x000e660000000000 */
[----:B------:R-:W-:Y:S01]  /*10970*/  LOP3.LUT R29, R29, 0x8, R30, 0xe2, !PT ;  /* 0x000000081d1d7812 */ /* 0x000fe200078ee21e */
[----:B---3--:R-:W-:Y:S01]  /*10980*/  IMAD.SHL.U32 R28, R32, 0x8, RZ ;  /* 0x00000008201c7824 */ /* 0x008fe200078e00ff */
[----:B------:R-:W-:Y:S01]  /*10990*/  LEA R32, R31, R128, 0x1 ;  /* 0x000000801f207211 */ /* 0x000fe200078e08ff */
[----:B------:R-:W-:Y:S02]  /*109a0*/  HMMA.16816.F16 R60, R56, R48, R60 ;  /* 0x00000030383c723c */ /* 0x000fe4000000083c */
[----:B------:R-:W-:-:S03]  /*109b0*/  IMAD R29, R29, 0x28, R28 ;  /* 0x000000281d1d7824 */ /* 0x000fc600078e021c */
[----:B------:R-:W3:Y:S01]  /*109c0*/  LDSM.16.M88.4 R32, [R32] ;  /* 0x000000002020783b */ /* 0x000ee20000000200 */
[----:B------:R-:W-:Y:S02]  /*109d0*/  IMAD.U32 R29, R29, 0x2, R4 ;  /* 0x000000021d1d7824 */ /* 0x000fe400078e0004 */
[----:B------:R-:W-:Y:S04]  /*109e0*/  HMMA.16816.F16 R62, R56, R50, R62 ;  /* 0x00000032383e723c */ /* 0x000fe8000000083e */
[----:B------:R-:W1:Y:S01]  /*109f0*/  LDSM.16.M88.4 R28, [R29] ;  /* 0x000000001d1c783b */ /* 0x000e620000000200 */
[----:B------:R-:W-:-:S04]  /*10a00*/  DEPBAR.LE SB0, 0x0 ;  /* 0x000080000000791a */ /* 0x000fc80000000000 */
[C---:B-----5:R-:W-:Y:S01]  /*10a10*/  HMMA.16816.F16 R70, R56.reuse, R24, R70 ;  /* 0x000000183846723c */ /* 0x060fe20000000846 */
[----:B------:R-:W-:Y:S07]  /*10a20*/  BAR.SYNC.DEFER_BLOCKING 0x0 ;  /* 0x0000000000007b1d */ /* 0x000fee0000010000 */
[C---:B------:R-:W-:Y:S08]  /*10a30*/  HMMA.16816.F16 R84, R56.reuse, R26, R84 ;  /* 0x0000001a3854723c */ /* 0x040ff00000000854 */
[C---:B--2---:R-:W-:Y:S08]  /*10a40*/  HMMA.16816.F16 R86, R56.reuse, R20, R86 ;  /* 0x000000143856723c */ /* 0x044ff00000000856 */
[C---:B------:R-:W-:Y:S01]  /*10a50*/  HMMA.16816.F16 R104, R56.reuse, R22, R104 ;  /* 0x000000163868723c */ /* 0x040fe20000000868 */
[----:B------:R-:W-:Y:S01]  /*10a60*/  @!PT LDS RZ, [RZ] ;  /* 0x00000000fffff984 */ /* 0x000fe20000000800 */
[----:B------:R-:W-:Y:S01]  /*10a70*/  @!PT LDS RZ, [RZ] ;  /* 0x00000000fffff984 */ /* 0x000fe20000000800 */
[----:B------:R-:W-:Y:S01]  /*10a80*/  @!PT LDS RZ, [RZ] ;  /* 0x00000000fffff984 */ /* 0x000fe20000000800 */
[----:B------:R-:W-:Y:S07]  /*10a90*/  LDGSTS.E.128 [R134], desc[UR6][R146.64+0x580] ;  /* 0x0000058092867fae */ /* 0x000fee000b9a1806 */
[C---:B----4-:R-:W-:Y:S08]  /*10aa0*/  HMMA.16816.F16 R80, R56.reuse, R36, R80 ;  /* 0x000000243850723c */ /* 0x050ff00000000850 */
[----:B------:R-:W-:Y:S01]  /*10ab0*/  HMMA.16816.F16 R82, R56, R38, R82 ;  /* 0x000000263852723c */ /* 0x000fe20000000852 */
[----:B------:R-:W2:Y:S01]  /*10ac0*/  S2R R56, SR_LANEID ;  /* 0x0000000000387919 */ /* 0x000ea20000000000 */
[----:B------:R-:W4:Y:S06]  /*10ad0*/  S2R R57, SR_LANEID ;  /* 0x0000000000397919 */ /* 0x000f2c0000000000 */
[C---:B---3--:R-:W-:Y:S01]  /*10ae0*/  HMMA.16816.F16 R114, R32.reuse, R24, R114 ;  /* 0x000000182072723c */ /* 0x048fe20000000872 */
[----:B------:R-:W3:Y:S07]  /*10af0*/  S2R R58, SR_LANEID ;  /* 0x00000000003a7919 */ /* 0x000eee0000000000 */
[C---:B------:R-:W-:Y:S08]  /*10b00*/  HMMA.16816.F16 R112, R32.reuse, R26, R112 ;  /* 0x0000001a2070723c */ /* 0x040ff00000000870 */
[C---:B------:R-:W-:Y:S08]  /*10b10*/  HMMA.16816.F16 R110, R32.reuse, R20, R110 ;  /* 0x00000014206e723c */ /* 0x040ff0000000086e */
[C---:B------:R-:W-:Y:S08]  /*10b20*/  HMMA.16816.F16 R108, R32.reuse, R22, R108 ;  /* 0x00000016206c723c */ /* 0x040ff0000000086c */
[C---:B------:R-:W-:Y:S08]  /*10b30*/  HMMA.16816.F16 R94, R32.reuse, R48, R94 ;  /* 0x00000030205e723c */ /* 0x040ff0000000085e */
[C---:B------:R-:W-:Y:S08]  /*10b40*/  HMMA.16816.F16 R92, R32.reuse, R50, R92 ;  /* 0x00000032205c723c */ /* 0x040ff0000000085c */
[C---:B------:R-:W-:Y:S08]  /*10b50*/  HMMA.16816.F16 R90, R32.reuse, R36, R90 ;  /* 0x00000024205a723c */ /* 0x040ff0000000085a */
[----:B------:R-:W-:Y:S01]  /*10b60*/  HMMA.16816.F16 R88, R32, R38, R88 ;  /* 0x000000262058723c */ /* 0x000fe20000000858 */
[----:B------:R-:W-:-:S05]  /*10b70*/  SHF.R.U32.HI R32, RZ, 0x3, R54 ;  /* 0x00000003ff207819 */ /* 0x000fca0000011636 */
[----:B------:R-:W-:Y:S01]  /*10b80*/  IMAD.SHL.U32 R33, R32, 0x8, RZ ;  /* 0x0000000820217824 */ /* 0x000fe200078e00ff */
[----:B-1----:R-:W-:Y:S01]  /*10b90*/  LOP3.LUT R32, R55, 0x7, RZ, 0xc0, !PT ;  /* 0x0000000737207812 */ /* 0x002fe200078ec0ff */
[-C--:B------:R-:W-:Y:S08]  /*10ba0*/  HMMA.16816.F16 R76, R40, R24.reuse, R76 ;  /* 0x00000018284c723c */ /* 0x080ff0000000084c */
[----:B------:R-:W-:Y:S01]  /*10bb0*/  HMMA.16816.F16 R106, R28, R24, R106 ;  /* 0x000000181c6a723c */ /* 0x000fe2000000086a */
[----:B------:R-:W-:-:S02]  /*10bc0*/  LOP3.LUT R24, R54, 0x7, RZ, 0xc0, !PT ;  /* 0x0000000736187812 */ /* 0x000fc400078ec0ff */
[--C-:B------:R-:W-:Y:S02]  /*10bd0*/  SHF.R.U32.HI R25, RZ, 0x3, R55.reuse ;  /* 0x00000003ff197819 */ /* 0x100fe40000011637 */
[----:B------:R-:W-:Y:S02]  /*10be0*/  SHF.R.U32.HI R54, RZ, 0x4, R54 ;  /* 0x00000004ff367819 */ /* 0x000fe40000011636 */
[----:B------:R-:W-:Y:S01]  /*10bf0*/  SHF.R.U32.HI R55, RZ, 0x4, R55 ;  /* 0x00000004ff377819 */ /* 0x000fe20000011637 */
[----:B------:R-:W-:Y:S01]  /*10c00*/  IMAD.SHL.U32 R35, R25, 0x8, RZ ;  /* 0x0000000819237824 */ /* 0x000fe200078e00ff */
[----:B------:R-:W-:Y:S01]  /*10c10*/  LOP3.LUT R25, R33, 0x8, R24, 0xe2, !PT ;  /* 0x0000000821197812 */ /* 0x000fe200078ee218 */
[----:B------:R-:W-:Y:S01]  /*10c20*/  IMAD.SHL.U32 R54, R54, 0x8, RZ ;  /* 0x0000000836367824 */ /* 0x000fe200078e00ff */
[----:B--2---:R-:W-:Y:S01]  /*10c30*/  SHF.R.U32.HI R24, RZ, 0x3, R56 ;  /* 0x00000003ff187819 */ /* 0x004fe20000011638 */
[----:B------:R-:W-:Y:S01]  /*10c40*/  IMAD.SHL.U32 R55, R55, 0x8, RZ ;  /* 0x0000000837377824 */ /* 0x000fe200078e00ff */
[----:B------:R-:W-:Y:S01]  /*10c50*/  LOP3.LUT R32, R35, 0x8, R32, 0xe2, !PT ;  /* 0x0000000823207812 */ /* 0x000fe200078ee220 */
[----:B------:R-:W-:Y:S01]  /*10c60*/  IMAD R35, R25, 0x28, R54 ;  /* 0x0000002819237824 */ /* 0x000fe200078e0236 */
[-C--:B------:R-:W-:Y:S01]  /*10c70*/  HMMA.16816.F16 R78, R40, R20.reuse, R78 ;  /* 0x00000014284e723c */ /* 0x080fe2000000084e */
[----:B------:R-:W1:Y:S01]  /*10c80*/  S2R R54, SR_LANEID ;  /* 0x0000000000367919 */ /* 0x000e620000000000 */
[----:B------:R-:W-:Y:S01]  /*10c90*/  IMAD.SHL.U32 R59, R24, 0x8, RZ ;  /* 0x00000008183b7824 */ /* 0x000fe200078e00ff */
[----:B------:R-:W-:Y:S01]  /*10ca0*/  IADD3 R24, P1, PT, R146, 0x20000, RZ ;  /* 0x0002000092187810 */ /* 0x000fe20007f3e0ff */
[----:B------:R-:W-:Y:S01]  /*10cb0*/  IMAD R34, R32, 0x88, R55 ;  /* 0x0000008820227824 */ /* 0x000fe200078e0237 */
[----:B------:R-:W-:Y:S01]  /*10cc0*/  IADD3 R32, P2, PT, R144, 0x160000, RZ ;  /* 0x0016000090207810 */ /* 0x000fe20007f5e0ff */
[----:B------:R-:W2:Y:S01]  /*10cd0*/  S2R R55, SR_LANEID ;  /* 0x0000000000377919 */ /* 0x000ea20000000000 */
[----:B------:R-:W-:Y:S01]  /*10ce0*/  IMAD.U32 R35, R35, 0x2, R18 ;  /* 0x0000000223237824 */ /* 0x000fe200078e0012 */
[----:B------:R-:W-:Y:S01]  /*10cf0*/  HMMA.16816.F16 R66, R28, R20, R66 ;  /* 0x000000141c42723c */ /* 0x000fe20000000842 */
[----:B------:R-:W-:Y:S01]  /*10d00*/  IADD3 R20, P0, PT, R146, 0x10000, RZ ;  /* 0x0001000092147810 */ /* 0x000fe20007f1e0ff */
[----:B------:R-:W-:-:S02]  /*10d10*/  IMAD.X R25, RZ, RZ, R147, P1 ;  /* 0x000000ffff197224 */ /* 0x000fc400008e0693 */
[----:B------:R-:W-:Y:S02]  /*10d20*/  IMAD.X R33, RZ, RZ, R145, P2 ;  /* 0x000000ffff217224 */ /* 0x000fe400010e0691 */
[----:B------:R-:W-:Y:S02]  /*10d30*/  IMAD.X R21, RZ, RZ, R147, P0 ;  /* 0x000000ffff157224 */ /* 0x000fe400000e0693 */
[-C--:B------:R-:W-:Y:S03]  /*10d40*/  HMMA.16816.F16 R116, R40, R26.reuse, R116 ;  /* 0x0000001a2874723c */ /* 0x080fe60000000874 */
[----:B------:R1:W-:Y:S04]  /*10d50*/  LDGSTS.E.128 [R134+0xa00], desc[UR6][R20.64+0x580] ;  /* 0x00a0058014867fae */ /* 0x0003e8000b9a1806 */
[----:B------:R5:W-:Y:S01]  /*10d60*/  LDGSTS.E.128 [R134+0x1400], desc[UR6][R24.64+0x580] ;  /* 0x0140058018867fae */ /* 0x000be2000b9a1806 */
[----:B------:R-:W-:Y:S01]  /*10d70*/  HMMA.16816.F16 R68, R28, R26, R68 ;  /* 0x0000001a1c44723c */ /* 0x000fe20000000844 */
[----:B------:R-:W-:-:S02]  /*10d80*/  LOP3.LUT R26, R56, 0x7, RZ, 0xc0, !PT ;  /* 0x00000007381a7812 */ /* 0x000fc400078ec0ff */
[----:B------:R-:W-:Y:S02]  /*10d90*/  SHF.R.U32.HI R56, RZ, 0x4, R56 ;  /* 0x00000004ff387819 */ /* 0x000fe40000011638 */
[----:B------:R-:W-:Y:S02]  /*10da0*/  LOP3.LUT R59, R59, 0x8, R26, 0xe2, !PT ;  /* 0x000000083b3b7812 */ /* 0x000fe400078ee21a */
[----:B------:R-:W-:Y:S01]  /*10db0*/  IADD3 R26, P0, PT, R144, 0x160000, RZ ;  /* 0x00160000901a7810 */ /* 0x000fe20007f1e0ff */
[----:B------:R-:W-:Y:S01]  /*10dc0*/  HMMA.16816.F16 R100, R40, R22, R100 ;  /* 0x000000162864723c */ /* 0x000fe20000000864 */
[--C-:B-1----:R-:W-:Y:S01]  /*10dd0*/  SHF.R.U32.HI R20, RZ, 0x3, R54.reuse ;  /* 0x00000003ff147819 */ /* 0x102fe20000011636 */
[----:B------:R-:W-:Y:S01]  /*10de0*/  IMAD.SHL.U32 R56, R56, 0x8, RZ ;  /* 0x0000000838387824 */ /* 0x000fe200078e00ff */
[----:B------:R-:W-:Y:S01]  /*10df0*/  LOP3.LUT R21, R54, 0x7, RZ, 0xc0, !PT ;  /* 0x0000000736157812 */ /* 0x000fe200078ec0ff */
[----:B------:R-:W-:Y:S01]  /*10e00*/  IMAD.X R27, RZ, RZ, R145, P0 ;  /* 0x000000ffff1b7224 */ /* 0x000fe200000e0691 */
[----:B------:R-:W-:Y:S01]  /*10e10*/  SHF.R.U32.HI R54, RZ, 0x4, R54 ;  /* 0x00000004ff367819 */ /* 0x000fe20000011636 */
[----:B------:R-:W-:-:S02]  /*10e20*/  IMAD.SHL.U32 R20, R20, 0x8, RZ ;  /* 0x0000000814147824 */ /* 0x000fc400078e00ff */
[----:B------:R-:W-:Y:S01]  /*10e30*/  HMMA.16816.F16 R64, R28, R22, R64 ;  /* 0x000000161c40723c */ /* 0x000fe20000000840 */
[----:B------:R-:W-:Y:S01]  /*10e40*/  IADD3 R22, P1, PT, R146, 0x30000, RZ ;  /* 0x0003000092167810 */ /* 0x000fe20007f3e0ff */
[----:B------:R-:W-:Y:S01]  /*10e50*/  IMAD.SHL.U32 R54, R54, 0x8, RZ ;  /* 0x0000000836367824 */ /* 0x000fe200078e00ff */
[----:B------:R-:W-:Y:S01]  /*10e60*/  LOP3.LUT R21, R20, 0x8, R21, 0xe2, !PT ;  /* 0x0000000814157812 */ /* 0x000fe200078ee215 */
[----:B------:R-:W-:Y:S02]  /*10e70*/  IMAD R56, R59, 0x88, R56 ;  /* 0x000000883b387824 */ /* 0x000fe400078e0238 */
[----:B------:R-:W-:Y:S01]  /*10e80*/  IMAD.X R23, RZ, RZ, R147, P1 ;  /* 0x000000ffff177224 */ /* 0x000fe200008e0693 */
[----:B------:R-:W1:Y:S01]  /*10e90*/  S2R R59, SR_LANEID ;  /* 0x00000000003b7919 */ /* 0x000e620000000000 */
[----:B------:R-:W-:Y:S01]  /*10ea0*/  HMMA.16816.F16 R102, R40, R48, R102 ;  /* 0x000000302866723c */ /* 0x000fe20000000866 */
[----:B-----5:R-:W-:Y:S02]  /*10eb0*/  IMAD.U32 R24, R34, 0x2, R3 ;  /* 0x0000000222187824 */ /* 0x020fe400078e0003 */
[----:B------:R2:W-:Y:S01]  /*10ec0*/  LDGSTS.E.128 [R134+0x1e00], desc[UR6][R22.64+0x580] ;  /* 0x01e0058016867fae */ /* 0x0005e2000b9a1806 */
[----:B------:R-:W-:-:S03]  /*10ed0*/  IMAD.U32 R20, R56, 0x2, R17 ;  /* 0x0000000238147824 */ /* 0x000fc600078e0011 */
[----:B------:R-:W-:Y:S01]  /*10ee0*/  LDGSTS.E.128 [R139], desc[UR6][R26.64] ;  /* 0x000000001a8b7fae */ /* 0x000fe2000b9a1806 */
[----:B------:R-:W-:Y:S03]  /*10ef0*/  HMMA.16816.F16 R74, R40, R50, R74 ;  /* 0x00000032284a723c */ /* 0x000fe6000000084a */
[----:B------:R5:W-:Y:S01]  /*10f00*/  LDGSTS.E.128 [R139+0x80], desc[UR6][R32.64+0x80] ;  /* 0x00080080208b7fae */ /* 0x000be2000b9a1806 */
[----:B--2---:R-:W-:-:S04]  /*10f10*/  SHF.R.U32.HI R22, RZ, 0x3, R55 ;  /* 0x00000003ff167819 */ /* 0x004fc80000011637 */
[C---:B------:R-:W-:Y:S08]  /*10f20*/  HMMA.16816.F16 R96, R40.reuse, R36, R96 ;  /* 0x000000242860723c */ /* 0x040ff00000000860 */
[----:B------:R-:W-:Y:S01]  /*10f30*/  HMMA.16816.F16 R98, R40, R38, R98 ;  /* 0x000000262862723c */ /* 0x000fe20000000862 */
[C---:B------:R-:W-:Y:S02]  /*10f40*/  IADD3 R40, P1, PT, R144.reuse, 0x168000, RZ ;  /* 0x0016800090287810 */ /* 0x040fe40007f3e0ff */
[----:B------:R-:W-:-:S03]  /*10f50*/  IADD3 R42, P0, PT, R144, 0x168000, RZ ;  /* 0x00168000902a7810 */ /* 0x000fc60007f1e0ff */
[--C-:B------:R-:W-:Y:S02]  /*10f60*/  IMAD.X R41, RZ, RZ, R145.reuse, P1 ;  /* 0x000000ffff297224 */ /* 0x100fe400008e0691 */
[----:B------:R-:W-:Y:S01]  /*10f70*/  IMAD.X R43, RZ, RZ, R145, P0 ;  /* 0x000000ffff2b7224 */ /* 0x000fe200000e0691 */
[C---:B------:R-:W-:Y:S01]  /*10f80*/  HMMA.16816.F16 R46, R28.reuse, R36, R46 ;  /* 0x000000241c2e723c */ /* 0x040fe2000000082e */
[----:B------:R-:W2:Y:S01]  /*10f90*/  S2R R36, SR_LANEID ;  /* 0x0000000000247919 */ /* 0x000ea20000000000 */
[----:B----4-:R-:W-:Y:S01]  /*10fa0*/  SHF.R.U32.HI R37, RZ, 0x3, R57 ;  /* 0x00000003ff257819 */ /* 0x010fe20000011639 */
[----:B------:R4:W-:Y:S05]  /*10fb0*/  LDGSTS.E.128 [R139+0x1100], desc[UR6][R40.64] ;  /* 0x01100000288b7fae */ /* 0x0009ea000b9a1806 */
[C---:B------:R-:W-:Y:S01]  /*10fc0*/  HMMA.16816.F16 R48, R28.reuse, R48, R52 ;  /* 0x000000301c30723c */ /* 0x040fe20000000834 */
[----:B------:R3:W-:Y:S04]  /*10fd0*/  LDGSTS.E.128 [R139+0x1180], desc[UR6][R42.64+0x80] ;  /* 0x011800802a8b7fae */ /* 0x0007e8000b9a1806 */
[----:B-----5:R-:W-:Y:S03]  /*10fe0*/  LDSM.16.M88.4 R32, [R35] ;  /* 0x000000002320783b */ /* 0x020fe60000000200 */
[----:B------:R-:W-:Y:S01]  /*10ff0*/  HMMA.16816.F16 R72, R28, R50, R72 ;  /* 0x000000321c48723c */ /* 0x000fe20000000848 */
[----:B----4-:R-:W4:Y:S01]  /*11000*/  S2R R40, SR_LANEID ;  /* 0x0000000000287919 */ /* 0x010f220000000000 */
[----:B------:R-:W-:Y:S01]  /*11010*/  IMAD R41, R21, 0x88, R54 ;  /* 0x0000008815297824 */ /* 0x000fe200078e0236 */
[----:B---3--:R-:W-:Y:S01]  /*11020*/  LOP3.LUT R42, R55, 0x7, RZ, 0xc0, !PT ;  /* 0x00000007372a7812 */ /* 0x008fe200078ec0ff */
[----:B------:R-:W-:Y:S01]  /*11030*/  IMAD.SHL.U32 R43, R22, 0x8, RZ ;  /* 0x00000008162b7824 */ /* 0x000fe200078e00ff */
[----:B------:R-:W-:Y:S01]  /*11040*/  SHF.R.U32.HI R55, RZ, 0x4, R55 ;  /* 0x00000004ff377819 */ /* 0x000fe20000011637 */
[----:B------:R-:W-:-:S02]  /*11050*/  IMAD.U32 R52, R41, 0x2, R8 ;  /* 0x0000000229347824 */ /* 0x000fc400078e0008 */
[----:B------:R-:W-:Y:S01]  /*11060*/  HMMA.16816.F16 R44, R28, R38, R44 ;  /* 0x000000261c2c723c */ /* 0x000fe2000000082c */
[----:B------:R-:W3:Y:S01]  /*11070*/  LDSM.16.MT88.4 R24, [R24] ;  /* 0x000000001818783b */ /* 0x000ee20000004200 */
[----:B------:R-:W-:Y:S01]  /*11080*/  LOP3.LUT R42, R43, 0x8, R42, 0xe2, !PT ;  /* 0x000000082b2a7812 */ /* 0x000fe200078ee22a */
[----:B------:R-:W-:Y:S02]  /*11090*/  IMAD.SHL.U32 R41, R55, 0x8, RZ ;  /* 0x0000000837297824 */ /* 0x000fe400078e00ff */
[----:B------:R-:W5:Y:S02]  /*110a0*/  LDSM.16.MT88.4 R20, [R20] ;  /* 0x000000001414783b */ /* 0x000f640000004200 */
[----:B------:R-:W-:Y:S01]  /*110b0*/  IMAD R43, R42, 0x88, R41 ;  /* 0x000000882a2b7824 */ /* 0x000fe200078e0229 */
[----:B------:R-:W-:Y:S01]  /*110c0*/  LOP3.LUT R41, R57, 0x7, RZ, 0xc0, !PT ;  /* 0x0000000739297812 */ /* 0x000fe200078ec0ff */
[----:B------:R-:W-:Y:S01]  /*110d0*/  IMAD.SHL.U32 R42, R37, 0x8, RZ ;  /* 0x00000008252a7824 */ /* 0x000fe200078e00ff */
[----:B------:R-:W-:Y:S01]  /*110e0*/  SHF.R.U32.HI R57, RZ, 0x4, R57 ;  /* 0x00000004ff397819 */ /* 0x000fe20000011639 */
[----:B------:R-:W-:Y:S01]  /*110f0*/  IMAD.U32 R28, R43, 0x2, R2 ;  /* 0x000000022b1c7824 */ /* 0x000fe200078e0002 */
[----:B------:R-:W1:Y:S02]  /*11100*/  LDSM.16.MT88.4 R52, [R52] ;  /* 0x000000003434783b */ /* 0x000e640000004200 */
[----:B------:R-:W-:Y:S01]  /*11110*/  LOP3.LUT R38, R42, 0x8, R41, 0xe2, !PT ;  /* 0x000000082a267812 */ /* 0x000fe200078ee229 */
[----:B------:R-:W-:Y:S01]  /*11120*/  IMAD.SHL.U32 R57, R57, 0x8, RZ ;  /* 0x0000000839397824 */ /* 0x000fe200078e00ff */
[----:B------:R-:W0:Y:S03]  /*11130*/  LDGDEPBAR ;  /* 0x00000000000079af */ /* 0x000e260000000000 */
[----:B------:R-:W-:Y:S01]  /*11140*/  IMAD R38, R38, 0x28, R57 ;  /* 0x0000002826267824 */ /* 0x000fe200078e0239 */
[----:B------:R-:W1:Y:S03]  /*11150*/  LDSM.16.MT88.4 R28, [R28] ;  /* 0x000000001c1c783b */ /* 0x000e660000004200 */
[----:B------:R-:W-:Y:S01]  /*11160*/  IMAD.U32 R38, R38, 0x2, R11 ;  /* 0x0000000226267824 */ /* 0x000fe200078e000b */
[----:B----4-:R-:W-:-:S02]  /*11170*/  SHF.R.U32.HI R37, RZ, 0x3, R40 ;  /* 0x00000003ff257819 */ /* 0x010fc40000011628 */
[----:B------:R-:W-:Y:S02]  /*11180*/  LOP3.LUT R39, R40, 0x7, RZ, 0xc0, !PT ;  /* 0x0000000728277812 */ /* 0x000fe400078ec0ff */
[----:B------:R-:W-:Y:S01]  /*11190*/  SHF.R.U32.HI R40, RZ, 0x4, R40 ;  /* 0x00000004ff287819 */ /* 0x000fe20000011628 */
[----:B------:R-:W-:-:S04]  /*111a0*/  IMAD.SHL.U32 R50, R37, 0x8, RZ ;  /* 0x0000000825327824 */ /* 0x000fc800078e00ff */
[----:B------:R-:W-:Y:S01]  /*111b0*/  IMAD.SHL.U32 R37, R40, 0x8, RZ ;  /* 0x0000000828257824 */ /* 0x000fe200078e00ff */
[----:B------:R-:W-:Y:S01]  /*111c0*/  LOP3.LUT R50, R50, 0x8, R39, 0xe2, !PT ;  /* 0x0000000832327812 */ /* 0x000fe200078ee227 */
[----:B------:R-:W-:Y:S01]  /*111d0*/  LDSM.16.M88.4 R40, [R38] ;  /* 0x000000002628783b */ /* 0x000fe20000000200 */
[----:B--2---:R-:W-:-:S03]  /*111e0*/  LOP3.LUT R39, R36, 0x7, RZ, 0xc0, !PT ;  /* 0x0000000724277812 */ /* 0x004fc600078ec0ff */
[----:B------:R-:W-:Y:S01]  /*111f0*/  IMAD R50, R50, 0x28, R37 ;  /* 0x0000002832327824 */ /* 0x000fe200078e0225 */
[--C-:B------:R-:W-:Y:S01]  /*11200*/  SHF.R.U32.HI R37, RZ, 0x3, R36.reuse ;  /* 0x00000003ff257819 */ /* 0x100fe20000011624 */
[C---:B---3--:R-:W-:Y:S04]  /*11210*/  HMMA.16816.F16 R70, R32.reuse, R24, R70 ;  /* 0x000000182046723c */ /* 0x048fe80000000846 */
[----:B------:R-:W-:Y:S02]  /*11220*/  IMAD.SHL.U32 R56, R37, 0x8, RZ ;  /* 0x0000000825387824 */ /* 0x000fe400078e00ff */
[----:B------:R-:W-:Y:S01]  /*11230*/  IMAD.U32 R37, R50, 0x2, R13 ;  /* 0x0000000232257824 */ /* 0x000fe200078e000d */
[----:B------:R-:W-:Y:S01]  /*11240*/  SHF.R.U32.HI R50, RZ, 0x4, R36 ;  /* 0x00000004ff327819 */ /* 0x000fe20000011624 */
[----:B------:R-:W-:Y:S01]  /*11250*/  HMMA.16816.F16 R84, R32, R26, R84 ;  /* 0x0000001a2054723c */ /* 0x000fe20000000854 */
[----:B------:R-:W-:-:S03]  /*11260*/  LOP3.LUT R51, R56, 0x8, R39, 0xe2, !PT ;  /* 0x0000000838337812 */ /* 0x000fc600078ee227 */
[----:B------:R-:W2:Y:S01]  /*11270*/  LDSM.16.M88.4 R36, [R37] ;  /* 0x000000002524783b */ /* 0x000ea20000000200 */
[----:B------:R-:W-:-:S03]  /*11280*/  IMAD.SHL.U32 R50, R50, 0x8, RZ ;  /* 0x0000000832327824 */ /* 0x000fc600078e00ff */
[C---:B-----5:R-:W-:Y:S01]  /*11290*/  HMMA.16816.F16 R86, R32.reuse, R20, R86 ;  /* 0x000000142056723c */ /* 0x060fe20000000856 */
[----:B------:R-:W-:Y:S02]  /*112a0*/  IMAD R51, R51, 0x28, R50 ;  /* 0x0000002833337824 */ /* 0x000fe400078e0232 */
[----:B------:R-:W3:Y:S02]  /*112b0*/  S2R R50, SR_LANEID ;  /* 0x0000000000327919 */ /* 0x000ee40000000000 */
[----:B------:R-:W-:Y:S02]  /*112c0*/  IMAD.U32 R56, R51, 0x2, R12 ;  /* 0x0000000233387824 */ /* 0x000fe400078e000c */
[----:B------:R-:W4:Y:S01]  /*112d0*/  S2R R51, SR_LANEID ;  /* 0x0000000000337919 */ /* 0x000f220000000000 */
[C---:B------:R-:W-:Y:S08]  /*112e0*/  HMMA.16816.F16 R104, R32.reuse, R22, R104 ;  /* 0x000000162068723c */ /* 0x040ff00000000868 */
[C---:B-1----:R-:W-:Y:S08]  /*112f0*/  HMMA.16816.F16 R60, R32.reuse, R52, R60 ;  /* 0x00000034203c723c */ /* 0x042ff0000000083c */
[C---:B------:R-:W-:Y:S08]  /*11300*/  HMMA.16816.F16 R62, R32.reuse, R54, R62 ;  /* 0x00000036203e723c */ /* 0x040ff0000000083e */
[C---:B------:R-:W-:Y:S08]  /*11310*/  HMMA.16816.F16 R80, R32.reuse, R28, R80 ;  /* 0x0000001c2050723c */ /* 0x040ff00000000850 */
[----:B------:R-:W-:Y:S01]  /*11320*/  HMMA.16816.F16 R82, R32, R30, R82 ;  /* 0x0000001e2052723c */ /* 0x000fe20000000852 */
[----:B------:R-:W1:Y:S07]  /*11330*/  LDSM.16.M88.4 R32, [R56] ;  /* 0x000000003820783b */ /* 0x000e6e0000000200 */
        /* <DEDUP_REMOVED lines=8> */
[----:B------:R-:W2:Y:S07]  /*113c0*/  S2R R36, SR_LANEID ;  /* 0x0000000000247919 */ /* 0x000eae0000000000 */
        /* <DEDUP_REMOVED lines=10> */
[----:B-1----:R-:W-:Y:S01]  /*11470*/  HMMA.16816.F16 R106, R32, R24, R106 ;  /* 0x00000018206a723c */ /* 0x002fe2000000086a */
[----:B---3--:R-:W-:Y:S01]  /*11480*/  SHF.R.U32.HI R24, RZ, 0x3, R50 ;  /* 0x00000003ff187819 */ /* 0x008fe20000011632 */
[----:B------:R-:W1:Y:S01]  /*11490*/  S2R R40, SR_LANEID ;  /* 0x0000000000287919 */ /* 0x000e620000000000 */
[----:B------:R-:W-:-:S02]  /*114a0*/  LOP3.LUT R25, R50, 0x7, RZ, 0xc0, !PT ;  /* 0x0000000732197812 */ /* 0x000fc400078ec0ff */
[----:B------:R-:W-:Y:S01]  /*114b0*/  SHF.R.U32.HI R50, RZ, 0x4, R50 ;  /* 0x00000004ff327819 */ /* 0x000fe20000011632 */
[----:B------:R-:W-:Y:S02]  /*114c0*/  IMAD.SHL.U32 R24, R24, 0x8, RZ ;  /* 0x0000000818187824 */ /* 0x000fe400078e00ff */
[----:B------:R-:W-:Y:S01]  /*114d0*/  HMMA.16816.F16 R66, R32, R20, R66 ;  /* 0x000000142042723c */ /* 0x000fe20000000842 */
[----:B--2---:R-:W-:Y:S01]  /*114e0*/  SHF.R.U32.HI R20, RZ, 0x3, R36 ;  /* 0x00000003ff147819 */ /* 0x004fe20000011624 */
[----:B------:R-:W-:Y:S01]  /*114f0*/  IMAD.SHL.U32 R50, R50, 0x8, RZ ;  /* 0x0000000832327824 */ /* 0x000fe200078e00ff */
[----:B------:R-:W-:Y:S02]  /*11500*/  LOP3.LUT R21, R36, 0x7, RZ, 0xc0, !PT ;  /* 0x0000000724157812 */ /* 0x000fe400078ec0ff */
[----:B------:R-:W-:-:S03]  /*11510*/  LOP3.LUT R25, R24, 0x8, R25, 0xe2, !PT ;  /* 0x0000000818197812 */ /* 0x000fc600078ee219 */
[----:B------:R-:W-:Y:S01]  /*11520*/  HMMA.16816.F16 R64, R32, R22, R64 ;  /* 0x000000162040723c */ /* 0x000fe20000000840 */
[----:B------:R-:W-:Y:S01]  /*11530*/  IMAD.SHL.U32 R22, R20, 0x8, RZ ;  /* 0x0000000814167824 */ /* 0x000fe200078e00ff */
[----:B------:R-:W-:Y:S01]  /*11540*/  SHF.R.U32.HI R20, RZ, 0x4, R36 ;  /* 0x00000004ff147819 */ /* 0x000fe20000011624 */
[----:B------:R-:W-:-:S03]  /*11550*/  IMAD R25, R25, 0x28, R50 ;  /* 0x0000002819197824 */ /* 0x000fc600078e0232 */
[----:B------:R-:W-:Y:S01]  /*11560*/  LOP3.LUT R21, R22, 0x8, R21, 0xe2, !PT ;  /* 0x0000000816157812 */ /* 0x000fe200078ee215 */
[----:B------:R-:W-:Y:S01]  /*11570*/  IMAD.SHL.U32 R20, R20, 0x8, RZ ;  /* 0x0000000814147824 */ /* 0x000fe200078e00ff */
[C---:B------:R-:W-:Y:S01]  /*11580*/  HMMA.16816.F16 R72, R32.reuse, R54, R72 ;  /* 0x000000362048723c */ /* 0x040fe20000000848 */
[----:B------:R-:W2:Y:S01]  /*11590*/  S2R R54, SR_LANEID ;  /* 0x0000000000367919 */ /* 0x000ea20000000000 */
[----:B-----5:R-:W-:Y:S01]  /*115a0*/  SHF.R.U32.HI R22, RZ, 0x3, R41 ;  /* 0x00000003ff167819 */ /* 0x020fe20000011629 */
[----:B------:R-:W-:Y:S01]  /*115b0*/  IMAD R21, R21, 0x88, R20 ;  /* 0x0000008815157824 */ /* 0x000fe200078e0214 */
[----:B------:R-:W-:Y:S01]  /*115c0*/  LOP3.LUT R20, R41, 0x7, RZ, 0xc0, !PT ;  /* 0x0000000729147812 */ /* 0x000fe200078ec0ff */
[----:B------:R-:W-:Y:S01]  /*115d0*/  IMAD.U32 R36, R25, 0x2, R6 ;  /* 0x0000000219247824 */ /* 0x000fe200078e0006 */
[----:B----4-:R-:W-:Y:S01]  /*115e0*/  SHF.R.U32.HI R43, RZ, 0x3, R42 ;  /* 0x00000003ff2b7819 */ /* 0x010fe2000001162a */
[----:B------:R-:W-:Y:S01]  /*115f0*/  IMAD.SHL.U32 R23, R22, 0x8, RZ ;  /* 0x0000000816177824 */ /* 0x000fe200078e00ff */
[C---:B------:R-:W-:Y:S01]  /*11600*/  HMMA.16816.F16 R68, R32.reuse, R26, R68 ;  /* 0x0000001a2044723c */ /* 0x040fe20000000844 */
[--C-:B------:R-:W-:Y:S01]  /*11610*/  SHF.R.U32.HI R26, RZ, 0x3, R51.reuse ;  /* 0x00000003ff1a7819 */ /* 0x100fe20000011633 */
[----:B------:R-:W-:Y:S01]  /*11620*/  IMAD.U32 R21, R21, 0x2, R10 ;  /* 0x0000000215157824 */ /* 0x000fe200078e000a */
[----:B------:R-:W-:Y:S01]  /*11630*/  LOP3.LUT R27, R51, 0x7, RZ, 0xc0, !PT ;  /* 0x00000007331b7812 */ /* 0x000fe200078ec0ff */
[----:B------:R-:W-:Y:S01]  /*11640*/  IMAD.SHL.U32 R50, R43, 0x8, RZ ;  /* 0x000000082b327824 */ /* 0x000fe200078e00ff */
[----:B------:R-:W-:Y:S01]  /*11650*/  SHF.R.U32.HI R51, RZ, 0x4, R51 ;  /* 0x00000004ff337819 */ /* 0x000fe20000011633 */
[----:B------:R-:W-:Y:S01]  /*11660*/  IMAD.SHL.U32 R26, R26, 0x8, RZ ;  /* 0x000000081a1a7824 */ /* 0x000fe200078e00ff */
[----:B------:R-:W-:Y:S01]  /*11670*/  SHF.R.U32.HI R41, RZ, 0x4, R41 ;  /* 0x00000004ff297819 */ /* 0x000fe20000011629 */
[C---:B------:R-:W-:Y:S01]  /*11680*/  HMMA.16816.F16 R52, R32.reuse, R52, R48 ;  /* 0x000000342034723c */ /* 0x040fe20000000830 */
[----:B------:R-:W-:Y:S01]  /*11690*/  LOP3.LUT R49, R42, 0x7, RZ, 0xc0, !PT ;  /* 0x000000072a317812 */ /* 0x000fe200078ec0ff */
[----:B------:R-:W-:Y:S01]  /*116a0*/  IMAD.SHL.U32 R51, R51, 0x8, RZ ;  /* 0x0000000833337824 */ /* 0x000fe200078e00ff */
[----:B------:R-:W-:Y:S01]  /*116b0*/  SHF.R.U32.HI R42, RZ, 0x4, R42 ;  /* 0x00000004ff2a7819 */ /* 0x000fe2000001162a */
[----:B------:R-:W-:Y:S01]  /*116c0*/  IMAD.SHL.U32 R41, R41, 0x8, RZ ;  /* 0x0000000829297824 */ /* 0x000fe200078e00ff */
[----:B------:R-:W-:Y:S01]  /*116d0*/  LOP3.LUT R24, R26, 0x8, R27, 0xe2, !PT ;  /* 0x000000081a187812 */ /* 0x000fe200078ee21b */
[----:B------:R-:W-:Y:S01]  /*116e0*/  LDSM.16.M88.4 R36, [R36] ;  /* 0x000000002424783b */ /* 0x000fe20000000200 */
[----:B------:R-:W-:Y:S01]  /*116f0*/  LOP3.LUT R48, R23, 0x8, R20, 0xe2, !PT ;  /* 0x0000000817307812 */ /* 0x000fe200078ee214 */
[C---:B------:R-:W-:Y:S01]  /*11700*/  HMMA.16816.F16 R46, R32.reuse, R28, R46 ;  /* 0x0000001c202e723c */ /* 0x040fe2000000082e */
[----:B------:R-:W-:Y:S01]  /*11710*/  LOP3.LUT R49, R50, 0x8, R49, 0xe2, !PT ;  /* 0x0000000832317812 */ /* 0x000fe200078ee231 */
[----:B------:R-:W3:Y:S01]  /*11720*/  S2R R28, SR_LANEID ;  /* 0x00000000001c7919 */ /* 0x000ee20000000000 */
[----:B------:R-:W-:Y:S01]  /*11730*/  IMAD.SHL.U32 R42, R42, 0x8, RZ ;  /* 0x000000082a2a7824 */ /* 0x000fe200078e00ff */
[----:B-1----:R-:W-:Y:S01]  /*11740*/  SHF.R.U32.HI R29, RZ, 0x3, R40 ;  /* 0x00000003ff1d7819 */ /* 0x002fe20000011628 */
[----:B------:R-:W-:Y:S01]  /*11750*/  IMAD R24, R24, 0x88, R51 ;  /* 0x0000008818187824 */ /* 0x000fe200078e0233 */
[----:B------:R-:W1:Y:S01]  /*11760*/  LDSM.16.MT88.4 R20, [R21] ;  /* 0x000000001514783b */ /* 0x000e620000004200 */
[----:B------:R-:W-:Y:S01]  /*11770*/  IMAD R41, R48, 0x88, R41 ;  /* 0x0000008830297824 */ /* 0x000fe200078e0229 */
[----:B------:R-:W-:Y:S01]  /*11780*/  HMMA.16816.F16 R44, R32, R30, R44 ;  /* 0x0000001e202c723c */ /* 0x000fe2000000082c */
[----:B------:R-:W-:Y:S01]  /*11790*/  IMAD R42, R49, 0x88, R42 ;  /* 0x00000088312a7824 */ /* 0x000fe200078e022a */
[----:B--2---:R-:W-:Y:S01]  /*117a0*/  LOP3.LUT R30, R54, 0x7, RZ, 0xc0, !PT ;  /* 0x00000007361e7812 */ /* 0x004fe200078ec0ff */
[----:B------:R-:W-:-:S02]  /*117b0*/  IMAD.U32 R24, R24, 0x2, R5 ;  /* 0x0000000218187824 */ /* 0x000fc400078e0005 */
[----:B------:R-:W-:Y:S01]  /*117c0*/  IMAD.U32 R48, R41, 0x2, R142 ;  /* 0x0000000229307824 */ /* 0x000fe200078e008e */
[----:B------:R-:W-:Y:S01]  /*117d0*/  LOP3.LUT R41, R40, 0x7, RZ, 0xc0, !PT ;  /* 0x0000000728297812 */ /* 0x000fe200078ec0ff */
[----:B------:R-:W-:Y:S01]  /*117e0*/  IMAD.U32 R32, R42, 0x2, R143 ;  /* 0x000000022a207824 */ /* 0x000fe200078e008f */
[----:B------:R-:W-:Y:S01]  /*117f0*/  SHF.R.U32.HI R40, RZ, 0x4, R40 ;  /* 0x00000004ff287819 */ /* 0x000fe20000011628 */
[----:B------:R-:W2:Y:S01]  /*11800*/  LDSM.16.MT88.4 R24, [R24] ;  /* 0x000000001818783b */ /* 0x000ea20000004200 */
[----:B------:R-:W-:Y:S01]  /*11810*/  IMAD.SHL.U32 R56, R29, 0x8, RZ ;  /* 0x000000081d387824 */ /* 0x000fe200078e00ff */
[--C-:B------:R-:W-:Y:S02]  /*11820*/  SHF.R.U32.HI R29, RZ, 0x3, R54.reuse ;  /* 0x00000003ff1d7819 */ /* 0x100fe40000011636 */
[----:B------:R-:W4:Y:S01]  /*11830*/  LDSM.16.MT88.4 R48, [R48] ;  /* 0x000000003030783b */ /* 0x000f220000004200 */
[----:B------:R-:W-:Y:S01]  /*11840*/  SHF.R.U32.HI R54, RZ, 0x4, R54 ;  /* 0x00000004ff367819 */ /* 0x000fe20000011636 */
[----:B------:R-:W-:Y:S01]  /*11850*/  IMAD.SHL.U32 R40, R40, 0x8, RZ ;  /* 0x0000000828287824 */ /* 0x000fe200078e00ff */
[----:B------:R-:W-:Y:S01]  /*11860*/  LOP3.LUT R41, R56, 0x8, R41, 0xe2, !PT ;  /* 0x0000000838297812 */ /* 0x000fe200078ee229 */
[----:B------:R-:W5:Y:S01]  /*11870*/  LDSM.16.MT88.4 R32, [R32] ;  /* 0x000000002020783b */ /* 0x000f620000004200 */
[----:B------:R-:W-:-:S02]  /*11880*/  IMAD.SHL.U32 R29, R29, 0x8, RZ ;  /* 0x000000081d1d7824 */ /* 0x000fc400078e00ff */
[----:B------:R-:W-:Y:S01]  /*11890*/  IMAD.SHL.U32 R54, R54, 0x8, RZ ;  /* 0x0000000836367824 */ /* 0x000fe200078e00ff */
[----:B------:R-:W5:Y:S01]  /*118a0*/  S2R R56, SR_LANEID ;  /* 0x0000000000387919 */ /* 0x000f620000000000 */
[----:B------:R-:W-:Y:S01]  /*118b0*/  IMAD R41, R41, 0x28, R40 ;  /* 0x0000002829297824 */ /* 0x000fe200078e0228 */
[----:B------:R-:W-:Y:S02]  /*118c0*/  LOP3.LUT R29, R29, 0x8, R30, 0xe2, !PT ;  /* 0x000000081d1d7812 */ /* 0x000fe400078ee21e */
[----:B---3--:R-:W-:Y:S01]  /*118d0*/  SHF.R.U32.HI R30, RZ, 0x3, R28 ;  /* 0x00000003ff1e7819 */ /* 0x008fe2000001161c */
[----:B------:R-:W-:Y:S02]  /*118e0*/  IMAD.U32 R41, R41, 0x2, R0 ;  /* 0x0000000229297824 */ /* 0x000fe400078e0000 */
[----:B------:R-:W-:Y:S01]  /*118f0*/  IMAD R54, R29, 0x28, R54 ;  /* 0x000000281d367824 */ /* 0x000fe200078e0236 */
[----:B------:R-:W-:Y:S01]  /*11900*/  LOP3.LUT R29, R28, 0x7, RZ, 0xc0, !PT ;  /* 0x000000071c1d7812 */ /* 0x000fe200078ec0ff */
[----:B------:R-:W-:Y:S01]  /*11910*/  IMAD.SHL.U32 R30, R30, 0x8, RZ ;  /* 0x000000081e1e7824 */ /* 0x000fe200078e00ff */
[----:B------:R-:W-:Y:S01]  /*11920*/  SHF.R.U32.HI R28, RZ, 0x4, R28 ;  /* 0x00000004ff1c7819 */ /* 0x000fe2000001161c */
[----:B------:R-:W-:Y:S03]  /*11930*/  LDSM.16.M88.4 R40, [R41] ;  /* 0x000000002928783b */ /* 0x000fe60000000200 */
[----:B------:R-:W-:Y:S01]  /*11940*/  LOP3.LUT R30, R30, 0x8, R29, 0xe2, !PT ;  /* 0x000000081e1e7812 */ /* 0x000fe200078ee21d */
[----:B------:R-:W-:Y:S01]  /*11950*/  IMAD.SHL.U32 R29, R28, 0x8, RZ ;  /* 0x000000081c1d7824 */ /* 0x000fe200078e00ff */
[----:B-1----:R-:W-:Y:S01]  /*11960*/  HMMA.16816.F16 R86, R36, R20, R86 ;  /* 0x000000142456723c */ /* 0x002fe20000000856 */
[----:B------:R-:W-:-:S02]  /*11970*/  IMAD.U32 R28, R54, 0x2, R15 ;  /* 0x00000002361c7824 */ /* 0x000fc400078e000f */
[----:B------:R-:W-:Y:S01]  /*11980*/  IMAD R55, R30, 0x28, R29 ;  /* 0x000000281e377824 */ /* 0x000fe200078e021d */
[----:B------:R-:W1:Y:S03]  /*11990*/  S2R R54, SR_LANEID ;  /* 0x0000000000367919 */ /* 0x000e660000000000 */
[----:B------:R-:W-:Y:S01]  /*119a0*/  IMAD.U32 R57, R55, 0x2, R14 ;  /* 0x0000000237397824 */ /* 0x000fe200078e000e */
[----:B------:R-:W3:Y:S01]  /*119b0*/  LDSM.16.M88.4 R28, [R28] ;  /* 0x000000001c1c783b */ /* 0x000ee20000000200 */
[C---:B------:R-:W-:Y:S01]  /*119c0*/  HMMA.16816.F16 R104, R36.reuse, R22, R104 ;  /* 0x000000162468723c */ /* 0x040fe20000000868 */
[----:B------:R-:W1:Y:S07]  /*119d0*/  S2R R55, SR_LANEID ;  /* 0x0000000000377919 */ /* 0x000e6e0000000000 */
[C---:B--2---:R-:W-:Y:S08]  /*119e0*/  HMMA.16816.F16 R70, R36.reuse, R24, R70 ;  /* 0x000000182446723c */ /* 0x044ff00000000846 */
[C---:B------:R-:W-:Y:S08]  /*119f0*/  HMMA.16816.F16 R84, R36.reuse, R26, R84 ;  /* 0x0000001a2454723c */ /* 0x040ff00000000854 */
[C---:B----4-:R-:W-:Y:S08]  /*11a00*/  HMMA.16816.F16 R60, R36.reuse, R48, R60 ;  /* 0x00000030243c723c */ /* 0x050ff0000000083c */
[C---:B------:R-:W-:Y:S08]  /*11a10*/  HMMA.16816.F16 R62, R36.reuse, R50, R62 ;  /* 0x00000032243e723c */ /* 0x040ff0000000083e */
[C---:B-----5:R-:W-:Y:S08]  /*11a20*/  HMMA.16816.F16 R80, R36.reuse, R32, R80 ;  /* 0x000000202450723c */ /* 0x060ff00000000850 */
[----:B------:R-:W-:Y:S01]  /*11a30*/  HMMA.16816.F16 R82, R36, R34, R82 ;  /* 0x000000222452723c */ /* 0x000fe20000000852 */
[----:B------:R-:W2:Y:S01]  /*11a40*/  LDSM.16.M88.4 R36, [R57] ;  /* 0x000000003924783b */ /* 0x000ea20000000200 */
        /* <DEDUP_REMOVED lines=14> */
[----:B-1----:R-:W-:-:S07]  /*11b30*/  SHF.R.U32.HI R28, RZ, 0x3, R54 ;  /* 0x00000003ff1c7819 */ /* 0x002fce0000011636 */
[-C--:B------:R-:W-:Y:S08]  /*11b40*/  HMMA.16816.F16 R76, R40, R24.reuse, R76 ;  /* 0x00000018284c723c */ /* 0x080ff0000000084c */
[----:B--2---:R-:W-:Y:S01]  /*11b50*/  HMMA.16816.F16 R106, R36, R24, R106 ;  /* 0x00000018246a723c */ /* 0x004fe2000000086a */
[----:B------:R-:W-:Y:S01]  /*11b60*/  IMAD.SHL.U32 R25, R28, 0x8, RZ ;  /* 0x000000081c197824 */ /* 0x000fe200078e00ff */
[----:B------:R-:W-:-:S02]  /*11b70*/  LOP3.LUT R24, R54, 0x7, RZ, 0xc0, !PT ;  /* 0x0000000736187812 */ /* 0x000fc400078ec0ff */
[----:B------:R-:W-:Y:S02]  /*11b80*/  SHF.R.U32.HI R54, RZ, 0x4, R54 ;  /* 0x00000004ff367819 */ /* 0x000fe40000011636 */
[----:B------:R-:W-:Y:S02]  /*11b90*/  LOP3.LUT R25, R25, 0x8, R24, 0xe2, !PT ;  /* 0x0000000819197812 */ /* 0x000fe400078ee218 */
[----:B------:R-:W-:Y:S01]  /*11ba0*/  HMMA.16816.F16 R116, R40, R26, R116 ;  /* 0x0000001a2874723c */ /* 0x000fe20000000874 */
[----:B------:R-:W-:Y:S01]  /*11bb0*/  SHF.R.U32.HI R24, RZ, 0x3, R56 ;  /* 0x00000003ff187819 */ /* 0x000fe20000011638 */
[----:B------:R-:W-:-:S04]  /*11bc0*/  IMAD.SHL.U32 R54, R54, 0x8, RZ ;  /* 0x0000000836367824 */ /* 0x000fc800078e00ff */
[----:B------:R-:W-:Y:S01]  /*11bd0*/  IMAD.SHL.U32 R29, R24, 0x8, RZ ;  /* 0x00000008181d7824 */ /* 0x000fe200078e00ff */
[----:B------:R-:W-:Y:S01]  /*11be0*/  LOP3.LUT R24, R55, 0x7, RZ, 0xc0, !PT ;  /* 0x0000000737187812 */ /* 0x000fe200078ec0ff */
[----:B------:R-:W-:Y:S01]  /*11bf0*/  HMMA.16816.F16 R68, R36, R26, R68 ;  /* 0x0000001a2444723c */ /* 0x000fe20000000844 */
[----:B------:R-:W-:Y:S01]  /*11c00*/  SHF.R.U32.HI R27, RZ, 0x3, R55 ;  /* 0x00000003ff1b7819 */ /* 0x000fe20000011637 */
[----:B------:R-:W-:Y:S01]  /*11c10*/  IMAD R54, R25, 0x28, R54 ;  /* 0x0000002819367824 */ /* 0x000fe200078e0236 */
[----:B------:R-:W-:Y:S02]  /*11c20*/  LOP3.LUT R26, R56, 0x7, RZ, 0xc0, !PT ;  /* 0x00000007381a7812 */ /* 0x000fe400078ec0ff */
[----:B------:R-:W-:Y:S01]  /*11c30*/  SHF.R.U32.HI R56, RZ, 0x4, R56 ;  /* 0x00000004ff387819 */ /* 0x000fe20000011638 */
[----:B------:R-:W-:Y:S01]  /*11c40*/  IMAD.SHL.U32 R31, R27, 0x8, RZ ;  /* 0x000000081b1f7824 */ /* 0x000fe200078e00ff */
[----:B------:R-:W-:Y:S01]  /*11c50*/  LOP3.LUT R27, R29, 0x8, R26, 0xe2, !PT ;  /* 0x000000081d1b7812 */ /* 0x000fe200078ee21a */
[-C--:B------:R-:W-:Y:S01]  /*11c60*/  HMMA.16816.F16 R78, R40, R20.reuse, R78 ;  /* 0x00000014284e723c */ /* 0x080fe2000000084e */
[----:B------:R-:W-:Y:S01]  /*11c70*/  IADD3 R26, P1, PT, R146, 0x20000, RZ ;  /* 0x00020000921a7810 */ /* 0x000fe20007f3e0ff */
[----:B------:R-:W-:Y:S01]  /*11c80*/  IMAD.SHL.U32 R56, R56, 0x8, RZ ;  /* 0x0000000838387824 */ /* 0x000fe200078e00ff */
[----:B------:R-:W-:Y:S01]  /*11c90*/  LOP3.LUT R118, R31, 0x8, R24, 0xe2, !PT ;  /* 0x000000081f767812 */ /* 0x000fe200078ee218 */
[----:B------:R-:W-:Y:S01]  /*11ca0*/  IMAD.U32 R28, R54, 0x2, R141 ;  /* 0x00000002361c7824 */ /* 0x000fe200078e008d */
[C---:B------:R-:W-:Y:S01]  /*11cb0*/  IADD3 R24, P0, PT, R146.reuse, 0x10000, RZ ;  /* 0x0001000092187810 */ /* 0x040fe20007f1e0ff */
[----:B------:R-:W-:Y:S01]  /*11cc0*/  IMAD R29, R27, 0x88, R56 ;  /* 0x000000881b1d7824 */ /* 0x000fe200078e0238 */
[----:B------:R-:W-:Y:S01]  /*11cd0*/  SHF.R.U32.HI R55, RZ, 0x4, R55 ;  /* 0x00000004ff377819 */ /* 0x000fe20000011637 */
[----:B------:R-:W-:Y:S01]  /*11ce0*/  HMMA.16816.F16 R66, R36, R20, R66 ;  /* 0x000000142442723c */ /* 0x000fe20000000842 */
[----:B------:R-:W-:Y:S01]  /*11cf0*/  IADD3 R20, P2, PT, R146, 0x30000, RZ ;  /* 0x0003000092147810 */ /* 0x000fe20007f5e0ff */
[----:B------:R-:W-:-:S02]  /*11d00*/  IMAD.X R25, RZ, RZ, R147, P0 ;  /* 0x000000ffff197224 */ /* 0x000fc400000e0693 */
[--C-:B------:R-:W-:Y:S02]  /*11d10*/  IMAD.X R27, RZ, RZ, R147.reuse, P1 ;  /* 0x000000ffff1b7224 */ /* 0x100fe400008e0693 */
[----:B------:R-:W-:Y:S01]  /*11d20*/  IMAD.X R21, RZ, RZ, R147, P2 ;  /* 0x000000ffff157224 */ /* 0x000fe200010e0693 */
[----:B------:R1:W-:Y:S01]  /*11d30*/  LDGSTS.E.128 [R134+0x3200], desc[UR6][R24.64+0x5c0] ;  /* 0x032005c018867fae */ /* 0x0003e2000b9a1806 */
[-C--:B------:R-:W-:Y:S01]  /*11d40*/  HMMA.16816.F16 R100, R40, R22.reuse, R100 ;  /* 0x000000162864723c */ /* 0x080fe20000000864 */
[----:B------:R-:W-:Y:S02]  /*11d50*/  IMAD.SHL.U32 R55, R55, 0x8, RZ ;  /* 0x0000000837377824 */ /* 0x000fe400078e00ff */
[----:B------:R-:W-:Y:S02]  /*11d60*/  LDGSTS.E.128 [R134+0x3c00], desc[UR6][R26.64+0x5c0] ;  /* 0x03c005c01a867fae */ /* 0x000fe4000b9a1806 */
[----:B------:R-:W-:Y:S02]  /*11d70*/  IMAD R118, R118, 0x88, R55 ;  /* 0x0000008876767824 */ /* 0x000fe400078e0237 */
[----:B------:R2:W-:Y:S01]  /*11d80*/  LDGSTS.E.128 [R134+0x4600], desc[UR6][R20.64+0x5c0] ;  /* 0x046005c014867fae */ /* 0x0005e2000b9a1806 */
[----:B------:R-:W-:Y:S01]  /*11d90*/  HMMA.16816.F16 R64, R36, R22, R64 ;  /* 0x000000162440723c */ /* 0x000fe20000000840 */
[----:B------:R-:W-:Y:S01]  /*11da0*/  IADD3 R22, P0, PT, R144, 0x170000, RZ ;  /* 0x0017000090167810 */ /* 0x000fe20007f1e0ff */
[----:B-1----:R-:W-:-:S04]  /*11db0*/  IMAD.U32 R24, R29, 0x2, R140 ;  /* 0x000000021d187824 */ /* 0x002fc800078e008c */
[----:B------:R-:W-:Y:S01]  /*11dc0*/  IMAD.X R23, RZ, RZ, R145, P0 ;  /* 0x000000ffff177224 */ /* 0x000fe200000e0691 */
[----:B------:R-:W-:Y:S01]  /*11dd0*/  IADD3 R56, P0, PT, R144, 0x178000, RZ ;  /* 0x0017800090387810 */ /* 0x000fe20007f1e0ff */
[C---:B------:R-:W-:Y:S03]  /*11de0*/  HMMA.16816.F16 R102, R40.reuse, R48, R102 ;  /* 0x000000302866723c */ /* 0x040fe60000000866 */
[----:B------:R-:W-:Y:S01]  /*11df0*/  LDGSTS.E.128 [R139+0x2200], desc[UR6][R22.64] ;  /* 0x02200000168b7fae */ /* 0x000fe2000b9a1806 */
[----:B--2---:R-:W-:Y:S01]  /*11e00*/  SHF.R.U32.HI R20, RZ, 0x3, R59 ;  /* 0x00000003ff147819 */ /* 0x004fe2000001163b */
[----:B------:R-:W-:Y:S01]  /*11e10*/  IMAD.X R57, RZ, RZ, R145, P0 ;  /* 0x000000ffff397224 */ /* 0x000fe200000e0691 */
[----:B------:R-:W-:Y:S02]  /*11e20*/  LOP3.LUT R21, R59, 0x7, RZ, 0xc0, !PT ;  /* 0x000000073b157812 */ /* 0x000fe400078ec0ff */
[----:B------:R-:W-:Y:S01]  /*11e30*/  HMMA.16816.F16 R74, R40, R50, R74 ;  /* 0x00000032284a723c */ /* 0x000fe2000000084a */
[----:B------:R-:W-:Y:S01]  /*11e40*/  IMAD.SHL.U32 R20, R20, 0x8, RZ ;  /* 0x0000000814147824 */ /* 0x000fe200078e00ff */
[----:B------:R-:W-:-:S05]  /*11e50*/  SHF.R.U32.HI R59, RZ, 0x4, R59 ;  /* 0x00000004ff3b7819 */ /* 0x000fca000001163b */
[----:B------:R-:W-:Y:S01]  /*11e60*/  IMAD.SHL.U32 R59, R59, 0x8, RZ ;  /* 0x000000083b3b7824 */ /* 0x000fe200078e00ff */
[C---:B------:R-:W-:Y:S08]  /*11e70*/  HMMA.16816.F16 R96, R40.reuse, R32, R96 ;  /* 0x000000202860723c */ /* 0x040ff00000000860 */
[----:B------:R-:W-:Y:S01]  /*11e80*/  HMMA.16816.F16 R98, R40, R34, R98 ;  /* 0x000000222862723c */ /* 0x000fe20000000862 */
[----:B------:R-:W-:-:S02]  /*11e90*/  IADD3 R40, P2, PT, R144, 0x170000, RZ ;  /* 0x0017000090287810 */ /* 0x000fc40007f5e0ff */
[----:B------:R-:W-:-:S03]  /*11ea0*/  IADD3 R42, P1, PT, R144, 0x178000, RZ ;  /* 0x00178000902a7810 */ /* 0x000fc60007f3e0ff */
[--C-:B------:R-:W-:Y:S02]  /*11eb0*/  IMAD.X R41, RZ, RZ, R145.reuse, P2 ;  /* 0x000000ffff297224 */ /* 0x100fe400010e0691 */
[----:B------:R-:W-:Y:S01]  /*11ec0*/  IMAD.X R43, RZ, RZ, R145, P1 ;  /* 0x000000ffff2b7224 */ /* 0x000fe200008e0691 */
[C---:B------:R-:W-:Y:S02]  /*11ed0*/  HMMA.16816.F16 R72, R36.reuse, R50, R72 ;  /* 0x000000322448723c */ /* 0x040fe40000000848 */
[----:B------:R1:W-:Y:S04]  /*11ee0*/  LDGSTS.E.128 [R139+0x2280], desc[UR6][R40.64+0x80] ;  /* 0x02280080288b7fae */ /* 0x0003e8000b9a1806 */
[----:B------:R2:W-:Y:S02]  /*11ef0*/  LDGSTS.E.128 [R139+0x3300], desc[UR6][R42.64] ;  /* 0x033000002a8b7fae */ /* 0x0005e4000b9a1806 */
[----:B------:R-:W-:Y:S01]  /*11f00*/  HMMA.16816.F16 R46, R36, R32, R46 ;  /* 0x00000020242e723c */ /* 0x000fe2000000082e */
[----:B------:R-:W-:Y:S01]  /*11f10*/  LOP3.LUT R33, R58, 0x7, RZ, 0xc0, !PT ;  /* 0x000000073a217812 */ /* 0x000fe200078ec0ff */
[----:B------:R3:W-:Y:S01]  /*11f20*/  LDGSTS.E.128 [R139+0x3380], desc[UR6][R56.64+0x80] ;  /* 0x03380080388b7fae */ /* 0x0007e2000b9a1806 */
[----:B-1----:R-:W1:Y:S01]  /*11f30*/  S2R R40, SR_LANEID ;  /* 0x0000000000287919 */ /* 0x002e620000000000 */
[----:B------:R-:W-:-:S04]  /*11f40*/  SHF.R.U32.HI R41, RZ, 0x3, R119 ;  /* 0x00000003ff297819 */ /* 0x000fc80000011677 */
[C---:B------:R-:W-:Y:S01]  /*11f50*/  HMMA.16816.F16 R48, R36.reuse, R48, R52 ;  /* 0x000000302430723c */ /* 0x040fe20000000834 */
[----:B--2---:R-:W-:Y:S01]  /*11f60*/  LOP3.LUT R43, R119, 0x7, RZ, 0xc0, !PT ;  /* 0x00000007772b7812 */ /* 0x004fe200078ec0ff */
[----:B------:R-:W-:Y:S01]  /*11f70*/  LDSM.16.M88.4 R28, [R28] ;  /* 0x000000001c1c783b */ /* 0x000fe20000000200 */
[----:B------:R-:W-:Y:S01]  /*11f80*/  IMAD.SHL.U32 R50, R41, 0x8, RZ ;  /* 0x0000000829327824 */ /* 0x000fe200078e00ff */
[----:B------:R-:W-:Y:S02]  /*11f90*/  SHF.R.U32.HI R119, RZ, 0x4, R119 ;  /* 0x00000004ff777819 */ /* 0x000fe40000011677 */
[----:B------:R-:W-:Y:S02]  /*11fa0*/  LOP3.LUT R42, R20, 0x8, R21, 0xe2, !PT ;  /* 0x00000008142a7812 */ /* 0x000fe400078ee215 */
[----:B------:R-:W-:Y:S01]  /*11fb0*/  HMMA.16816.F16 R44, R36, R34, R44 ;  /* 0x00000022242c723c */ /* 0x000fe2000000082c */
[----:B------:R-:W-:Y:S01]  /*11fc0*/  LOP3.LUT R32, R50, 0x8, R43, 0xe2, !PT ;  /* 0x0000000832207812 */ /* 0x000fe200078ee22b */
[----:B------:R-:W-:Y:S01]  /*11fd0*/  IMAD.SHL.U32 R119, R119, 0x8, RZ ;  /* 0x0000000877777824 */ /* 0x000fe200078e00ff */
[----:B------:R-:W2:Y:S01]  /*11fe0*/  S2R R39, SR_LANEID ;  /* 0x0000000000277919 */ /* 0x000ea20000000000 */
[----:B------:R-:W-:-:S02]  /*11ff0*/  IMAD R42, R42, 0x88, R59 ;  /* 0x000000882a2a7824 */ /* 0x000fc400078e023b */
[----:B------:R-:W-:Y:S01]  /*12000*/  IMAD R119, R32, 0x88, R119 ;  /* 0x0000008820777824 */ /* 0x000fe200078e0277 */
[--C-:B------:R-:W-:Y:S01]  /*12010*/  SHF.R.U32.HI R32, RZ, 0x3, R58.reuse ;  /* 0x00000003ff207819 */ /* 0x100fe2000001163a */
[----:B------:R-:W-:Y:S01]  /*12020*/  IMAD.U32 R20, R118, 0x2, R135 ;  /* 0x0000000276147824 */ /* 0x000fe200078e0087 */
[----:B------:R-:W-:Y:S01]  /*12030*/  SHF.R.U32.HI R58, RZ, 0x4, R58 ;  /* 0x00000004ff3a7819 */ /* 0x000fe2000001163a */
[----:B------:R-:W-:Y:S01]  /*12040*/  IMAD.U32 R42, R42, 0x2, R133 ;  /* 0x000000022a2a7824 */ /* 0x000fe200078e0085 */
[----:B------:R-:W4:Y:S01]  /*12050*/  LDSM.16.MT88.4 R24, [R24] ;  /* 0x000000001818783b */ /* 0x000f220000004200 */
[----:B------:R-:W-:Y:S02]  /*12060*/  IMAD.SHL.U32 R34, R32, 0x8, RZ ;  /* 0x0000000820227824 */ /* 0x000fe400078e00ff */
[----:B------:R-:W-:Y:S01]  /*12070*/  IMAD.U32 R32, R119, 0x2, R132 ;  /* 0x0000000277207824 */ /* 0x000fe200078e0084 */
[----:B------:R-:W5:Y:S01]  /*12080*/  LDSM.16.MT88.4 R20, [R20] ;  /* 0x000000001414783b */ /* 0x000f620000004200 */
[----:B------:R-:W-:Y:S01]  /*12090*/  IMAD.SHL.U32 R58, R58, 0x8, RZ ;  /* 0x000000083a3a7824 */ /* 0x000fe200078e00ff */
[----:B------:R-:W-:-:S02]  /*120a0*/  LOP3.LUT R37, R34, 0x8, R33, 0xe2, !PT ;  /* 0x0000000822257812 */ /* 0x000fc400078ee221 */
[----:B------:R-:W5:Y:S01]  /*120b0*/  LDSM.16.MT88.4 R52, [R42] ;  /* 0x000000002a34783b */ /* 0x000f620000004200 */
[----:B-1----:R-:W-:-:S03]  /*120c0*/  SHF.R.U32.HI R36, RZ, 0x3, R40 ;  /* 0x00000003ff247819 */ /* 0x002fc60000011628 */
[----:B------:R-:W1:Y:S01]  /*120d0*/  LDSM.16.MT88.4 R32, [R32] ;  /* 0x000000002020783b */ /* 0x000e620000004200 */
[----:B------:R-:W-:Y:S01]  /*120e0*/  IMAD R37, R37, 0x28, R58 ;  /* 0x0000002825257824 */ /* 0x000fe200078e023a */
[----:B------:R-:W-:Y:S01]  /*120f0*/  LOP3.LUT R38, R40, 0x7, RZ, 0xc0, !PT ;  /* 0x0000000728267812 */ /* 0x000fe200078ec0ff */
[----:B------:R-:W-:Y:S01]  /*12100*/  IMAD.SHL.U32 R41, R36, 0x8, RZ ;  /* 0x0000000824297824 */ /* 0x000fe200078e00ff */
[----:B------:R-:W-:Y:S01]  /*12110*/  SHF.R.U32.HI R36, RZ, 0x4, R40 ;  /* 0x00000004ff247819 */ /* 0x000fe20000011628 */
[----:B------:R-:W-:Y:S01]  /*12120*/  IMAD.U32 R40, R37, 0x2, R138 ;  /* 0x0000000225287824 */ /* 0x000fe200078e008a */
[----:B------:R-:W0:Y:S02]  /*12130*/  LDGDEPBAR ;  /* 0x00000000000079af */ /* 0x000e240000000000 */
[----:B------:R-:W-:Y:S01]  /*12140*/  LOP3.LUT R37, R41, 0x8, R38, 0xe2, !PT ;  /* 0x0000000829257812 */ /* 0x000fe200078ee226 */
[----:B------:R-:W-:Y:S01]  /*12150*/  IMAD.SHL.U32 R36, R36, 0x8, RZ ;  /* 0x0000000824247824 */ /* 0x000fe200078e00ff */
[----:B------:R-:W1:Y:S01]  /*12160*/  S2R R119, SR_LANEID ;  /* 0x0000000000777919 */ /* 0x000e620000000000 */
[----:B--2---:R-:W-:-:S02]  /*12170*/  LOP3.LUT R50, R39, 0x7, RZ, 0xc0, !PT ;  /* 0x0000000727327812 */ /* 0x004fc400078ec0ff */
[----:B------:R-:W-:Y:S01]  /*12180*/  IMAD R36, R37, 0x28, R36 ;  /* 0x0000002825247824 */ /* 0x000fe200078e0224 */
[--C-:B------:R-:W-:Y:S01]  /*12190*/  SHF.R.U32.HI R37, RZ, 0x3, R39.reuse ;  /* 0x00000003ff257819 */ /* 0x100fe20000011627 */
[----:B------:R-:W2:Y:S01]  /*121a0*/  LDSM.16.M88.4 R40, [R40] ;  /* 0x000000002828783b */ /* 0x000ea20000000200 */
[----:B------:R-:W-:Y:S01]  /*121b0*/  SHF.R.U32.HI R51, RZ, 0x4, R39 ;  /* 0x00000004ff337819 */ /* 0x000fe20000011627 */
[----:B------:R-:W-:Y:S02]  /*121c0*/  IMAD.U32 R36, R36, 0x2, R137 ;  /* 0x0000000224247824 */ /* 0x000fe400078e0089 */
[----:B---3--:R-:W-:Y:S02]  /*121d0*/  IMAD.SHL.U32 R57, R37, 0x8, RZ ;  /* 0x0000000825397824 */ /* 0x008fe400078e00ff */
[----:B------:R-:W-:Y:S02]  /*121e0*/  IMAD.SHL.U32 R51, R51, 0x8, RZ ;  /* 0x0000000833337824 */ /* 0x000fe400078e00ff */
[----:B------:R-:W3:Y:S01]  /*121f0*/  LDSM.16.M88.4 R36, [R36] ;  /* 0x000000002424783b */ /* 0x000ee20000000200 */
[----:B------:R-:W-:Y:S01]  /*12200*/  LOP3.LUT R50, R57, 0x8, R50, 0xe2, !PT ;  /* 0x0000000839327812 */ /* 0x000fe200078ee232 */
[----:B----4-:R-:W-:Y:S04]  /*12210*/  HMMA.16816.F16 R70, R28, R24, R70 ;  /* 0x000000181c46723c */ /* 0x010fe80000000846 */
[----:B------:R-:W-:-:S02]  /*12220*/  IMAD R51, R50, 0x28, R51 ;  /* 0x0000002832337824 */ /* 0x000fc400078e0233 */
[----:B------:R-:W4:Y:S02]  /*12230*/  S2R R50, SR_LANEID ;  /* 0x0000000000327919 */ /* 0x000f240000000000 */
[----:B------:R-:W-:Y:S01]  /*12240*/  IMAD.U32 R51, R51, 0x2, R136 ;  /* 0x0000000233337824 */ /* 0x000fe200078e0088 */
[C---:B------:R-:W-:Y:S08]  /*12250*/  HMMA.16816.F16 R84, R28.reuse, R26, R84 ;  /* 0x0000001a1c54723c */ /* 0x040ff00000000854 */
[C---:B-----5:R-:W-:Y:S08]  /*12260*/  HMMA.16816.F16 R86, R28.reuse, R20, R86 ;  /* 0x000000141c56723c */ /* 0x060ff00000000856 */
[C---:B------:R-:W-:Y:S08]  /*12270*/  HMMA.16816.F16 R104, R28.reuse, R22, R104 ;  /* 0x000000161c68723c */ /* 0x040ff00000000868 */
[C---:B------:R-:W-:Y:S08]  /*12280*/  HMMA.16816.F16 R60, R28.reuse, R52, R60 ;  /* 0x000000341c3c723c */ /* 0x040ff0000000083c */
[C---:B------:R-:W-:Y:S08]  /*12290*/  HMMA.16816.F16 R62, R28.reuse, R54, R62 ;  /* 0x000000361c3e723c */ /* 0x040ff0000000083e */
[C---:B-1----:R-:W-:Y:S08]  /*122a0*/  HMMA.16816.F16 R80, R28.reuse, R32, R80 ;  /* 0x000000201c50723c */ /* 0x042ff00000000850 */
        /* <DEDUP_REMOVED lines=21> */
[----:B------:R-:W3:Y:S06]  /*12400*/  S2R R38, SR_LANEID ;  /* 0x0000000000267919 */ /* 0x000eec0000000000 */
[C---:B-1----:R-:W-:Y:S01]  /*12410*/  HMMA.16816.F16 R106, R28.reuse, R24, R106 ;  /* 0x000000181c6a723c */ /* 0x042fe2000000086a */
[----:B----4-:R-:W-:Y:S01]  /*12420*/  SHF.R.U32.HI R24, RZ, 0x3, R50 ;  /* 0x00000003ff187819 */ /* 0x010fe20000011632 */
[----:B------:R-:W1:Y:S01]  /*12430*/  S2R R37, SR_LANEID ;  /* 0x0000000000257919 */ /* 0x000e620000000000 */
[----:B------:R-:W4:Y:S05]  /*12440*/  S2R R39, SR_LANEID ;  /* 0x0000000000277919 */ /* 0x000f2a0000000000 */
[----:B------:R-:W-:Y:S01]  /*12450*/  HMMA.16816.F16 R66, R28, R20, R66 ;  /* 0x000000141c42723c */ /* 0x000fe20000000842 */
[----:B------:R-:W-:Y:S01]  /*12460*/  IMAD.SHL.U32 R21, R24, 0x8, RZ ;  /* 0x0000000818157824 */ /* 0x000fe200078e00ff */
[----:B------:R-:W-:-:S02]  /*12470*/  LOP3.LUT R20, R50, 0x7, RZ, 0xc0, !PT ;  /* 0x0000000732147812 */ /* 0x000fc400078ec0ff */
[----:B------:R-:W-:Y:S02]  /*12480*/  SHF.R.U32.HI R50, RZ, 0x4, R50 ;  /* 0x00000004ff327819 */ /* 0x000fe40000011632 */
[----:B------:R-:W-:Y:S02]  /*12490*/  LOP3.LUT R21, R21, 0x8, R20, 0xe2, !PT ;  /* 0x0000000815157812 */ /* 0x000fe400078ee214 */
[C---:B------:R-:W-:Y:S01]  /*124a0*/  HMMA.16816.F16 R64, R28.reuse, R22, R64 ;  /* 0x000000161c40723c */ /* 0x040fe20000000840 */
[--C-:B--2---:R-:W-:Y:S01]  /*124b0*/  SHF.R.U32.HI R20, RZ, 0x3, R41.reuse ;  /* 0x00000003ff147819 */ /* 0x104fe20000011629 */
[----:B------:R-:W-:Y:S01]  /*124c0*/  IMAD.SHL.U32 R50, R50, 0x8, RZ ;  /* 0x0000000832327824 */ /* 0x000fe200078e00ff */
[----:B-----5:R-:W-:Y:S02]  /*124d0*/  SHF.R.U32.HI R23, RZ, 0x3, R40 ;  /* 0x00000003ff177819 */ /* 0x020fe40000011628 */
[----:B------:R-:W-:Y:S01]  /*124e0*/  LOP3.LUT R22, R41, 0x7, RZ, 0xc0, !PT ;  /* 0x0000000729167812 */ /* 0x000fe200078ec0ff */
[----:B------:R-:W-:Y:S01]  /*124f0*/  IMAD.SHL.U32 R25, R20, 0x8, RZ ;  /* 0x0000000814197824 */ /* 0x000fe200078e00ff */
[----:B------:R-:W-:Y:S01]  /*12500*/  LOP3.LUT R20, R40, 0x7, RZ, 0xc0, !PT ;  /* 0x0000000728147812 */ /* 0x000fe200078ec0ff */
[----:B------:R-:W-:Y:S01]  /*12510*/  IMAD.SHL.U32 R23, R23, 0x8, RZ ;  /* 0x0000000817177824 */ /* 0x000fe200078e00ff */
[----:B------:R-:W-:Y:S01]  /*12520*/  SHF.R.U32.HI R41, RZ, 0x4, R41 ;  /* 0x00000004ff297819 */ /* 0x000fe20000011629 */
[----:B------:R-:W-:Y:S01]  /*12530*/  IMAD R50, R21, 0x28, R50 ;  /* 0x0000002815327824 */ /* 0x000fe200078e0232 */
[----:B------:R-:W-:Y:S01]  /*12540*/  LOP3.LUT R22, R25, 0x8, R22, 0xe2, !PT ;  /* 0x0000000819167812 */ /* 0x000fe200078ee216 */
[C---:B------:R-:W-:Y:S01]  /*12550*/  HMMA.16816.F16 R46, R28.reuse, R32, R46 ;  /* 0x000000201c2e723c */ /* 0x040fe2000000082e */
[----:B------:R-:W-:Y:S01]  /*12560*/  LOP3.LUT R23, R23, 0x8, R20, 0xe2, !PT ;  /* 0x0000000817177812 */ /* 0x000fe200078ee214 */
[----:B------:R-:W-:Y:S01]  /*12570*/  IMAD.SHL.U32 R41, R41, 0x8, RZ ;  /* 0x0000000829297824 */ /* 0x000fe200078e00ff */
[--C-:B---3--:R-:W-:Y:S01]  /*12580*/  SHF.R.U32.HI R20, RZ, 0x3, R36.reuse ;  /* 0x00000003ff147819 */ /* 0x108fe20000011624 */
[----:B------:R-:W-:Y:S01]  /*12590*/  IMAD.U32 R50, R50, 0x2, R131 ;  /* 0x0000000232327824 */ /* 0x000fe200078e0083 */
[----:B------:R-:W-:Y:S01]  /*125a0*/  LOP3.LUT R21, R36, 0x7, RZ, 0xc0, !PT ;  /* 0x0000000724157812 */ /* 0x000fe200078ec0ff */
[----:B------:R-:W-:Y:S01]  /*125b0*/  IMAD R22, R22, 0x88, R41 ;  /* 0x0000008816167824 */ /* 0x000fe200078e0229 */
[----:B------:R-:W-:Y:S01]  /*125c0*/  SHF.R.U32.HI R36, RZ, 0x4, R36 ;  /* 0x00000004ff247819 */ /* 0x000fe20000011624 */
[----:B------:R-:W-:Y:S01]  /*125d0*/  IMAD.SHL.U32 R20, R20, 0x8, RZ ;  /* 0x0000000814147824 */ /* 0x000fe200078e00ff */
[----:B------:R-:W-:Y:S01]  /*125e0*/  SHF.R.U32.HI R40, RZ, 0x4, R40 ;  /* 0x00000004ff287819 */ /* 0x000fe20000011628 */
[C---:B------:R-:W-:Y:S01]  /*125f0*/  HMMA.16816.F16 R68, R28.reuse, R26, R68 ;  /* 0x0000001a1c44723c */ /* 0x040fe20000000844 */
[----:B-1----:R-:W-:Y:S01]  /*12600*/  SHF.R.U32.HI R32, RZ, 0x3, R37 ;  /* 0x00000003ff207819 */ /* 0x002fe20000011625 */
[----:B------:R-:W-:Y:S01]  /*12610*/  IMAD.SHL.U32 R36, R36, 0x8, RZ ;  /* 0x0000000824247824 */ /* 0x000fe200078e00ff */
[----:B------:R-:W-:Y:S01]  /*12620*/  LOP3.LUT R41, R20, 0x8, R21, 0xe2, !PT ;  /* 0x0000000814297812 */ /* 0x000fe200078ee215 */
[----:B------:R-:W-:Y:S01]  /*12630*/  IMAD.SHL.U32 R40, R40, 0x8, RZ ;  /* 0x0000000828287824 */ /* 0x000fe200078e00ff */
[----:B------:R-:W-:Y:S01]  /*12640*/  SHF.R.U32.HI R21, RZ, 0x3, R38 ;  /* 0x00000003ff157819 */ /* 0x000fe20000011626 */
[----:B------:R-:W-:Y:S01]  /*12650*/  IMAD.SHL.U32 R32, R32, 0x8, RZ ;  /* 0x0000000820207824 */ /* 0x000fe200078e00ff */
[----:B------:R-:W-:Y:S01]  /*12660*/  LOP3.LUT R33, R37, 0x7, RZ, 0xc0, !PT ;  /* 0x0000000725217812 */ /* 0x000fe200078ec0ff */
[----:B------:R-:W-:Y:S01]  /*12670*/  IMAD R41, R41, 0x88, R36 ;  /* 0x0000008829297824 */ /* 0x000fe200078e0224 */
[C---:B------:R-:W-:Y:S01]  /*12680*/  HMMA.16816.F16 R52, R28.reuse, R52, R48 ;  /* 0x000000341c34723c */ /* 0x040fe20000000830 */
[----:B------:R-:W1:Y:S01]  /*12690*/  S2R R36, SR_LANEID ;  /* 0x0000000000247919 */ /* 0x000e620000000000 */
[----:B------:R-:W-:Y:S01]  /*126a0*/  IMAD R40, R23, 0x88, R40 ;  /* 0x0000008817287824 */ /* 0x000fe200078e0228 */
[----:B------:R-:W-:Y:S01]  /*126b0*/  SHF.R.U32.HI R37, RZ, 0x4, R37 ;  /* 0x00000004ff257819 */ /* 0x000fe20000011625 */
[----:B------:R-:W-:Y:S01]  /*126c0*/  IMAD.SHL.U32 R43, R21, 0x8, RZ ;  /* 0x00000008152b7824 */ /* 0x000fe200078e00ff */
[----:B------:R-:W-:Y:S01]  /*126d0*/  LOP3.LUT R32, R32, 0x8, R33, 0xe2, !PT ;  /* 0x0000000820207812 */ /* 0x000fe200078ee221 */
[----:B------:R-:W-:Y:S01]  /*126e0*/  IMAD.U32 R20, R40, 0x2, R19 ;  /* 0x0000000228147824 */ /* 0x000fe200078e0013 */
[----:B------:R-:W-:Y:S01]  /*126f0*/  LOP3.LUT R40, R38, 0x7, RZ, 0xc0, !PT ;  /* 0x0000000726287812 */ /* 0x000fe200078ec0ff */
[----:B------:R-:W-:Y:S01]  /*12700*/  HMMA.16816.F16 R72, R28, R54, R72 ;  /* 0x000000361c48723c */ /* 0x000fe20000000848 */
[----:B------:R-:W-:Y:S01]  /*12710*/  SHF.R.U32.HI R38, RZ, 0x4, R38 ;  /* 0x00000004ff267819 */ /* 0x000fe20000011626 */
[----:B------:R-:W-:Y:S01]  /*12720*/  IMAD.U32 R22, R22, 0x2, R7 ;  /* 0x0000000216167824 */ /* 0x000fe200078e0007 */
[----:B------:R-:W-:Y:S01]  /*12730*/  LOP3.LUT R43, R43, 0x8, R40, 0xe2, !PT ;  /* 0x000000082b2b7812 */ /* 0x000fe200078ee228 */
[----:B------:R-:W-:Y:S01]  /*12740*/  IMAD.U32 R41, R41, 0x2, R16 ;  /* 0x0000000229297824 */ /* 0x000fe200078e0010 */
[----:B------:R-:W-:Y:S01]  /*12750*/  LDSM.16.M88.4 R56, [R50] ;  /* 0x000000003238783b */ /* 0x000fe20000000200 */
[----:B------:R-:W-:-:S02]  /*12760*/  IMAD.SHL.U32 R38, R38, 0x8, RZ ;  /* 0x0000000826267824 */ /* 0x000fc400078e00ff */
[----:B------:R-:W-:Y:S01]  /*12770*/  HMMA.16816.F16 R44, R28, R34, R44 ;  /* 0x000000221c2c723c */ /* 0x000fe2000000082c */
[--C-:B----4-:R-:W-:Y:S01]  /*12780*/  SHF.R.U32.HI R29, RZ, 0x3, R39.reuse ;  /* 0x00000003ff1d7819 */ /* 0x110fe20000011627 */
[----:B------:R-:W-:Y:S01]  /*12790*/  IMAD R38, R43, 0x88, R38 ;  /* 0x000000882b267824 */ /* 0x000fe200078e0226 */
[----:B------:R-:W-:Y:S01]  /*127a0*/  LOP3.LUT R30, R39, 0x7, RZ, 0xc0, !PT ;  /* 0x00000007271e7812 */ /* 0x000fe200078ec0ff */
[----:B------:R-:W-:Y:S01]  /*127b0*/  IMAD.SHL.U32 R37, R37, 0x8, RZ ;  /* 0x0000000825257824 */ /* 0x000fe200078e00ff */
[----:B------:R-:W-:Y:S01]  /*127c0*/  SHF.R.U32.HI R39, RZ, 0x4, R39 ;  /* 0x00000004ff277819 */ /* 0x000fe20000011627 */
[----:B------:R-:W-:Y:S01]  /*127d0*/  IMAD.SHL.U32 R29, R29, 0x8, RZ ;  /* 0x000000081d1d7824 */ /* 0x000fe200078e00ff */
[----:B------:R-:W-:Y:S01]  /*127e0*/  LEA R33, R38, R9, 0x1 ;  /* 0x0000000926217211 */ /* 0x000fe200078e08ff */
[----:B------:R-:W2:Y:S01]  /*127f0*/  LDSM.16.MT88.4 R24, [R22] ;  /* 0x000000001618783b */ /* 0x000ea20000004200 */
[----:B------:R-:W-:Y:S02]  /*12800*/  IMAD R28, R32, 0x28, R37 ;  /* 0x00000028201c7824 */ /* 0x000fe400078e0225 */
[----:B------:R-:W-:Y:S01]  /*12810*/  LOP3.LUT R30, R29, 0x8, R30, 0xe2, !PT ;  /* 0x000000081d1e7812 */ /* 0x000fe200078ee21e */
[----:B------:R-:W3:Y:S01]  /*12820*/  LDSM.16.MT88.4 R20, [R20] ;  /* 0x000000001414783b */ /* 0x000ee20000004200 */
[----:B------:R-:W-:-:S02]  /*12830*/  IMAD.SHL.U32 R39, R39, 0x8, RZ ;  /* 0x0000000827277824 */ /* 0x000fc400078e00ff */
[----:B------:R-:W-:Y:S01]  /*12840*/  IMAD.U32 R28, R28, 0x2, R129 ;  /* 0x000000021c1c7824 */ /* 0x000fe200078e0081 */
[----:B------:R-:W4:Y:S01]  /*12850*/  LDSM.16.MT88.4 R48, [R41] ;  /* 0x000000002930783b */ /* 0x000f220000004200 */
[--C-:B-1----:R-:W-:Y:S01]  /*12860*/  SHF.R.U32.HI R29, RZ, 0x3, R36.reuse ;  /* 0x00000003ff1d7819 */ /* 0x102fe20000011624 */
[----:B------:R-:W-:Y:S01]  /*12870*/  IMAD R39, R30, 0x28, R39 ;  /* 0x000000281e277824 */ /* 0x000fe200078e0227 */
[----:B------:R-:W-:Y:S01]  /*12880*/  LOP3.LUT R30, R36, 0x7, RZ, 0xc0, !PT ;  /* 0x00000007241e7812 */ /* 0x000fe200078ec0ff */
[----:B------:R-:W1:Y:S01]  /*12890*/  LDSM.16.MT88.4 R32, [R33] ;  /* 0x000000002120783b */ /* 0x000e620000004200 */
[----:B------:R-:W-:Y:S01]  /*128a0*/  SHF.R.U32.HI R36, RZ, 0x4, R36 ;  /* 0x00000004ff247819 */ /* 0x000fe20000011624 */
[----:B------:R-:W-:Y:S02]  /*128b0*/  IMAD.SHL.U32 R29, R29, 0x8, RZ ;  /* 0x000000081d1d7824 */ /* 0x000fe400078e00ff */
[----:B------:R5:W-:Y:S02]  /*128c0*/  LDSM.16.M88.4 R40, [R28] ;  /* 0x000000001c28783b */ /* 0x000be40000000200 */
[----:B------:R-:W-:Y:S01]  /*128d0*/  IMAD.SHL.U32 R36, R36, 0x8, RZ ;  /* 0x0000000824247824 */ /* 0x000fe200078e00ff */
[----:B------:R-:W-:Y:S01]  /*128e0*/  LOP3.LUT R29, R29, 0x8, R30, 0xe2, !PT ;  /* 0x000000081d1d7812 */ /* 0x000fe200078ee21e */
[----:B------:R-:W1:Y:S01]  /*128f0*/  S2R R54, SR_LANEID ;  /* 0x0000000000367919 */ /* 0x000e620000000000 */
[----:B-----5:R-:W-:Y:S01]  /*12900*/  IMAD.U32 R28, R39, 0x2, R128 ;  /* 0x00000002271c7824 */ /* 0x020fe200078e0080 */
[----:B------:R-:W5:Y:S02]  /*12910*/  S2R R55, SR_LANEID ;  /* 0x0000000000377919 */ /* 0x000f640000000000 */
[----:B------:R-:W-:-:S04]  /*12920*/  IMAD R37, R29, 0x28, R36 ;  /* 0x000000281d257824 */ /* 0x000fc800078e0224 */
[----:B------:R-:W-:Y:S01]  /*12930*/  IMAD.U32 R37, R37, 0x2, R4 ;  /* 0x0000000225257824 */ /* 0x000fe200078e0004 */
[----:B------:R-:W5:Y:S05]  /*12940*/  LDSM.16.M88.4 R28, [R28] ;  /* 0x000000001c1c783b */ /* 0x000f6a0000000200 */
[----:B------:R-:W5:Y:S01]  /*12950*/  LDSM.16.M88.4 R36, [R37] ;  /* 0x000000002524783b */ /* 0x000f620000000200 */
[----:B------:R-:W-:-:S04]  /*12960*/  DEPBAR.LE SB0, 0x0 ;  /* 0x000080000000791a */ /* 0x000fc80000000000 */
[C---:B--2---:R-:W-:Y:S01]  /*12970*/  HMMA.16816.F16 R70, R56.reuse, R24, R70 ;  /* 0x000000183846723c */ /* 0x044fe20000000846 */
[----:B------:R-:W-:Y:S07]  /*12980*/  BAR.SYNC.DEFER_BLOCKING 0x0 ;  /* 0x0000000000007b1d */ /* 0x000fee0000010000 */
[C---:B------:R-:W-:Y:S08]  /*12990*/  HMMA.16816.F16 R84, R56.reuse, R26, R84 ;  /* 0x0000001a3854723c */ /* 0x040ff00000000854 */
[C---:B---3--:R-:W-:Y:S08]  /*129a0*/  HMMA.16816.F16 R86, R56.reuse, R20, R86 ;  /* 0x000000143856723c */ /* 0x048ff00000000856 */
[C---:B------:R-:W-:Y:S01]  /*129b0*/  HMMA.16816.F16 R104, R56.reuse, R22, R104 ;  /* 0x000000163868723c */ /* 0x040fe20000000868 */
[----:B------:R-:W-:Y:S01]  /*129c0*/  @!PT LDS RZ, [RZ] ;  /* 0x00000000fffff984 */ /* 0x000fe20000000800 */
[----:B------:R-:W-:Y:S01]  /*129d0*/  @!PT LDS RZ, [RZ] ;  /* 0x00000000fffff984 */ /* 0x000fe20000000800 */
[----:B------:R-:W-:Y:S01]  /*129e0*/  @!PT LDS RZ, [RZ] ;  /* 0x00000000fffff984 */ /* 0x000fe20000000800 */
[----:B------:R-:W-:Y:S07]  /*129f0*/  LDGSTS.E.128 [R134], desc[UR6][R146.64+0x600] ;  /* 0x0000060092867fae */ /* 0x000fee000b9a1806 */
[C---:B----4-:R-:W-:Y:S08]  /*12a00*/  HMMA.16816.F16 R60, R56.reuse, R48, R60 ;  /* 0x00000030383c723c */ /* 0x050ff0000000083c */
[C---:B------:R-:W-:Y:S08]  /*12a10*/  HMMA.16816.F16 R62, R56.reuse, R50, R62 ;  /* 0x00000032383e723c */ /* 0x040ff0000000083e */
[C---:B-1----:R-:W-:Y:S08]  /*12a20*/  HMMA.16816.F16 R80, R56.reuse, R32, R80 ;  /* 0x000000203850723c */ /* 0x042ff00000000850 */
[----:B------:R-:W-:Y:S01]  /*12a30*/  HMMA.16816.F16 R82, R56, R34, R82 ;  /* 0x000000223852723c */ /* 0x000fe20000000852 */
[----:B------:R-:W1:Y:S01]  /*12a40*/  S2R R56, SR_LANEID ;  /* 0x0000000000387919 */ /* 0x000e620000000000 */
[----:B------:R-:W2:Y:S06]  /*12a50*/  S2R R57, SR_LANEID ;  /* 0x0000000000397919 */ /* 0x000eac0000000000 */
[C---:B-----5:R-:W-:Y:S01]  /*12a60*/  HMMA.16816.F16 R114, R28.reuse, R24, R114 ;  /* 0x000000181c72723c */ /* 0x060fe20000000872 */
        /* <DEDUP_REMOVED lines=10> */
[----:B------:R-:W-:Y:S01]  /*12b10*/  LOP3.LUT R28, R55, 0x7, RZ, 0xc0, !PT ;  /* 0x00000007371c7812 */ /* 0x000fe200078ec0ff */
[-C--:B------:R-:W-:Y:S08]  /*12b20*/  HMMA.16816.F16 R76, R40, R24.reuse, R76 ;  /* 0x00000018284c723c */ /* 0x080ff0000000084c */
[----:B------:R-:W-:Y:S01]  /*12b30*/  HMMA.16816.F16 R106, R36, R24, R106 ;  /* 0x00000018246a723c */ /* 0x000fe2000000086a */
[----:B------:R-:W-:-:S02]  /*12b40*/  SHF.R.U32.HI R25, RZ, 0x3, R55 ;  /* 0x00000003ff197819 */ /* 0x000fc40000011637 */
[----:B------:R-:W-:Y:S02]  /*12b50*/  LOP3.LUT R24, R54, 0x7, RZ, 0xc0, !PT ;  /* 0x0000000736187812 */ /* 0x000fe400078ec0ff */
[----:B------:R-:W-:Y:S01]  /*12b60*/  SHF.R.U32.HI R54, RZ, 0x4, R54 ;  /* 0x00000004ff367819 */ /* 0x000fe20000011636 */
[----:B------:R-:W-:Y:S01]  /*12b70*/  IMAD.SHL.U32 R31, R25, 0x8, RZ ;  /* 0x00000008191f7824 */ /* 0x000fe200078e00ff */
[----:B------:R-:W-:Y:S01]  /*12b80*/  LOP3.LUT R25, R29, 0x8, R24, 0xe2, !PT ;  /* 0x000000081d197812 */ /* 0x000fe200078ee218 */
[-C--:B------:R-:W-:Y:S01]  /*12b90*/  HMMA.16816.F16 R78, R40, R20.reuse, R78 ;  /* 0x00000014284e723c */ /* 0x080fe2000000084e */
[----:B-1----:R-:W-:Y:S01]  /*12ba0*/  SHF.R.U32.HI R24, RZ, 0x3, R56 ;  /* 0x00000003ff187819 */ /* 0x002fe20000011638 */
[----:B------:R-:W-:Y:S01]  /*12bb0*/  IMAD.SHL.U32 R54, R54, 0x8, RZ ;  /* 0x0000000836367824 */ /* 0x000fe200078e00ff */
[----:B------:R-:W-:Y:S02]  /*12bc0*/  SHF.R.U32.HI R55, RZ, 0x4, R55 ;  /* 0x00000004ff377819 */ /* 0x000fe40000011637 */
[----:B------:R-:W-:Y:S01]  /*12bd0*/  LOP3.LUT R28, R31, 0x8, R28, 0xe2, !PT ;  /* 0x000000081f1c7812 */ /* 0x000fe200078ee21c */
[----:B------:R-:W-:Y:S01]  /*12be0*/  IMAD.SHL.U32 R59, R24, 0x8, RZ ;  /* 0x00000008183b7824 */ /* 0x000fe200078e00ff */
[C---:B------:R-:W-:Y:S01]  /*12bf0*/  IADD3 R24, P1, PT, R146.reuse, 0x20000, RZ ;  /* 0x0002000092187810 */ /* 0x040fe20007f3e0ff */
[----:B------:R-:W-:Y:S01]  /*12c00*/  HMMA.16816.F16 R66, R36, R20, R66 ;  /* 0x000000142442723c */ /* 0x000fe20000000842 */
[----:B------:R-:W-:Y:S01]  /*12c10*/  IADD3 R20, P0, PT, R146, 0x10000, RZ ;  /* 0x0001000092147810 */ /* 0x000fe20007f1e0ff */
[----:B------:R-:W-:-:S02]  /*12c20*/  IMAD R31, R25, 0x28, R54 ;  /* 0x00000028191f7824 */ /* 0x000fc400078e0236 */
[--C-:B------:R-:W-:Y:S01]  /*12c30*/  IMAD.X R25, RZ, RZ, R147.reuse, P1 ;  /* 0x000000ffff197224 */ /* 0x100fe200008e0693 */
[----:B------:R-:W1:Y:S01]  /*12c40*/  S2R R54, SR_LANEID ;  /* 0x0000000000367919 */ /* 0x000e620000000000 */
[----:B------:R-:W-:Y:S02]  /*12c50*/  IMAD.SHL.U32 R55, R55, 0x8, RZ ;  /* 0x0000000837377824 */ /* 0x000fe400078e00ff */
[----:B------:R-:W-:Y:S01]  /*12c60*/  HMMA.16816.F16 R116, R40, R26, R116 ;  /* 0x0000001a2874723c */ /* 0x000fe20000000874 */
[----:B------:R-:W-:Y:S02]  /*12c70*/  IMAD.X R21, RZ, RZ, R147, P0 ;  /* 0x000000ffff157224 */ /* 0x000fe400000e0693 */
[----:B------:R-:W-:Y:S01]  /*12c80*/  IMAD R30, R28, 0x88, R55 ;  /* 0x000000881c1e7824 */ /* 0x000fe200078e0237 */
[----:B------:R-:W-:Y:S01]  /*12c90*/  IADD3 R28, P2, PT, R144, 0x180000, RZ ;  /* 0x00180000901c7810 */ /* 0x000fe20007f5e0ff */
[----:B------:R-:W4:Y:S01]  /*12ca0*/  S2R R55, SR_LANEID ;  /* 0x0000000000377919 */ /* 0x000f220000000000 */
[----:B------:R-:W-:-:S02]  /*12cb0*/  IMAD.U32 R31, R31, 0x2, R18 ;  /* 0x000000021f1f7824 */ /* 0x000fc400078e0012 */
[----:B------:R-:W-:Y:S01]  /*12cc0*/  HMMA.16816.F16 R68, R36, R26, R68 ;  /* 0x0000001a2444723c */ /* 0x000fe20000000844 */
[----:B------:R-:W-:Y:S01]  /*12cd0*/  LOP3.LUT R26, R56, 0x7, RZ, 0xc0, !PT ;  /* 0x00000007381a7812 */ /* 0x000fe200078ec0ff */
[----:B------:R-:W-:Y:S01]  /*12ce0*/  IMAD.X R29, RZ, RZ, R145, P2 ;  /* 0x000000ffff1d7224 */ /* 0x000fe200010e0691 */
[----:B------:R-:W-:Y:S01]  /*12cf0*/  LDGSTS.E.128 [R134+0xa00], desc[UR6][R20.64+0x600] ;  /* 0x00a0060014867fae */ /* 0x000fe2000b9a1806 */
[----:B------:R-:W-:Y:S02]  /*12d00*/  SHF.R.U32.HI R56, RZ, 0x4, R56 ;  /* 0x00000004ff387819 */ /* 0x000fe40000011638 */
[----:B------:R-:W-:Y:S01]  /*12d10*/  LOP3.LUT R59, R59, 0x8, R26, 0xe2, !PT ;  /* 0x000000083b3b7812 */ /* 0x000fe200078ee21a */
[----:B------:R5:W-:Y:S01]  /*12d20*/  LDGSTS.E.128 [R134+0x1400], desc[UR6][R24.64+0x600] ;  /* 0x0140060018867fae */ /* 0x000be2000b9a1806 */
[----:B------:R-:W-:Y:S01]  /*12d30*/  HMMA.16816.F16 R100, R40, R22, R100 ;  /* 0x000000162864723c */ /* 0x000fe20000000864 */
[----:B------:R-:W-:Y:S01]  /*12d40*/  IADD3 R26, P0, PT, R144, 0x180000, RZ ;  /* 0x00180000901a7810 */ /* 0x000fe20007f1e0ff */
[----:B------:R-:W-:-:S04]  /*12d50*/  IMAD.SHL.U32 R56, R56, 0x8, RZ ;  /* 0x0000000838387824 */ /* 0x000fc800078e00ff */
[----:B------:R-:W-:Y:S02]  /*12d60*/  IMAD.X R27, RZ, RZ, R145, P0 ;  /* 0x000000ffff1b7224 */ /* 0x000fe400000e0691 */
[----:B------:R-:W-:Y:S01]  /*12d70*/  HMMA.16816.F16 R64, R36, R22, R64 ;  /* 0x000000162440723c */ /* 0x000fe20000000840 */
[----:B------:R-:W-:Y:S01]  /*12d80*/  IADD3 R22, P1, PT, R146, 0x30000, RZ ;  /* 0x0003000092167810 */ /* 0x000fe20007f3e0ff */
[----:B------:R-:W-:Y:S02]  /*12d90*/  IMAD R56, R59, 0x88, R56 ;  /* 0x000000883b387824 */ /* 0x000fe400078e0238 */
[----:B-----5:R-:W-:Y:S01]  /*12da0*/  IMAD.U32 R24, R30, 0x2, R3 ;  /* 0x000000021e187824 */ /* 0x020fe200078e0003 */
[--C-:B-1----:R-:W-:Y:S01]  /*12db0*/  SHF.R.U32.HI R20, RZ, 0x3, R54.reuse ;  /* 0x00000003ff147819 */ /* 0x102fe20000011636 */
[----:B------:R-:W-:Y:S01]  /*12dc0*/  IMAD.X R23, RZ, RZ, R147, P1 ;  /* 0x000000ffff177224 */ /* 0x000fe200008e0693 */
[----:B------:R-:W-:Y:S01]  /*12dd0*/  LOP3.LUT R21, R54, 0x7, RZ, 0xc0, !PT ;  /* 0x0000000736157812 */ /* 0x000fe200078ec0ff */
[C---:B------:R-:W-:Y:S01]  /*12de0*/  HMMA.16816.F16 R102, R40.reuse, R48, R102 ;  /* 0x000000302866723c */ /* 0x040fe20000000866 */
[----:B------:R-:W-:Y:S01]  /*12df0*/  SHF.R.U32.HI R54, RZ, 0x4, R54 ;  /* 0x00000004ff367819 */ /* 0x000fe20000011636 */
[----:B------:R-:W-:Y:S01]  /*12e00*/  IMAD.SHL.U32 R20, R20, 0x8, RZ ;  /* 0x0000000814147824 */ /* 0x000fe200078e00ff */
[----:B------:R4:W-:Y:S03]  /*12e10*/  LDGSTS.E.128 [R134+0x1e00], desc[UR6][R22.64+0x600] ;  /* 0x01e0060016867fae */ /* 0x0009e6000b9a1806 */
[----:B------:R-:W-:Y:S01]  /*12e20*/  IMAD.SHL.U32 R54, R54, 0x8, RZ ;  /* 0x0000000836367824 */ /* 0x000fe200078e00ff */
[----:B------:R-:W-:Y:S01]  /*12e30*/  LDGSTS.E.128 [R139], desc[UR6][R26.64] ;  /* 0x000000001a8b7fae */ /* 0x000fe2000b9a1806 */
[----:B------:R-:W-:Y:S01]  /*12e40*/  HMMA.16816.F16 R74, R40, R50, R74 ;  /* 0x00000032284a723c */ /* 0x000fe2000000084a */
[----:B------:R-:W-:Y:S01]  /*12e50*/  LOP3.LUT R21, R20, 0x8, R21, 0xe2, !PT ;  /* 0x0000000814157812 */ /* 0x000fe200078ee215 */
[----:B------:R-:W-:Y:S01]  /*12e60*/  IMAD.U32 R20, R56, 0x2, R17 ;  /* 0x0000000238147824 */ /* 0x000fe200078e0011 */
[----:B------:R1:W-:Y:S01]  /*12e70*/  LDGSTS.E.128 [R139+0x80], desc[UR6][R28.64+0x80] ;  /* 0x000800801c8b7fae */ /* 0x0003e2000b9a1806 */
[----:B----4-:R-:W-:-:S04]  /*12e80*/  SHF.R.U32.HI R22, RZ, 0x3, R55 ;  /* 0x00000003ff167819 */ /* 0x010fc80000011637 */
[C---:B------:R-:W-:Y:S01]  /*12e90*/  HMMA.16816.F16 R96, R40.reuse, R32, R96 ;  /* 0x000000202860723c */ /* 0x040fe20000000860 */
[----:B------:R-:W4:Y:S07]  /*12ea0*/  S2R R59, SR_LANEID ;  /* 0x00000000003b7919 */ /* 0x000f2e0000000000 */
[----:B------:R-:W-:Y:S01]  /*12eb0*/  HMMA.16816.F16 R98, R40, R34, R98 ;  /* 0x000000222862723c */ /* 0x000fe20000000862 */
[C---:B------:R-:W-:Y:S02]  /*12ec0*/  IADD3 R40, P1, PT, R144.reuse, 0x188000, RZ ;  /* 0x0018800090287810 */ /* 0x040fe40007f3e0ff */
[----:B------:R-:W-:-:S03]  /*12ed0*/  IADD3 R42, P0, PT, R144, 0x188000, RZ ;  /* 0x00188000902a7810 */ /* 0x000fc60007f1e0ff */
[--C-:B------:R-:W-:Y:S02]  /*12ee0*/  IMAD.X R41, RZ, RZ, R145.reuse, P1 ;  /* 0x000000ffff297224 */ /* 0x100fe400008e0691 */
[C---:B------:R-:W-:Y:S01]  /*12ef0*/  HMMA.16816.F16 R72, R36.reuse, R50, R72 ;  /* 0x000000322448723c */ /* 0x040fe20000000848 */
[----:B------:R-:W5:Y:S01]  /*12f00*/  S2R R50, SR_LANEID ;  /* 0x0000000000327919 */ /* 0x000f620000000000 */
[----:B------:R-:W-:Y:S01]  /*12f10*/  IMAD.X R43, RZ, RZ, R145, P0 ;  /* 0x000000ffff2b7224 */ /* 0x000fe200000e0691 */
[----:B------:R2:W-:Y:S05]  /*12f20*/  LDGSTS.E.128 [R139+0x1100], desc[UR6][R40.64] ;  /* 0x01100000288b7fae */ /* 0x0005ea000b9a1806 */
[C---:B------:R-:W-:Y:S01]  /*12f30*/  HMMA.16816.F16 R48, R36.reuse, R48, R52 ;  /* 0x000000302430723c */ /* 0x040fe20000000834 */
[----:B------:R3:W-:Y:S04]  /*12f40*/  LDGSTS.E.128 [R139+0x1180], desc[UR6][R42.64+0x80] ;  /* 0x011800802a8b7fae */ /* 0x0007e8000b9a1806 */
[----:B-1----:R-:W-:Y:S03]  /*12f50*/  LDSM.16.M88.4 R28, [R31] ;  /* 0x000000001f1c783b */ /* 0x002fe60000000200 */
[----:B------:R-:W-:Y:S01]  /*12f60*/  HMMA.16816.F16 R46, R36, R32, R46 ;  /* 0x00000020242e723c */ /* 0x000fe2000000082e */
[----:B--2---:R-:W1:Y:S01]  /*12f70*/  S2R R40, SR_LANEID ;  /* 0x0000000000287919 */ /* 0x004e620000000000 */
[----:B------:R-:W-:Y:S01]  /*12f80*/  SHF.R.U32.HI R32, RZ, 0x3, R57 ;  /* 0x00000003ff207819 */ /* 0x000fe20000011639 */
[----:B------:R-:W-:Y:S01]  /*12f90*/  IMAD R41, R21, 0x88, R54 ;  /* 0x0000008815297824 */ /* 0x000fe200078e0236 */
[----:B---3--:R-:W-:Y:S01]  /*12fa0*/  LOP3.LUT R42, R55, 0x7, RZ, 0xc0, !PT ;  /* 0x00000007372a7812 */ /* 0x008fe200078ec0ff */
[----:B------:R-:W-:Y:S01]  /*12fb0*/  IMAD.SHL.U32 R43, R22, 0x8, RZ ;  /* 0x00000008162b7824 */ /* 0x000fe200078e00ff */
[----:B------:R-:W-:-:S02]  /*12fc0*/  SHF.R.U32.HI R55, RZ, 0x4, R55 ;  /* 0x00000004ff377819 */ /* 0x000fc40000011637 */
[----:B------:R-:W-:Y:S01]  /*12fd0*/  HMMA.16816.F16 R44, R36, R34, R44 ;  /* 0x00000022242c723c */ /* 0x000fe2000000082c */
[----:B------:R-:W-:Y:S01]  /*12fe0*/  IMAD.U32 R41, R41, 0x2, R8 ;  /* 0x0000000229297824 */ /* 0x000fe200078e0008 */
[----:B------:R-:W2:Y:S01]  /*12ff0*/  LDSM.16.MT88.4 R24, [R24] ;  /* 0x000000001818783b */ /* 0x000ea20000004200 */
[----:B------:R-:W-:Y:S01]  /*13000*/  LOP3.LUT R42, R43, 0x8, R42, 0xe2, !PT ;  /* 0x000000082b2a7812 */ /* 0x000fe200078ee22a */
[----:B------:R-:W-:Y:S02]  /*13010*/  IMAD.SHL.U32 R33, R55, 0x8, RZ ;  /* 0x0000000837217824 */ /* 0x000fe400078e00ff */
[----:B------:R-:W3:Y:S02]  /*13020*/  LDSM.16.MT88.4 R20, [R20] ;  /* 0x000000001414783b */ /* 0x000ee40000004200 */
[----:B------:R-:W-:Y:S01]  /*13030*/  IMAD R43, R42, 0x88, R33 ;  /* 0x000000882a2b7824 */ /* 0x000fe200078e0221 */
[----:B------:R-:W-:Y:S01]  /*13040*/  LOP3.LUT R33, R57, 0x7, RZ, 0xc0, !PT ;  /* 0x0000000739217812 */ /* 0x000fe200078ec0ff */
[----:B------:R-:W-:Y:S01]  /*13050*/  IMAD.SHL.U32 R42, R32, 0x8, RZ ;  /* 0x00000008202a7824 */ /* 0x000fe200078e00ff */
[----:B------:R-:W-:Y:S01]  /*13060*/  SHF.R.U32.HI R57, RZ, 0x4, R57 ;  /* 0x00000004ff397819 */ /* 0x000fe20000011639 */
[----:B------:R-:W-:Y:S01]  /*13070*/  IMAD.U32 R32, R43, 0x2, R2 ;  /* 0x000000022b207824 */ /* 0x000fe200078e0002 */
[----:B------:R-:W4:Y:S01]  /*13080*/  LDSM.16.MT88.4 R52, [R41] ;  /* 0x000000002934783b */ /* 0x000f220000004200 */
[----:B-----5:R-:W-:-:S02]  /*13090*/  LOP3.LUT R39, R50, 0x7, RZ, 0xc0, !PT ;  /* 0x0000000732277812 */ /* 0x020fc400078ec0ff */
[----:B------:R-:W-:Y:S01]  /*130a0*/  LOP3.LUT R36, R42, 0x8, R33, 0xe2, !PT ;  /* 0x000000082a247812 */ /* 0x000fe200078ee221 */
[----:B------:R-:W-:Y:S01]  /*130b0*/  IMAD.SHL.U32 R57, R57, 0x8, RZ ;  /* 0x0000000839397824 */ /* 0x000fe200078e00ff */
[----:B------:R-:W5:Y:S03]  /*130c0*/  LDSM.16.MT88.4 R32, [R32] ;  /* 0x000000002020783b */ /* 0x000f660000004200 */
[----:B------:R-:W-:Y:S01]  /*130d0*/  IMAD R36, R36, 0x28, R57 ;  /* 0x0000002824247824 */ /* 0x000fe200078e0239 */
[----:B------:R-:W0:Y:S01]  /*130e0*/  LDGDEPBAR ;  /* 0x00000000000079af */ /* 0x000e220000000000 */
[----:B-1----:R-:W-:Y:S02]  /*130f0*/  SHF.R.U32.HI R37, RZ, 0x3, R40 ;  /* 0x00000003ff257819 */ /* 0x002fe40000011628 */
[----:B------:R-:W-:Y:S01]  /*13100*/  IMAD.U32 R36, R36, 0x2, R11 ;  /* 0x0000000224247824 */ /* 0x000fe200078e000b */
[----:B------:R-:W-:-:S02]  /*13110*/  LOP3.LUT R38, R40, 0x7, RZ, 0xc0, !PT ;  /* 0x0000000728267812 */ /* 0x000fc400078ec0ff */
[----:B------:R-:W-:Y:S01]  /*13120*/  SHF.R.U32.HI R40, RZ, 0x4, R40 ;  /* 0x00000004ff287819 */ /* 0x000fe20000011628 */
[----:B------:R-:W-:-:S05]  /*13130*/  IMAD.SHL.U32 R37, R37, 0x8, RZ ;  /* 0x0000000825257824 */ /* 0x000fca00078e00ff */
[----:B------:R-:W-:Y:S01]  /*13140*/  LOP3.LUT R38, R37, 0x8, R38, 0xe2, !PT ;  /* 0x0000000825267812 */ /* 0x000fe200078ee226 */
[----:B------:R-:W-:Y:S02]  /*13150*/  IMAD.SHL.U32 R37, R40, 0x8, RZ ;  /* 0x0000000828257824 */ /* 0x000fe400078e00ff */
[----:B------:R-:W-:Y:S02]  /*13160*/  LDSM.16.M88.4 R40, [R36] ;  /* 0x000000002428783b */ /* 0x000fe40000000200 */
[----:B------:R-:W-:Y:S01]  /*13170*/  IMAD R38, R38, 0x28, R37 ;  /* 0x0000002826267824 */ /* 0x000fe200078e0225 */
[--C-:B------:R-:W-:Y:S01]  /*13180*/  SHF.R.U32.HI R37, RZ, 0x3, R50.reuse ;  /* 0x00000003ff257819 */ /* 0x100fe20000011632 */
[----:B--2---:R-:W-:Y:S01]  /*13190*/  HMMA.16816.F16 R70, R28, R24, R70 ;  /* 0x000000181c46723c */ /* 0x004fe20000000846 */
[----:B------:R-:W-:Y:S01]  /*131a0*/  SHF.R.U32.HI R50, RZ, 0x4, R50 ;  /* 0x00000004ff327819 */ /* 0x000fe20000011632 */
[----:B------:R-:W-:Y:S02]  /*131b0*/  IMAD.U32 R38, R38, 0x2, R13 ;  /* 0x0000000226267824 */ /* 0x000fe400078e000d */
[----:B------:R-:W-:-:S02]  /*131c0*/  IMAD.SHL.U32 R56, R37, 0x8, RZ ;  /* 0x0000000825387824 */ /* 0x000fc400078e00ff */
[----:B------:R-:W-:Y:S02]  /*131d0*/  IMAD.SHL.U32 R50, R50, 0x8, RZ ;  /* 0x0000000832327824 */ /* 0x000fe400078e00ff */
[C---:B------:R-:W-:Y:S01]  /*131e0*/  HMMA.16816.F16 R84, R28.reuse, R26, R84 ;  /* 0x0000001a1c54723c */ /* 0x040fe20000000854 */
[----:B------:R-:W-:Y:S02]  /*131f0*/  LOP3.LUT R51, R56, 0x8, R39, 0xe2, !PT ;  /* 0x0000000838337812 */ /* 0x000fe400078ee227 */
[----:B------:R-:W1:Y:S03]  /*13200*/  LDSM.16.M88.4 R36, [R38] ;  /* 0x000000002624783b */ /* 0x000e660000000200 */
[----:B------:R-:W-:Y:S02]  /*13210*/  IMAD R51, R51, 0x28, R50 ;  /* 0x0000002833337824 */ /* 0x000fe400078e0232 */
[----:B---3--:R-:W-:Y:S01]  /*13220*/  HMMA.16816.F16 R86, R28, R20, R86 ;  /* 0x000000141c56723c */ /* 0x008fe20000000856 */
[----:B------:R-:W2:Y:S01]  /*13230*/  S2R R50, SR_LANEID ;  /* 0x0000000000327919 */ /* 0x000ea20000000000 */
[----:B------:R-:W-:-:S02]  /*13240*/  IMAD.U32 R56, R51, 0x2, R12 ;  /* 0x0000000233387824 */ /* 0x000fc400078e000c */
[----:B------:R-:W3:Y:S04]  /*13250*/  S2R R51, SR_LANEID ;  /* 0x0000000000337919 */ /* 0x000ee80000000000 */
[C---:B------:R-:W-:Y:S08]  /*13260*/  HMMA.16816.F16 R104, R28.reuse, R22, R104 ;  /* 0x000000161c68723c */ /* 0x040ff00000000868 */
[C---:B----4-:R-:W-:Y:S08]  /*13270*/  HMMA.16816.F16 R60, R28.reuse, R52, R60 ;  /* 0x000000341c3c723c */ /* 0x050ff0000000083c */
[C---:B------:R-:W-:Y:S08]  /*13280*/  HMMA.16816.F16 R62, R28.reuse, R54, R62 ;  /* 0x000000361c3e723c */ /* 0x040ff0000000083e */
[C---:B-----5:R-:W-:Y:S08]  /*13290*/  HMMA.16816.F16 R80, R28.reuse, R32, R80 ;  /* 0x000000201c50723c */ /* 0x060ff00000000850 */
[----:B------:R-:W-:Y:S01]  /*132a0*/  HMMA.16816.F16 R82, R28, R34, R82 ;  /* 0x000000221c52723c */ /* 0x000fe20000000852 */
[----:B------:R-:W4:Y:S07]  /*132b0*/  LDSM.16.M88.4 R28, [R56] ;  /* 0x00000000381c783b */ /* 0x000f2e0000000200 */
        /* <DEDUP_REMOVED lines=8> */
[----:B------:R-:W1:Y:S07]  /*13340*/  S2R R36, SR_LANEID ;  /* 0x0000000000247919 */ /* 0x000e6e0000000000 */
        /* <DEDUP_REMOVED lines=9> */
[----:B------:R-:W3:Y:S06]  /*133e0*/  S2R R42, SR_LANEID ;  /* 0x00000000002a7919 */ /* 0x000eec0000000000 */
[----:B----4-:R-:W-:Y:S01]  /*133f0*/  HMMA.16816.F16 R106, R28, R24, R106 ;  /* 0x000000181c6a723c */ /* 0x010fe2000000086a */
[----:B--2---:R-:W-:Y:S01]  /*13400*/  SHF.R.U32.HI R24, RZ, 0x3, R50 ;  /* 0x00000003ff187819 */ /* 0x004fe20000011632 */
[----:B------:R-:W2:Y:S01]  /*13410*/  S2R R40, SR_LANEID ;  /* 0x0000000000287919 */ /* 0x000ea20000000000 */
[----:B------:R-:W-:-:S02]  /*13420*/  LOP3.LUT R25, R50, 0x7, RZ, 0xc0, !PT ;  /* 0x0000000732197812 */ /* 0x000fc400078ec0ff */
[----:B------:R-:W-:Y:S01]  /*13430*/  SHF.R.U32.HI R50, RZ, 0x4, R50 ;  /* 0x00000004ff327819 */ /* 0x000fe20000011632 */
[----:B------:R-:W-:Y:S02]  /*13440*/  IMAD.SHL.U32 R24, R24, 0x8, RZ ;  /* 0x0000000818187824 */ /* 0x000fe400078e00ff */
[----:B------:R-:W-:Y:S01]  /*13450*/  HMMA.16816.F16 R66, R28, R20, R66 ;  /* 0x000000141c42723c */ /* 0x000fe20000000842 */
[----:B-1----:R-:W-:Y:S01]  /*13460*/  SHF.R.U32.HI R20, RZ, 0x3, R36 ;  /* 0x00000003ff147819 */ /* 0x002fe20000011624 */
        /* <DEDUP_REMOVED lines=10> */
[----:B------:R-:W1:Y:S01]  /*13510*/  S2R R54, SR_LANEID ;  /* 0x0000000000367919 */ /* 0x000e620000000000 */
[----:B-----5:R-:W-:Y:S01]  /*13520*/  SHF.R.U32.HI R22, RZ, 0x3, R41 ;  /* 0x00000003ff167819 */ /* 0x020fe20000011629 */
[----:B------:R-:W-:Y:S01]  /*13530*/  IMAD R21, R21, 0x88, R20 ;  /* 0x0000008815157824 */ /* 0x000fe200078e0214 */
[----:B------:R-:W-:Y:S01]  /*13540*/  LOP3.LUT R20, R41, 0x7, RZ, 0xc0, !PT ;  /* 0x0000000729147812 */ /* 0x000fe200078ec0ff */
[----:B------:R-:W-:Y:S01]  /*13550*/  IMAD.U32 R36, R25, 0x2, R6 ;  /* 0x0000000219247824 */ /* 0x000fe200078e0006 */
[----:B---3--:R-:W-:Y:S01]  /*13560*/  SHF.R.U32.HI R43, RZ, 0x3, R42 ;  /* 0x00000003ff2b7819 */ /* 0x008fe2000001162a */
        /* <DEDUP_REMOVED lines=21> */
[----:B--2---:R-:W-:Y:S01]  /*136c0*/  SHF.R.U32.HI R33, RZ, 0x3, R40 ;  /* 0x00000003ff217819 */ /* 0x004fe20000011628 */
[----:B------:R-:W-:Y:S01]  /*136d0*/  IMAD R24, R24, 0x88, R51 ;  /* 0x0000008818187824 */ /* 0x000fe200078e0233 */
[----:B------:R-:W2:Y:S01]  /*136e0*/  LDSM.16.MT88.4 R20, [R21] ;  /* 0x000000001514783b */ /* 0x000ea20000004200 */
[----:B------:R-:W-:Y:S01]  /*136f0*/  IMAD R41, R48, 0x88, R41 ;  /* 0x0000008830297824 */ /* 0x000fe200078e0229 */
[----:B------:R-:W-:Y:S01]  /*13700*/  HMMA.16816.F16 R44, R28, R34, R44 ;  /* 0x000000221c2c723c */ /* 0x000fe2000000082c */
[----:B------:R-:W-:Y:S01]  /*13710*/  IMAD R42, R49, 0x88, R42 ;  /* 0x00000088312a7824 */ /* 0x000fe200078e022a */
[----:B-1----:R-:W-:Y:S01]  /*13720*/  LOP3.LUT R34, R54, 0x7, RZ, 0xc0, !PT ;  /* 0x0000000736227812 */ /* 0x002fe200078ec0ff */
[----:B------:R-:W-:-:S02]  /*13730*/  IMAD.U32 R24, R24, 0x2, R5 ;  /* 0x0000000218187824 */ /* 0x000fc400078e0005 */
[----:B------:R-:W-:Y:S01]  /*13740*/  IMAD.U32 R48, R41, 0x2, R142 ;  /* 0x0000000229307824 */ /* 0x000fe200078e008e */
[----:B------:R-:W-:Y:S01]  /*13750*/  LOP3.LUT R41, R40, 0x7, RZ, 0xc0, !PT ;  /* 0x0000000728297812 */ /* 0x000fe200078ec0ff */
[----:B------:R-:W-:Y:S01]  /*13760*/  IMAD.U32 R28, R42, 0x2, R143 ;  /* 0x000000022a1c7824 */ /* 0x000fe200078e008f */
[----:B------:R-:W-:Y:S01]  /*13770*/  SHF.R.U32.HI R40, RZ, 0x4, R40 ;  /* 0x00000004ff287819 */ /* 0x000fe20000011628 */
[----:B------:R-:W1:Y:S01]  /*13780*/  LDSM.16.MT88.4 R24, [R24] ;  /* 0x000000001818783b */ /* 0x000e620000004200 */
        /* <DEDUP_REMOVED lines=21> */
[----:B--2---:R-:W-:Y:S01]  /*138e0*/  HMMA.16816.F16 R86, R36, R20, R86 ;  /* 0x000000142456723c */ /* 0x004fe20000000856 */
[----:B------:R-:W-:-:S02]  /*138f0*/  IMAD.U32 R32, R54, 0x2, R15 ;  /* 0x0000000236207824 */ /* 0x000fc400078e000f */
[----:B------:R-:W-:Y:S01]  /*13900*/  IMAD R55, R34, 0x28, R33 ;  /* 0x0000002822377824 */ /* 0x000fe200078e0221 */
[----:B------:R-:W2:Y:S03]  /*13910*/  S2R R54, SR_LANEID ;  /* 0x0000000000367919 */ /* 0x000ea60000000000 */
[----:B------:R-:W-:Y:S01]  /*13920*/  IMAD.U32 R57, R55, 0x2, R14 ;  /* 0x0000000237397824 */ /* 0x000fe200078e000e */
[----:B------:R-:W3:Y:S01]  /*13930*/  LDSM.16.M88.4 R32, [R32] ;  /* 0x000000002020783b */ /* 0x000ee20000000200 */
[C---:B------:R-:W-:Y:S01]  /*13940*/  HMMA.16816.F16 R104, R36.reuse, R22, R104 ;  /* 0x000000162468723c */ /* 0x040fe20000000868 */
[----:B------:R-:W2:Y:S07]  /*13950*/  S2R R55, SR_LANEID ;  /* 0x0000000000377919 */ /* 0x000eae0000000000 */
[C---:B-1----:R-:W-:Y:S08]  /*13960*/  HMMA.16816.F16 R70, R36.reuse, R24, R70 ;  /* 0x000000182446723c */ /* 0x042ff00000000846 */
[C---:B------:R-:W-:Y:S08]  /*13970*/  HMMA.16816.F16 R84, R36.reuse, R26, R84 ;  /* 0x0000001a2454723c */ /* 0x040ff00000000854 */
[C---:B----4-:R-:W-:Y:S08]  /*13980*/  HMMA.16816.F16 R60, R36.reuse, R48, R60 ;  /* 0x00000030243c723c */ /* 0x050ff0000000083c */
[C---:B------:R-:W-:Y:S08]  /*13990*/  HMMA.16816.F16 R62, R36.reuse, R50, R62 ;  /* 0x00000032243e723c */ /* 0x040ff0000000083e */
[C---:B-----5:R-:W-:Y:S08]  /*139a0*/  HMMA.16816.F16 R80, R36.reuse, R28, R80 ;  /* 0x0000001c2450723c */ /* 0x060ff00000000850 */
        /* <DEDUP_REMOVED lines=16> */
[----:B--2---:R-:W-:-:S07]  /*13ab0*/  SHF.R.U32.HI R32, RZ, 0x3, R54 ;  /* 0x00000003ff207819 */ /* 0x004fce0000011636 */
[-C--:B------:R-:W-:Y:S08]  /*13ac0*/  HMMA.16816.F16 R76, R40, R24.reuse, R76 ;  /* 0x00000018284c723c */ /* 0x080ff0000000084c */
[----:B-1----:R-:W-:Y:S01]  /*13ad0*/  HMMA.16816.F16 R106, R36, R24, R106 ;  /* 0x00000018246a723c */ /* 0x002fe2000000086a */
        /* <DEDUP_REMOVED lines=151> */
[--C-:B-----5:R-:W-:Y:S02]  /*14450*/  SHF.R.U32.HI R23, RZ, 0x3, R40.reuse ;  /* 0x00000003ff177819 */ /* 0x120fe40000011628 */
[----:B------:R-:W-:Y:S01]  /*14460*/  LOP3.LUT R22, R41, 0x7, RZ, 0xc0, !PT ;  /* 0x0000000729167812 */ /* 0x000fe200078ec0ff */
[----:B------:R-:W-:Y:S01]  /*14470*/  IMAD.SHL.U32 R25, R20, 0x8, RZ ;  /* 0x0000000814197824 */ /* 0x000fe200078e00ff */
[----:B------:R-:W-:Y:S01]  /*14480*/  LOP3.LUT R20, R40, 0x7, RZ, 0xc0, !PT ;  /* 0x0000000728147812 */ /* 0x000fe200078ec0ff */
[----:B------:R-:W-:Y:S01]  /*14490*/  IMAD.SHL.U32 R23, R23, 0x8, RZ ;  /* 0x0000000817177824 */ /* 0x000fe200078e00ff */
[----:B------:R-:W-:Y:S01]  /*144a0*/  SHF.R.U32.HI R40, RZ, 0x4, R40 ;  /* 0x00000004ff287819 */ /* 0x000fe20000011628 */
[----:B------:R-:W-:Y:S01]  /*144b0*/  IMAD R50, R21, 0x28, R50 ;  /* 0x0000002815327824 */ /* 0x000fe200078e0232 */
[----:B------:R-:W-:Y:S01]  /*144c0*/  SHF.R.U32.HI R41, RZ, 0x4, R41 ;  /* 0x00000004ff297819 */ /* 0x000fe20000011629 */
[C---:B------:R-:W-:Y:S01]  /*144d0*/  HMMA.16816.F16 R46, R32.reuse, R28, R46 ;  /* 0x0000001c202e723c */ /* 0x040fe2000000082e */
[----:B------:R-:W-:Y:S01]  /*144e0*/  LOP3.LUT R23, R23, 0x8, R20, 0xe2, !PT ;  /* 0x0000000817177812 */ /* 0x000fe200078ee214 */
[----:B------:R-:W-:Y:S01]  /*144f0*/  IMAD.SHL.U32 R40, R40, 0x8, RZ ;  /* 0x0000000828287824 */ /* 0x000fe200078e00ff */
[--C-:B---3--:R-:W-:Y:S01]  /*14500*/  SHF.R.U32.HI R20, RZ, 0x3, R37.reuse ;  /* 0x00000003ff147819 */ /* 0x108fe20000011625 */
[----:B------:R-:W2:Y:S01]  /*14510*/  S2R R28, SR_LANEID ;  /* 0x00000000001c7919 */ /* 0x000ea20000000000 */
[----:B------:R-:W-:Y:S01]  /*14520*/  LOP3.LUT R21, R37, 0x7, RZ, 0xc0, !PT ;  /* 0x0000000725157812 */ /* 0x000fe200078ec0ff */
[----:B------:R-:W-:Y:S01]  /*14530*/  IMAD.SHL.U32 R41, R41, 0x8, RZ ;  /* 0x0000000829297824 */ /* 0x000fe200078e00ff */
[----:B------:R-:W-:Y:S01]  /*14540*/  SHF.R.U32.HI R37, RZ, 0x4, R37 ;  /* 0x00000004ff257819 */ /* 0x000fe20000011625 */
[----:B------:R-:W-:Y:S01]  /*14550*/  IMAD.SHL.U32 R20, R20, 0x8, RZ ;  /* 0x0000000814147824 */ /* 0x000fe200078e00ff */
[----:B------:R-:W-:Y:S01]  /*14560*/  LOP3.LUT R22, R25, 0x8, R22, 0xe2, !PT ;  /* 0x0000000819167812 */ /* 0x000fe200078ee216 */
[----:B------:R-:W-:Y:S01]  /*14570*/  IMAD R40, R23, 0x88, R40 ;  /* 0x0000008817287824 */ /* 0x000fe200078e0228 */
[----:B-1----:R-:W-:Y:S01]  /*14580*/  SHF.R.U32.HI R29, RZ, 0x3, R36 ;  /* 0x00000003ff1d7819 */ /* 0x002fe20000011624 */
[----:B------:R-:W-:Y:S01]  /*14590*/  IMAD.SHL.U32 R37, R37, 0x8, RZ ;  /* 0x0000000825257824 */ /* 0x000fe200078e00ff */
[----:B------:R-:W-:Y:S01]  /*145a0*/  LOP3.LUT R42, R20, 0x8, R21, 0xe2, !PT ;  /* 0x00000008142a7812 */ /* 0x000fe200078ee215 */
[----:B------:R-:W-:Y:S01]  /*145b0*/  IMAD R22, R22, 0x88, R41 ;  /* 0x0000008816167824 */ /* 0x000fe200078e0229 */
[--C-:B------:R-:W-:Y:S01]  /*145c0*/  SHF.R.U32.HI R21, RZ, 0x3, R38.reuse ;  /* 0x00000003ff157819 */ /* 0x100fe20000011626 */
[C---:B------:R-:W-:Y:S01]  /*145d0*/  HMMA.16816.F16 R52, R32.reuse, R52, R48 ;  /* 0x000000342034723c */ /* 0x040fe20000000830 */
[----:B------:R-:W-:Y:S01]  /*145e0*/  LEA R20, R40, R19, 0x1 ;  /* 0x0000001328147211 */ /* 0x000fe200078e08ff */
[----:B------:R-:W-:Y:S01]  /*145f0*/  IMAD R37, R42, 0x88, R37 ;  /* 0x000000882a257824 */ /* 0x000fe200078e0225 */
[----:B------:R-:W-:Y:S01]  /*14600*/  LOP3.LUT R40, R38, 0x7, RZ, 0xc0, !PT ;  /* 0x0000000726287812 */ /* 0x000fe200078ec0ff */
[----:B------:R-:W-:Y:S01]  /*14610*/  IMAD.SHL.U32 R41, R21, 0x8, RZ ;  /* 0x0000000815297824 */ /* 0x000fe200078e00ff */
[----:B------:R-:W-:Y:S01]  /*14620*/  SHF.R.U32.HI R38, RZ, 0x4, R38 ;  /* 0x00000004ff267819 */ /* 0x000fe20000011626 */
[----:B------:R-:W-:Y:S01]  /*14630*/  IMAD.U32 R48, R37, 0x2, R16 ;  /* 0x0000000225307824 */ /* 0x000fe200078e0010 */
[----:B------:R-:W-:Y:S01]  /*14640*/  LOP3.LUT R37, R36, 0x7, RZ, 0xc0, !PT ;  /* 0x0000000724257812 */ /* 0x000fe200078ec0ff */
[C---:B------:R-:W-:Y:S01]  /*14650*/  HMMA.16816.F16 R68, R32.reuse, R26, R68 ;  /* 0x0000001a2044723c */ /* 0x040fe20000000844 */
[----:B------:R-:W-:Y:S01]  /*14660*/  LOP3.LUT R41, R41, 0x8, R40, 0xe2, !PT ;  /* 0x0000000829297812 */ /* 0x000fe200078ee228 */
[----:B------:R-:W-:Y:S01]  /*14670*/  IMAD.SHL.U32 R40, R29, 0x8, RZ ;  /* 0x000000081d287824 */ /* 0x000fe200078e00ff */
[----:B------:R-:W-:Y:S01]  /*14680*/  SHF.R.U32.HI R36, RZ, 0x4, R36 ;  /* 0x00000004ff247819 */ /* 0x000fe20000011624 */
[----:B------:R-:W-:Y:S01]  /*14690*/  IMAD.SHL.U32 R38, R38, 0x8, RZ ;  /* 0x0000000826267824 */ /* 0x000fe200078e00ff */
[----:B----4-:R-:W-:Y:S01]  /*146a0*/  SHF.R.U32.HI R29, RZ, 0x3, R39 ;  /* 0x00000003ff1d7819 */ /* 0x010fe20000011627 */
[----:B------:R-:W-:Y:S01]  /*146b0*/  IMAD.U32 R50, R50, 0x2, R131 ;  /* 0x0000000232327824 */ /* 0x000fe200078e0083 */
[----:B------:R-:W-:Y:S01]  /*146c0*/  LOP3.LUT R37, R40, 0x8, R37, 0xe2, !PT ;  /* 0x0000000828257812 */ /* 0x000fe200078ee225 */
[----:B------:R-:W-:Y:S01]  /*146d0*/  IMAD.SHL.U32 R36, R36, 0x8, RZ ;  /* 0x0000000824247824 */ /* 0x000fe200078e00ff */
[----:B------:R-:W-:Y:S01]  /*146e0*/  HMMA.16816.F16 R72, R32, R54, R72 ;  /* 0x000000362048723c */ /* 0x000fe20000000848 */
[----:B------:R-:W-:Y:S01]  /*146f0*/  IMAD R38, R41, 0x88, R38 ;  /* 0x0000008829267824 */ /* 0x000fe200078e0226 */
[----:B------:R-:W-:Y:S01]  /*14700*/  LDSM.16.M88.4 R56, [R50] ;  /* 0x000000003238783b */ /* 0x000fe20000000200 */
[----:B------:R-:W-:-:S02]  /*14710*/  IMAD R36, R37, 0x28, R36 ;  /* 0x0000002825247824 */ /* 0x000fc400078e0224 */
[----:B------:R-:W-:Y:S01]  /*14720*/  IMAD.U32 R22, R22, 0x2, R7 ;  /* 0x0000000216167824 */ /* 0x000fe200078e0007 */
[----:B------:R-:W1:Y:S01]  /*14730*/  LDSM.16.MT88.4 R48, [R48] ;  /* 0x000000003030783b */ /* 0x000e620000004200 */
[----:B------:R-:W-:Y:S01]  /*14740*/  IMAD.SHL.U32 R29, R29, 0x8, RZ ;  /* 0x000000081d1d7824 */ /* 0x000fe200078e00ff */
[----:B------:R-:W-:Y:S01]  /*14750*/  HMMA.16816.F16 R44, R32, R30, R44 ;  /* 0x0000001e202c723c */ /* 0x000fe2000000082c */
[----:B------:R-:W-:Y:S01]  /*14760*/  IMAD.U32 R32, R38, 0x2, R9 ;  /* 0x0000000226207824 */ /* 0x000fe200078e0009 */
[----:B------:R-:W-:Y:S01]  /*14770*/  LOP3.LUT R30, R39, 0x7, RZ, 0xc0, !PT ;  /* 0x00000007271e7812 */ /* 0x000fe200078ec0ff */
[----:B------:R-:W-:Y:S01]  /*14780*/  IMAD.U32 R36, R36, 0x2, R129 ;  /* 0x0000000224247824 */ /* 0x000fe200078e0081 */
[----:B------:R-:W-:Y:S01]  /*14790*/  SHF.R.U32.HI R39, RZ, 0x4, R39 ;  /* 0x00000004ff277819 */ /* 0x000fe20000011627 */
[----:B------:R-:W3:Y:S01]  /*147a0*/  LDSM.16.MT88.4 R24, [R22] ;  /* 0x000000001618783b */ /* 0x000ee20000004200 */
[----:B------:R-:W-:Y:S02]  /*147b0*/  LOP3.LUT R30, R29, 0x8, R30, 0xe2, !PT ;  /* 0x000000081d1e7812 */ /* 0x000fe400078ee21e */
[----:B--2---:R-:W-:Y:S01]  /*147c0*/  SHF.R.U32.HI R29, RZ, 0x3, R28 ;  /* 0x00000003ff1d7819 */ /* 0x004fe2000001161c */
[----:B------:R-:W2:Y:S01]  /*147d0*/  LDSM.16.MT88.4 R20, [R20] ;  /* 0x000000001414783b */ /* 0x000ea20000004200 */
[----:B------:R-:W-:-:S03]  /*147e0*/  IMAD.SHL.U32 R39, R39, 0x8, RZ ;  /* 0x0000000827277824 */ /* 0x000fc600078e00ff */
[----:B------:R-:W4:Y:S01]  /*147f0*/  LDSM.16.MT88.4 R32, [R32] ;  /* 0x000000002020783b */ /* 0x000f220000004200 */
[----:B------:R-:W-:Y:S01]  /*14800*/  IMAD R39, R30, 0x28, R39 ;  /* 0x000000281e277824 */ /* 0x000fe200078e0227 */
[----:B------:R-:W-:Y:S01]  /*14810*/  LOP3.LUT R30, R28, 0x7, RZ, 0xc0, !PT ;  /* 0x000000071c1e7812 */ /* 0x000fe200078ec0ff */
[----:B------:R-:W-:Y:S01]  /*14820*/  IMAD.SHL.U32 R29, R29, 0x8, RZ ;  /* 0x000000081d1d7824 */ /* 0x000fe200078e00ff */
[----:B------:R-:W5:Y:S01]  /*14830*/  LDSM.16.M88.4 R40, [R36] ;  /* 0x000000002428783b */ /* 0x000f620000000200 */
[----:B------:R-:W-:-:S03]  /*14840*/  SHF.R.U32.HI R28, RZ, 0x4, R28 ;  /* 0x00000004ff1c7819 */ /* 0x000fc6000001161c */
[----:B------:R-:W-:Y:S01]  /*14850*/  LOP3.LUT R30, R29, 0x8, R30, 0xe2, !PT ;  /* 0x000000081d1e7812 */ /* 0x000fe200078ee21e */
[----:B------:R-:W5:Y:S01]  /*14860*/  S2R R54, SR_LANEID ;  /* 0x0000000000367919 */ /* 0x000f620000000000 */
[----:B------:R-:W-:Y:S02]  /*14870*/  IMAD.SHL.U32 R29, R28, 0x8, RZ ;  /* 0x000000081c1d7824 */ /* 0x000fe400078e00ff */
[----:B------:R-:W-:Y:S01]  /*14880*/  IMAD.U32 R28, R39, 0x2, R128 ;  /* 0x00000002271c7824 */ /* 0x000fe200078e0080 */
[----:B------:R-:W5:Y:S01]  /*14890*/  S2R R55, SR_LANEID ;  /* 0x0000000000377919 */ /* 0x000f620000000000 */
[----:B------:R-:W-:-:S04]  /*148a0*/  IMAD R37, R30, 0x28, R29 ;  /* 0x000000281e257824 */ /* 0x000fc800078e021d */
[----:B------:R-:W-:Y:S01]  /*148b0*/  IMAD.U32 R37, R37, 0x2, R4 ;  /* 0x0000000225257824 */ /* 0x000fe200078e0004 */
[----:B------:R-:W5:Y:S05]  /*148c0*/  LDSM.16.M88.4 R28, [R28] ;  /* 0x000000001c1c783b */ /* 0x000f6a0000000200 */
[----:B------:R-:W5:Y:S01]  /*148d0*/  LDSM.16.M88.4 R36, [R37] ;  /* 0x000000002524783b */ /* 0x000f620000000200 */
[----:B-1----:R-:W-:Y:S01]  /*148e0*/  HMMA.16816.F16 R60, R56, R48, R60 ;  /* 0x00000030383c723c */ /* 0x002fe2000000083c */
[----:B------:R-:W-:-:S04]  /*148f0*/  DEPBAR.LE SB0, 0x0 ;  /* 0x000080000000791a */ /* 0x000fc80000000000 */
[----:B------:R-:W-:Y:S03]  /*14900*/  BAR.SYNC.DEFER_BLOCKING 0x0 ;  /* 0x0000000000007b1d */ /* 0x000fe60000010000 */
[C---:B---3--:R-:W-:Y:S08]  /*14910*/  HMMA.16816.F16 R70, R56.reuse, R24, R70 ;  /* 0x000000183846723c */ /* 0x048ff00000000846 */
[C---:B------:R-:W-:Y:S08]  /*14920*/  HMMA.16816.F16 R84, R56.reuse, R26, R84 ;  /* 0x0000001a3854723c */ /* 0x040ff00000000854 */
[C---:B--2---:R-:W-:Y:S01]  /*14930*/  HMMA.16816.F16 R86, R56.reuse, R20, R86 ;  /* 0x000000143856723c */ /* 0x044fe20000000856 */
[----:B------:R-:W-:Y:S01]  /*14940*/  @!PT LDS RZ, [RZ] ;  /* 0x00000000fffff984 */ /* 0x000fe20000000800 */
[----:B------:R-:W-:Y:S01]  /*14950*/  @!PT LDS RZ, [RZ] ;  /* 0x00000000fffff984 */ /* 0x000fe20000000800 */
[----:B------:R-:W-:Y:S01]  /*14960*/  @!PT LDS RZ, [RZ] ;  /* 0x00000000fffff984 */ /* 0x000fe20000000800 */
[----:B------:R-:W-:Y:S07]  /*14970*/  LDGSTS.E.128 [R134], desc[UR6][R146.64+0x680] ;  /* 0x0000068092867fae */ /* 0x000fee000b9a1806 */
[C---:B------:R-:W-:Y:S08]  /*14980*/  HMMA.16816.F16 R104, R56.reuse, R22, R104 ;  /* 0x000000163868723c */ /* 0x040ff00000000868 */
[C---:B------:R-:W-:Y:S08]  /*14990*/  HMMA.16816.F16 R62, R56.reuse, R50, R62 ;  /* 0x00000032383e723c */ /* 0x040ff0000000083e */
[C---:B----4-:R-:W-:Y:S08]  /*149a0*/  HMMA.16816.F16 R80, R56.reuse, R32, R80 ;  /* 0x000000203850723c */ /* 0x050ff00000000850 */
[----:B------:R-:W-:Y:S08]  /*149b0*/  HMMA.16816.F16 R82, R56, R34, R82 ;  /* 0x000000223852723c */ /* 0x000ff00000000852 */
[----:B-----5:R-:W-:Y:S01]  /*149c0*/  HMMA.16816.F16 R58, R40, R20, R78 ;  /* 0x00000014283a723c */ /* 0x020fe2000000084e */
[----:B------:R-:W1:Y:S01]  /*149d0*/  S2R R78, SR_LANEID ;  /* 0x00000000004e7919 */ /* 0x000e620000000000 */
[----:B------:R-:W2:Y:S06]  /*149e0*/  S2R R79, SR_LANEID ;  /* 0x00000000004f7919 */ /* 0x000eac0000000000 */
        /* <DEDUP_REMOVED lines=18> */
[----:B------:R-:W-:Y:S01]  /*14b10*/  HMMA.16816.F16 R56, R40, R26, R116 ;  /* 0x0000001a2838723c */ /* 0x000fe20000000874 */
        /* <DEDUP_REMOVED lines=13> */
[----:B------:R-:W-:Y:S01]  /*14bf0*/  LOP3.LUT R26, R78, 0x7, RZ, 0xc0, !PT ;  /* 0x000000074e1a7812 */ /* 0x000fe200078ec0ff */
[----:B------:R-:W-:Y:S01]  /*14c00*/  IMAD.X R21, RZ, RZ, R147, P0 ;  /* 0x000000ffff157224 */ /* 0x000fe200000e0693 */
[----:B------:R-:W-:Y:S01]  /*14c10*/  SHF.R.U32.HI R78, RZ, 0x4, R78 ;  /* 0x00000004ff4e7819 */ /* 0x000fe2000001164e */
[----:B------:R-:W-:Y:S01]  /*14c20*/  IMAD R30, R28, 0x88, R55 ;  /* 0x000000881c1e7824 */ /* 0x000fe200078e0237 */
[----:B------:R-:W-:Y:S01]  /*14c30*/  LOP3.LUT R117, R117, 0x8, R26, 0xe2, !PT ;  /* 0x0000000875757812 */ /* 0x000fe200078ee21a */
[----:B------:R-:W3:Y:S01]  /*14c40*/  S2R R55, SR_LANEID ;  /* 0x0000000000377919 */ /* 0x000ee20000000000 */
[C---:B------:R-:W-:Y:S01]  /*14c50*/  IADD3 R26, P0, PT, R144.reuse, 0x1a0000, RZ ;  /* 0x001a0000901a7810 */ /* 0x040fe20007f1e0ff */
[----:B------:R-:W-:Y:S01]  /*14c60*/  HMMA.16816.F16 R100, R40, R22, R100 ;  /* 0x000000162864723c */ /* 0x000fe20000000864 */
[----:B------:R-:W-:Y:S01]  /*14c70*/  IADD3 R28, P2, PT, R144, 0x1a0000, RZ ;  /* 0x001a0000901c7810 */ /* 0x000fe20007f5e0ff */
[----:B------:R-:W-:Y:S01]  /*14c80*/  LDGSTS.E.128 [R134+0xa00], desc[UR6][R20.64+0x680] ;  /* 0x00a0068014867fae */ /* 0x000fe2000b9a1806 */
[----:B------:R-:W-:-:S02]  /*14c90*/  IMAD.SHL.U32 R78, R78, 0x8, RZ ;  /* 0x000000084e4e7824 */ /* 0x000fc400078e00ff */
[--C-:B------:R-:W-:Y:S01]  /*14ca0*/  IMAD.X R27, RZ, RZ, R145.reuse, P0 ;  /* 0x000000ffff1b7224 */ /* 0x100fe200000e0691 */
[----:B------:R4:W-:Y:S01]  /*14cb0*/  LDGSTS.E.128 [R134+0x1400], desc[UR6][R24.64+0x680] ;  /* 0x0140068018867fae */ /* 0x0009e2000b9a1806 */
[----:B------:R-:W-:Y:S01]  /*14cc0*/  IMAD.X R29, RZ, RZ, R145, P2 ;  /* 0x000000ffff1d7224 */ /* 0x000fe200010e0691 */
[----:B------:R-:W-:Y:S01]  /*14cd0*/  HMMA.16816.F16 R64, R36, R22, R64 ;  /* 0x000000162440723c */ /* 0x000fe20000000840 */
[----:B------:R-:W-:Y:S01]  /*14ce0*/  IADD3 R22, P1, PT, R146, 0x30000, RZ ;  /* 0x0003000092167810 */ /* 0x000fe20007f3e0ff */
[----:B------:R-:W-:Y:S02]  /*14cf0*/  IMAD R78, R117, 0x88, R78 ;  /* 0x00000088754e7824 */ /* 0x000fe400078e024e */
[----:B------:R-:W-:Y:S01]  /*14d00*/  IMAD.U32 R31, R31, 0x2, R18 ;  /* 0x000000021f1f7824 */ /* 0x000fe200078e0012 */
[----:B------:R-:W5:Y:S01]  /*14d10*/  S2R R117, SR_LANEID ;  /* 0x0000000000757919 */ /* 0x000f620000000000 */
[----:B------:R-:W-:Y:S02]  /*14d20*/  IMAD.X R23, RZ, RZ, R147, P1 ;  /* 0x000000ffff177224 */ /* 0x000fe400008e0693 */
[----:B------:R-:W-:Y:S01]  /*14d30*/  HMMA.16816.F16 R102, R40, R48, R102 ;  /* 0x000000302866723c */ /* 0x000fe20000000866 */
[----:B----4-:R-:W-:-:S02]  /*14d40*/  IMAD.U32 R24, R30, 0x2, R3 ;  /* 0x000000021e187824 */ /* 0x010fc400078e0003 */
[----:B------:R3:W-:Y:S01]  /*14d50*/  LDGSTS.E.128 [R134+0x1e00], desc[UR6][R22.64+0x680] ;  /* 0x01e0068016867fae */ /* 0x0007e2000b9a1806 */
[----:B-1----:R-:W-:-:S03]  /*14d60*/  SHF.R.U32.HI R20, RZ, 0x3, R54 ;  /* 0x00000003ff147819 */ /* 0x002fc60000011636 */
[----:B------:R-:W-:Y:S01]  /*14d70*/  LDGSTS.E.128 [R139], desc[UR6][R26.64] ;  /* 0x000000001a8b7fae */ /* 0x000fe2000b9a1806 */
[C---:B------:R-:W-:Y:S01]  /*14d80*/  HMMA.16816.F16 R74, R40.reuse, R50, R74 ;  /* 0x00000032284a723c */ /* 0x040fe2000000084a */
[----:B------:R-:W-:Y:S01]  /*14d90*/  LOP3.LUT R21, R54, 0x7, RZ, 0xc0, !PT ;  /* 0x0000000736157812 */ /* 0x000fe200078ec0ff */
[----:B------:R-:W-:Y:S01]  /*14da0*/  IMAD.SHL.U32 R20, R20, 0x8, RZ ;  /* 0x0000000814147824 */ /* 0x000fe200078e00ff */
[----:B------:R1:W-:Y:S01]  /*14db0*/  LDGSTS.E.128 [R139+0x80], desc[UR6][R28.64+0x80] ;  /* 0x000800801c8b7fae */ /* 0x0003e2000b9a1806 */
[----:B------:R-:W-:Y:S02]  /*14dc0*/  SHF.R.U32.HI R54, RZ, 0x4, R54 ;  /* 0x00000004ff367819 */ /* 0x000fe40000011636 */
[----:B---3--:R-:W-:Y:S02]  /*14dd0*/  SHF.R.U32.HI R22, RZ, 0x3, R55 ;  /* 0x00000003ff167819 */ /* 0x008fe40000011637 */
[----:B------:R-:W-:Y:S01]  /*14de0*/  HMMA.16816.F16 R96, R40, R32, R96 ;  /* 0x000000202860723c */ /* 0x000fe20000000860 */
[----:B------:R-:W-:Y:S01]  /*14df0*/  LOP3.LUT R21, R20, 0x8, R21, 0xe2, !PT ;  /* 0x0000000814157812 */ /* 0x000fe200078ee215 */
[----:B------:R-:W-:-:S02]  /*14e00*/  IMAD.SHL.U32 R54, R54, 0x8, RZ ;  /* 0x0000000836367824 */ /* 0x000fc400078e00ff */
[----:B------:R-:W-:-:S04]  /*14e10*/  IMAD.U32 R20, R78, 0x2, R17 ;  /* 0x000000024e147824 */ /* 0x000fc800078e0011 */
[----:B------:R-:W-:Y:S01]  /*14e20*/  HMMA.16816.F16 R98, R40, R34, R98 ;  /* 0x000000222862723c */ /* 0x000fe20000000862 */
[C---:B------:R-:W-:Y:S02]  /*14e30*/  IADD3 R40, P1, PT, R144.reuse, 0x1a8000, RZ ;  /* 0x001a800090287810 */ /* 0x040fe40007f3e0ff */
[----:B------:R-:W-:-:S03]  /*14e40*/  IADD3 R42, P0, PT, R144, 0x1a8000, RZ ;  /* 0x001a8000902a7810 */ /* 0x000fc60007f1e0ff */
[--C-:B------:R-:W-:Y:S02]  /*14e50*/  IMAD.X R41, RZ, RZ, R145.reuse, P1 ;  /* 0x000000ffff297224 */ /* 0x100fe400008e0691 */
[C---:B------:R-:W-:Y:S01]  /*14e60*/  HMMA.16816.F16 R72, R36.reuse, R50, R72 ;  /* 0x000000322448723c */ /* 0x040fe20000000848 */
[----:B------:R-:W3:Y:S01]  /*14e70*/  S2R R50, SR_LANEID ;  /* 0x0000000000327919 */ /* 0x000ee20000000000 */
[----:B------:R-:W-:Y:S01]  /*14e80*/  IMAD.X R43, RZ, RZ, R145, P0 ;  /* 0x000000ffff2b7224 */ /* 0x000fe200000e0691 */
[----:B------:R4:W-:Y:S05]  /*14e90*/  LDGSTS.E.128 [R139+0x1100], desc[UR6][R40.64] ;  /* 0x01100000288b7fae */ /* 0x0009ea000b9a1806 */
[C---:B------:R-:W-:Y:S01]  /*14ea0*/  HMMA.16816.F16 R48, R36.reuse, R48, R52 ;  /* 0x000000302430723c */ /* 0x040fe20000000834 */
[----:B------:R5:W-:Y:S04]  /*14eb0*/  LDGSTS.E.128 [R139+0x1180], desc[UR6][R42.64+0x80] ;  /* 0x011800802a8b7fae */ /* 0x000be8000b9a1806 */
[----:B-1----:R-:W-:Y:S03]  /*14ec0*/  LDSM.16.M88.4 R28, [R31] ;  /* 0x000000001f1c783b */ /* 0x002fe60000000200 */
[----:B------:R-:W-:Y:S01]  /*14ed0*/  HMMA.16816.F16 R46, R36, R32, R46 ;  /* 0x00000020242e723c */ /* 0x000fe2000000082e */
[----:B----4-:R-:W1:Y:S01]  /*14ee0*/  S2R R40, SR_LANEID ;  /* 0x0000000000287919 */ /* 0x010e620000000000 */
[----:B--2---:R-:W-:Y:S01]  /*14ef0*/  SHF.R.U32.HI R32, RZ, 0x3, R79 ;  /* 0x00000003ff207819 */ /* 0x004fe2000001164f */
[----:B------:R-:W-:Y:S01]  /*14f00*/  IMAD R41, R21, 0x88, R54 ;  /* 0x0000008815297824 */ /* 0x000fe200078e0236 */
[----:B-----5:R-:W-:Y:S01]  /*14f10*/  LOP3.LUT R42, R55, 0x7, RZ, 0xc0, !PT ;  /* 0x00000007372a7812 */ /* 0x020fe200078ec0ff */
[----:B------:R-:W-:Y:S01]  /*14f20*/  IMAD.SHL.U32 R43, R22, 0x8, RZ ;  /* 0x00000008162b7824 */ /* 0x000fe200078e00ff */
[----:B------:R-:W-:-:S02]  /*14f30*/  SHF.R.U32.HI R55, RZ, 0x4, R55 ;  /* 0x00000004ff377819 */ /* 0x000fc40000011637 */
[----:B------:R-:W-:Y:S01]  /*14f40*/  HMMA.16816.F16 R44, R36, R34, R44 ;  /* 0x00000022242c723c */ /* 0x000fe2000000082c */
[----:B------:R-:W-:Y:S01]  /*14f50*/  IMAD.U32 R41, R41, 0x2, R8 ;  /* 0x0000000229297824 */ /* 0x000fe200078e0008 */
[----:B------:R-:W2:Y:S01]  /*14f60*/  LDSM.16.MT88.4 R24, [R24] ;  /* 0x000000001818783b */ /* 0x000ea20000004200 */
[----:B------:R-:W-:Y:S01]  /*14f70*/  LOP3.LUT R42, R43, 0x8, R42, 0xe2, !PT ;  /* 0x000000082b2a7812 */ /* 0x000fe200078ee22a */
[----:B------:R-:W-:Y:S02]  /*14f80*/  IMAD.SHL.U32 R33, R55, 0x8, RZ ;  /* 0x0000000837217824 */ /* 0x000fe400078e00ff */
[----:B------:R-:W4:Y:S02]  /*14f90*/  LDSM.16.MT88.4 R20, [R20] ;  /* 0x000000001414783b */ /* 0x000f240000004200 */
[----:B------:R-:W-:Y:S01]  /*14fa0*/  IMAD R43, R42, 0x88, R33 ;  /* 0x000000882a2b7824 */ /* 0x000fe200078e0221 */
[----:B------:R-:W-:Y:S01]  /*14fb0*/  LOP3.LUT R33, R79, 0x7, RZ, 0xc0, !PT ;  /* 0x000000074f217812 */ /* 0x000fe200078ec0ff */
[----:B------:R-:W-:Y:S01]  /*14fc0*/  IMAD.SHL.U32 R42, R32, 0x8, RZ ;  /* 0x00000008202a7824 */ /* 0x000fe200078e00ff */
[----:B------:R-:W-:Y:S01]  /*14fd0*/  SHF.R.U32.HI R79, RZ, 0x4, R79 ;  /* 0x00000004ff4f7819 */ /* 0x000fe2000001164f */
[----:B------:R-:W-:Y:S01]  /*14fe0*/  IMAD.U32 R32, R43, 0x2, R2 ;  /* 0x000000022b207824 */ /* 0x000fe200078e0002 */
[----:B------:R-:W5:Y:S01]  /*14ff0*/  LDSM.16.MT88.4 R52, [R41] ;  /* 0x000000002934783b */ /* 0x000f620000004200 */
[----:B---3--:R-:W-:-:S02]  /*15000*/  LOP3.LUT R39, R50, 0x7, RZ, 0xc0, !PT ;  /* 0x0000000732277812 */ /* 0x008fc400078ec0ff */
[----:B------:R-:W-:Y:S01]  /*15010*/  LOP3.LUT R36, R42, 0x8, R33, 0xe2, !PT ;  /* 0x000000082a247812 */ /* 0x000fe200078ee221 */
[----:B------:R-:W-:Y:S01]  /*15020*/  IMAD.SHL.U32 R79, R79, 0x8, RZ ;  /* 0x000000084f4f7824 */ /* 0x000fe200078e00ff */
[----:B------:R-:W3:Y:S03]  /*15030*/  LDSM.16.MT88.4 R32, [R32] ;  /* 0x000000002020783b */ /* 0x000ee60000004200 */
        /* <DEDUP_REMOVED lines=21> */
[----:B----4-:R-:W-:Y:S01]  /*15190*/  HMMA.16816.F16 R86, R28, R20, R86 ;  /* 0x000000141c56723c */ /* 0x010fe20000000856 */
[----:B------:R-:W2:Y:S01]  /*151a0*/  S2R R50, SR_LANEID ;  /* 0x0000000000327919 */ /* 0x000ea20000000000 */
[----:B------:R-:W-:-:S02]  /*151b0*/  IMAD.U32 R78, R51, 0x2, R12 ;  /* 0x00000002334e7824 */ /* 0x000fc400078e000c */
[----:B------:R-:W4:Y:S04]  /*151c0*/  S2R R51, SR_LANEID ;  /* 0x0000000000337919 */ /* 0x000f280000000000 */
[C---:B------:R-:W-:Y:S08]  /*151d0*/  HMMA.16816.F16 R104, R28.reuse, R22, R104 ;  /* 0x000000161c68723c */ /* 0x040ff00000000868 */
[C---:B-----5:R-:W-:Y:S08]  /*151e0*/  HMMA.16816.F16 R60, R28.reuse, R52, R60 ;  /* 0x000000341c3c723c */ /* 0x060ff0000000083c */
[C---:B------:R-:W-:Y:S08]  /*151f0*/  HMMA.16816.F16 R62, R28.reuse, R54, R62 ;  /* 0x000000361c3e723c */ /* 0x040ff0000000083e */
[C---:B---3--:R-:W-:Y:S08]  /*15200*/  HMMA.16816.F16 R80, R28.reuse, R32, R80 ;  /* 0x000000201c50723c */ /* 0x048ff00000000850 */
[----:B------:R-:W-:Y:S01]  /*15210*/  HMMA.16816.F16 R82, R28, R34, R82 ;  /* 0x000000221c52723c */ /* 0x000fe20000000852 */
[----:B------:R3:W5:Y:S07]  /*15220*/  LDSM.16.M88.4 R28, [R78] ;  /* 0x000000004e1c783b */ /* 0x00076e0000000200 */
[C---:B-1----:R-:W-:Y:S01]  /*15230*/  HMMA.16816.F16 R114, R36.reuse, R24, R114 ;  /* 0x000000182472723c */ /* 0x042fe20000000872 */
[----:B---3--:R-:W1:Y:S07]  /*15240*/  S2R R78, SR_LANEID ;  /* 0x00000000004e7919 */ /* 0x008e6e0000000000 */
[C---:B------:R-:W-:Y:S08]  /*15250*/  HMMA.16816.F16 R112, R36.reuse, R26, R112 ;  /* 0x0000001a2470723c */ /* 0x040ff00000000870 */
[C---:B------:R-:W-:Y:S08]  /*15260*/  HMMA.16816.F16 R110, R36.reuse, R20, R110 ;  /* 0x00000014246e723c */ /* 0x040ff0000000086e */
[C---:B------:R-:W-:Y:S08]  /*15270*/  HMMA.16816.F16 R108, R36.reuse, R22, R108 ;  /* 0x00000016246c723c */ /* 0x040ff0000000086c */
[C---:B------:R-:W-:Y:S08]  /*15280*/  HMMA.16816.F16 R94, R36.reuse, R52, R94 ;  /* 0x00000034245e723c */ /* 0x040ff0000000085e */
[C---:B------:R-:W-:Y:S08]  /*15290*/  HMMA.16816.F16 R92, R36.reuse, R54, R92 ;  /* 0x00000036245c723c */ /* 0x040ff0000000085c */
[C---:B------:R-:W-:Y:S08]  /*152a0*/  HMMA.16816.F16 R90, R36.reuse, R32, R90 ;  /* 0x00000020245a723c */ /* 0x040ff0000000085a */
[----:B------:R-:W-:Y:S01]  /*152b0*/  HMMA.16816.F16 R88, R36, R34, R88 ;  /* 0x000000222458723c */ /* 0x000fe20000000858 */
[----:B------:R-:W3:Y:S07]  /*152c0*/  S2R R36, SR_LANEID ;  /* 0x0000000000247919 */ /* 0x000eee0000000000 */
        /* <DEDUP_REMOVED lines=9> */
[----:B------:R-:W1:Y:S06]  /*15360*/  S2R R41, SR_LANEID ;  /* 0x0000000000297919 */ /* 0x000e6c0000000000 */
[----:B-----5:R-:W-:Y:S01]  /*15370*/  HMMA.16816.F16 R106, R28, R24, R106 ;  /* 0x000000181c6a723c */ /* 0x020fe2000000086a */
[----:B------:R-:W5:Y:S01]  /*15380*/  S2R R40, SR_LANEID ;  /* 0x0000000000287919 */ /* 0x000f620000000000 */
[----:B--2---:R-:W-:-:S02]  /*15390*/  SHF.R.U32.HI R24, RZ, 0x3, R50 ;  /* 0x00000003ff187819 */ /* 0x004fc40000011632 */
[----:B------:R-:W-:Y:S02]  /*153a0*/  LOP3.LUT R25, R50, 0x7, RZ, 0xc0, !PT ;  /* 0x0000000732197812 */ /* 0x000fe400078ec0ff */
[----:B------:R-:W-:Y:S01]  /*153b0*/  SHF.R.U32.HI R50, RZ, 0x4, R50 ;  /* 0x00000004ff327819 */ /* 0x000fe20000011632 */
[----:B------:R-:W-:Y:S01]  /*153c0*/  IMAD.SHL.U32 R24, R24, 0x8, RZ ;  /* 0x0000000818187824 */ /* 0x000fe200078e00ff */
[----:B------:R-:W-:Y:S01]  /*153d0*/  HMMA.16816.F16 R66, R28, R20, R66 ;  /* 0x000000141c42723c */ /* 0x000fe20000000842 */
[----:B---3--:R-:W-:Y:S02]  /*153e0*/  SHF.R.U32.HI R20, RZ, 0x3, R36 ;  /* 0x00000003ff147819 */ /* 0x008fe40000011624 */
[----:B------:R-:W-:Y:S01]  /*153f0*/  LOP3.LUT R21, R36, 0x7, RZ, 0xc0, !PT ;  /* 0x0000000724157812 */ /* 0x000fe200078ec0ff */
[----:B------:R-:W-:Y:S01]  /*15400*/  IMAD.SHL.U32 R50, R50, 0x8, RZ ;  /* 0x0000000832327824 */ /* 0x000fe200078e00ff */
        /* <DEDUP_REMOVED lines=9> */
[----:B----4-:R-:W-:Y:S01]  /*154a0*/  SHF.R.U32.HI R43, RZ, 0x3, R42 ;  /* 0x00000003ff2b7819 */ /* 0x010fe2000001162a */
[----:B------:R-:W-:Y:S01]  /*154b0*/  IMAD R21, R21, 0x88, R20 ;  /* 0x0000008815157824 */ /* 0x000fe200078e0214 */
[----:B-1----:R-:W-:Y:S01]  /*154c0*/  SHF.R.U32.HI R22, RZ, 0x3, R41 ;  /* 0x00000003ff167819 */ /* 0x002fe20000011629 */
[----:B------:R-:W1:Y:S02]  /*154d0*/  S2R R55, SR_LANEID ;  /* 0x0000000000377919 */ /* 0x000e640000000000 */
[----:B------:R-:W-:Y:S01]  /*154e0*/  IMAD.SHL.U32 R50, R43, 0x8, RZ ;  /* 0x000000082b327824 */ /* 0x000fe200078e00ff */
[C---:B------:R-:W-:Y:S01]  /*154f0*/  HMMA.16816.F16 R68, R28.reuse, R26, R68 ;  /* 0x0000001a1c44723c */ /* 0x040fe20000000844 */
[--C-:B------:R-:W-:Y:S01]  /*15500*/  SHF.R.U32.HI R26, RZ, 0x3, R51.reuse ;  /* 0x00000003ff1a7819 */ /* 0x100fe20000011633 */
[----:B------:R-:W-:Y:S01]  /*15510*/  IMAD.SHL.U32 R23, R22, 0x8, RZ ;  /* 0x0000000816177824 */ /* 0x000fe200078e00ff */
[----:B------:R-:W-:Y:S01]  /*15520*/  LOP3.LUT R27, R51, 0x7, RZ, 0xc0, !PT ;  /* 0x00000007331b7812 */ /* 0x000fe200078ec0ff */
[----:B------:R-:W-:Y:S01]  /*15530*/  IMAD.U32 R36, R25, 0x2, R6 ;  /* 0x0000000219247824 */ /* 0x000fe200078e0006 */
[----:B------:R-:W-:Y:S01]  /*15540*/  SHF.R.U32.HI R51, RZ, 0x4, R51 ;  /* 0x00000004ff337819 */ /* 0x000fe20000011633 */
[----:B------:R-:W-:Y:S01]  /*15550*/  IMAD.SHL.U32 R26, R26, 0x8, RZ ;  /* 0x000000081a1a7824 */ /* 0x000fe200078e00ff */
[----:B------:R-:W-:Y:S01]  /*15560*/  LOP3.LUT R20, R41, 0x7, RZ, 0xc0, !PT ;  /* 0x0000000729147812 */ /* 0x000fe200078ec0ff */
[C---:B------:R-:W-:Y:S01]  /*15570*/  HMMA.16816.F16 R52, R28.reuse, R52, R48 ;  /* 0x000000341c34723c */ /* 0x040fe20000000830 */
[----:B------:R-:W-:Y:S01]  /*15580*/  LOP3.LUT R49, R42, 0x7, RZ, 0xc0, !PT ;  /* 0x000000072a317812 */ /* 0x000fe200078ec0ff */
[----:B------:R-:W-:Y:S01]  /*15590*/  IMAD.SHL.U32 R51, R51, 0x8, RZ ;  /* 0x0000000833337824 */ /* 0x000fe200078e00ff */
[----:B------:R-:W-:Y:S01]  /*155a0*/  SHF.R.U32.HI R42, RZ, 0x4, R42 ;  /* 0x00000004ff2a7819 */ /* 0x000fe2000001162a */
[----:B------:R-:W-:Y:S01]  /*155b0*/  IMAD.U32 R21, R21, 0x2, R10 ;  /* 0x0000000215157824 */ /* 0x000fe200078e000a */
[----:B------:R-:W-:Y:S01]  /*155c0*/  SHF.R.U32.HI R41, RZ, 0x4, R41 ;  /* 0x00000004ff297819 */ /* 0x000fe20000011629 */
[----:B------:R-:W-:Y:S01]  /*155d0*/  LDSM.16.M88.4 R36, [R36] ;  /* 0x000000002424783b */ /* 0x000fe20000000200 */
[----:B------:R-:W-:Y:S01]  /*155e0*/  LOP3.LUT R24, R26, 0x8, R27, 0xe2, !PT ;  /* 0x000000081a187812 */ /* 0x000fe200078ee21b */
[C---:B------:R-:W-:Y:S01]  /*155f0*/  HMMA.16816.F16 R46, R28.reuse, R32, R46 ;  /* 0x000000201c2e723c */ /* 0x040fe2000000082e */
[----:B-----5:R-:W-:Y:S01]  /*15600*/  SHF.R.U32.HI R32, RZ, 0x3, R40 ;  /* 0x00000003ff207819 */ /* 0x020fe20000011628 */
[----:B------:R-:W-:Y:S01]  /*15610*/  IMAD.SHL.U32 R42, R42, 0x8, RZ ;  /* 0x000000082a2a7824 */ /* 0x000fe200078e00ff */
[----:B------:R-:W-:Y:S01]  /*15620*/  LOP3.LUT R49, R50, 0x8, R49, 0xe2, !PT ;  /* 0x0000000832317812 */ /* 0x000fe200078ee231 */
[----:B------:R-:W-:Y:S01]  /*15630*/  IMAD.SHL.U32 R41, R41, 0x8, RZ ;  /* 0x0000000829297824 */ /* 0x000fe200078e00ff */
[----:B------:R-:W-:Y:S01]  /*15640*/  LOP3.LUT R48, R23, 0x8, R20, 0xe2, !PT ;  /* 0x0000000817307812 */ /* 0x000fe200078ee214 */
[----:B------:R-:W-:Y:S01]  /*15650*/  IMAD.SHL.U32 R32, R32, 0x8, RZ ;  /* 0x0000000820207824 */ /* 0x000fe200078e00ff */
[----:B------:R-:W-:Y:S01]  /*15660*/  LOP3.LUT R33, R40, 0x7, RZ, 0xc0, !PT ;  /* 0x0000000728217812 */ /* 0x000fe200078ec0ff */
[----:B------:R-:W-:Y:S01]  /*15670*/  IMAD R24, R24, 0x88, R51 ;  /* 0x0000008818187824 */ /* 0x000fe200078e0233 */
[----:B------:R-:W-:Y:S01]  /*15680*/  HMMA.16816.F16 R44, R28, R34, R44 ;  /* 0x000000221c2c723c */ /* 0x000fe2000000082c */
[----:B------:R-:W-:Y:S01]  /*15690*/  IMAD R42, R49, 0x88, R42 ;  /* 0x00000088312a7824 */ /* 0x000fe200078e022a */
[----:B------:R-:W-:Y:S01]  /*156a0*/  LOP3.LUT R29, R32, 0x8, R33, 0xe2, !PT ;  /* 0x00000008201d7812 */ /* 0x000fe200078ee221 */
[----:B------:R-:W-:Y:S01]  /*156b0*/  IMAD R41, R48, 0x88, R41 ;  /* 0x0000008830297824 */ /* 0x000fe200078e0229 */
[----:B------:R-:W3:Y:S01]  /*156c0*/  LDSM.16.MT88.4 R20, [R21] ;  /* 0x000000001514783b */ /* 0x000ee20000004200 */
[----:B------:R-:W-:Y:S01]  /*156d0*/  IMAD.U32 R24, R24, 0x2, R5 ;  /* 0x0000000218187824 */ /* 0x000fe200078e0005 */
[----:B--2---:R-:W-:Y:S01]  /*156e0*/  SHF.R.U32.HI R28, RZ, 0x3, R54 ;  /* 0x00000003ff1c7819 */ /* 0x004fe20000011636 */
[----:B------:R-:W-:Y:S01]  /*156f0*/  IMAD.U32 R32, R42, 0x2, R143 ;  /* 0x000000022a207824 */ /* 0x000fe200078e008f */
[----:B------:R-:W-:Y:S01]  /*15700*/  LOP3.LUT R30, R54, 0x7, RZ, 0xc0, !PT ;  /* 0x00000007361e7812 */ /* 0x000fe200078ec0ff */
[----:B------:R-:W-:Y:S01]  /*15710*/  IMAD.U32 R41, R41, 0x2, R142 ;  /* 0x0000000229297824 */ /* 0x000fe200078e008e */
[----:B------:R-:W-:Y:S01]  /*15720*/  SHF.R.U32.HI R54, RZ, 0x4, R54 ;  /* 0x00000004ff367819 */ /* 0x000fe20000011636 */
[----:B------:R-:W2:Y:S01]  /*15730*/  LDSM.16.MT88.4 R24, [R24] ;  /* 0x000000001818783b */ /* 0x000ea20000004200 */
[----:B------:R-:W-:Y:S01]  /*15740*/  IMAD.SHL.U32 R31, R28, 0x8, RZ ;  /* 0x000000081c1f7824 */ /* 0x000fe200078e00ff */
[----:B------:R-:W-:-:S02]  /*15750*/  SHF.R.U32.HI R40, RZ, 0x4, R40 ;  /* 0x00000004ff287819 */ /* 0x000fc40000011628 */
[----:B------:R-:W4:Y:S01]  /*15760*/  LDSM.16.MT88.4 R48, [R41] ;  /* 0x000000002930783b */ /* 0x000f220000004200 */
[----:B------:R-:W-:Y:S01]  /*15770*/  IMAD.SHL.U32 R54, R54, 0x8, RZ ;  /* 0x0000000836367824 */ /* 0x000fe200078e00ff */
[----:B------:R-:W-:Y:S01]  /*15780*/  LOP3.LUT R31, R31, 0x8, R30, 0xe2, !PT ;  /* 0x000000081f1f7812 */ /* 0x000fe200078ee21e */
[----:B------:R-:W-:Y:S01]  /*15790*/  IMAD.SHL.U32 R40, R40, 0x8, RZ ;  /* 0x0000000828287824 */ /* 0x000fe200078e00ff */
[----:B------:R-:W5:Y:S01]  /*157a0*/  LDSM.16.MT88.4 R32, [R32] ;  /* 0x000000002020783b */ /* 0x000f620000004200 */
[--C-:B-1----:R-:W-:Y:S02]  /*157b0*/  SHF.R.U32.HI R28, RZ, 0x3, R55.reuse ;  /* 0x00000003ff1c7819 */ /* 0x102fe40000011637 */
[----:B------:R-:W-:Y:S01]  /*157c0*/  IMAD R54, R31, 0x28, R54 ;  /* 0x000000281f367824 */ /* 0x000fe200078e0236 */
[----:B------:R-:W-:Y:S01]  /*157d0*/  LOP3.LUT R30, R55, 0x7, RZ, 0xc0, !PT ;  /* 0x00000007371e7812 */ /* 0x000fe200078ec0ff */
[----:B------:R-:W-:Y:S01]  /*157e0*/  IMAD R29, R29, 0x28, R40 ;  /* 0x000000281d1d7824 */ /* 0x000fe200078e0228 */
[----:B------:R-:W-:Y:S01]  /*157f0*/  SHF.R.U32.HI R55, RZ, 0x4, R55 ;  /* 0x00000004ff377819 */ /* 0x000fe20000011637 */
[----:B------:R-:W-:-:S02]  /*15800*/  IMAD.SHL.U32 R31, R28, 0x8, RZ ;  /* 0x000000081c1f7824 */ /* 0x000fc400078e00ff */
[----:B------:R-:W-:Y:S02]  /*15810*/  IMAD.U32 R29, R29, 0x2, R0 ;  /* 0x000000021d1d7824 */ /* 0x000fe400078e0000 */
[----:B------:R-:W-:Y:S01]  /*15820*/  IMAD.SHL.U32 R55, R55, 0x8, RZ ;  /* 0x0000000837377824 */ /* 0x000fe200078e00ff */
[----:B------:R-:W-:Y:S01]  /*15830*/  LOP3.LUT R30, R31, 0x8, R30, 0xe2, !PT ;  /* 0x000000081f1e7812 */ /* 0x000fe200078ee21e */
[----:B------:R-:W-:Y:S01]  /*15840*/  IMAD.U32 R28, R54, 0x2, R15 ;  /* 0x00000002361c7824 */ /* 0x000fe200078e000f */
[----:B------:R-:W-:Y:S03]  /*15850*/  LDSM.16.M88.4 R40, [R29] ;  /* 0x000000001d28783b */ /* 0x000fe60000000200 */
[----:B------:R-:W-:Y:S01]  /*15860*/  IMAD R55, R30, 0x28, R55 ;  /* 0x000000281e377824 */ /* 0x000fe200078e0237 */
[----:B------:R-:W1:Y:S03]  /*15870*/  S2R R54, SR_LANEID ;  /* 0x0000000000367919 */ /* 0x000e660000000000 */
[----:B------:R-:W-:Y:S01]  /*15880*/  IMAD.U32 R79, R55, 0x2, R14 ;  /* 0x00000002374f7824 */ /* 0x000fe200078e000e */
[----:B------:R-:W1:Y:S01]  /*15890*/  LDSM.16.M88.4 R28, [R28] ;  /* 0x000000001c1c783b */ /* 0x000e620000000200 */
[C---:B---3--:R-:W-:Y:S01]  /*158a0*/  HMMA.16816.F16 R86, R36.reuse, R20, R86 ;  /* 0x000000142456723c */ /* 0x048fe20000000856 */
[----:B------:R-:W3:Y:S07]  /*158b0*/  S2R R55, SR_LANEID ;  /* 0x0000000000377919 */ /* 0x000eee0000000000 */
[C---:B--2---:R-:W-:Y:S08]  /*158c0*/  HMMA.16816.F16 R70, R36.reuse, R24, R70 ;  /* 0x000000182446723c */ /* 0x044ff00000000846 */
[C---:B------:R-:W-:Y:S08]  /*158d0*/  HMMA.16816.F16 R84, R36.reuse, R26, R84 ;  /* 0x0000001a2454723c */ /* 0x040ff00000000854 */
        /* <DEDUP_REMOVED lines=20> */
[----:B------:R-:W-:-:S07]  /*15a20*/  SHF.R.U32.HI R28, RZ, 0x3, R54 ;  /* 0x00000003ff1c7819 */ /* 0x000fce0000011636 */
        /* <DEDUP_REMOVED lines=10> */
[----:B---3--:R-:W-:Y:S01]  /*15ad0*/  LOP3.LUT R24, R55, 0x7, RZ, 0xc0, !PT ;  /* 0x0000000737187812 */ /* 0x008fe200078ec0ff */
        /* <DEDUP_REMOVED lines=13> */
[----:B------:R-:W1:Y:S01]  /*15bb0*/  S2R R54, SR_LANEID ;  /* 0x0000000000367919 */ /* 0x000e620000000000 */
[----:B------:R-:W-:Y:S01]  /*15bc0*/  IMAD R29, R27, 0x88, R78 ;  /* 0x000000881b1d7824 */ /* 0x000fe200078e024e */
[----:B------:R-:W-:Y:S01]  /*15bd0*/  HMMA.16816.F16 R66, R36, R20, R66 ;  /* 0x000000142442723c */ /* 0x000fe20000000842 */
[----:B------:R-:W-:Y:S01]  /*15be0*/  IADD3 R20, P2, PT, R146, 0x30000, RZ ;  /* 0x0003000092147810 */ /* 0x000fe20007f5e0ff */
[----:B------:R-:W-:Y:S01]  /*15bf0*/  IMAD.X R25, RZ, RZ, R147, P0 ;  /* 0x000000ffff197224 */ /* 0x000fe200000e0693 */
[----:B------:R-:W-:Y:S01]  /*15c00*/  SHF.R.U32.HI R55, RZ, 0x4, R55 ;  /* 0x00000004ff377819 */ /* 0x000fe20000011637 */
[----:B------:R-:W-:-:S02]  /*15c10*/  IMAD.X R27, RZ, RZ, R147, P1 ;  /* 0x000000ffff1b7224 */ /* 0x000fc400008e0693 */
        /* <DEDUP_REMOVED lines=9> */
[----:B--2---:R-:W-:-:S04]  /*15cb0*/  IMAD.U32 R24, R29, 0x2, R140 ;  /* 0x000000021d187824 */ /* 0x004fc800078e008c */
[----:B------:R-:W-:Y:S01]  /*15cc0*/  IMAD.X R23, RZ, RZ, R145, P0 ;  /* 0x000000ffff177224 */ /* 0x000fe200000e0691 */
[----:B------:R-:W-:Y:S01]  /*15cd0*/  IADD3 R78, P0, PT, R144, 0x1b8000, RZ ;  /* 0x001b8000904e7810 */ /* 0x000fe20007f1e0ff */
[C---:B------:R-:W-:Y:S03]  /*15ce0*/  HMMA.16816.F16 R102, R40.reuse, R48, R102 ;  /* 0x000000302866723c */ /* 0x040fe60000000866 */
[----:B------:R-:W-:Y:S01]  /*15cf0*/  LDGSTS.E.128 [R139+0x2200], desc[UR6][R22.64] ;  /* 0x02200000168b7fae */ /* 0x000fe2000b9a1806 */
[----:B---3--:R-:W-:Y:S01]  /*15d00*/  SHF.R.U32.HI R20, RZ, 0x3, R117 ;  /* 0x00000003ff147819 */ /* 0x008fe20000011675 */
        /* <DEDUP_REMOVED lines=15> */
[----:B------:R-:W-:Y:S02]  /*15e00*/  HMMA.16816.F16 R48, R36, R48, R52 ;  /* 0x000000302430723c */ /* 0x000fe40000000834 */
[----:B------:R4:W-:Y:S01]  /*15e10*/  LDGSTS.E.128 [R139+0x3380], desc[UR6][R78.64+0x80] ;  /* 0x033800804e8b7fae */ /* 0x0009e2000b9a1806 */
[----:B--2---:R-:W2:Y:S01]  /*15e20*/  S2R R40, SR_LANEID ;  /* 0x0000000000287919 */ /* 0x004ea20000000000 */
[----:B------:R-:W-:-:S04]  /*15e30*/  SHF.R.U32.HI R41, RZ, 0x3, R118 ;  /* 0x00000003ff297819 */ /* 0x000fc80000011676 */
[C---:B------:R-:W-:Y:S01]  /*15e40*/  HMMA.16816.F16 R46, R36.reuse, R32, R46 ;  /* 0x00000020242e723c */ /* 0x040fe2000000082e */
[----:B-1----:R-:W-:Y:S01]  /*15e50*/  SHF.R.U32.HI R32, RZ, 0x3, R54 ;  /* 0x00000003ff207819 */ /* 0x002fe20000011636 */
[----:B------:R-:W-:Y:S01]  /*15e60*/  LDSM.16.M88.4 R28, [R28] ;  /* 0x000000001c1c783b */ /* 0x000fe20000000200 */
[----:B---3--:R-:W-:Y:S01]  /*15e70*/  LOP3.LUT R43, R118, 0x7, RZ, 0xc0, !PT ;  /* 0x00000007762b7812 */ /* 0x008fe200078ec0ff */
[----:B------:R-:W-:Y:S01]  /*15e80*/  IMAD.SHL.U32 R50, R41, 0x8, RZ ;  /* 0x0000000829327824 */ /* 0x000fe200078e00ff */
[----:B------:R-:W-:Y:S01]  /*15e90*/  SHF.R.U32.HI R118, RZ, 0x4, R118 ;  /* 0x00000004ff767819 */ /* 0x000fe20000011676 */
[----:B------:R-:W1:Y:S01]  /*15ea0*/  LDSM.16.MT88.4 R24, [R24] ;  /* 0x000000001818783b */ /* 0x000e620000004200 */
[----:B------:R-:W-:Y:S01]  /*15eb0*/  LOP3.LUT R42, R20, 0x8, R21, 0xe2, !PT ;  /* 0x00000008142a7812 */ /* 0x000fe200078ee215 */
[----:B------:R-:W-:Y:S01]  /*15ec0*/  HMMA.16816.F16 R44, R36, R34, R44 ;  /* 0x00000022242c723c */ /* 0x000fe2000000082c */
[----:B------:R-:W-:Y:S01]  /*15ed0*/  LOP3.LUT R43, R50, 0x8, R43, 0xe2, !PT ;  /* 0x00000008322b7812 */ /* 0x000fe200078ee22b */
[----:B------:R-:W3:Y:S01]  /*15ee0*/  S2R R39, SR_LANEID ;  /* 0x0000000000277919 */ /* 0x000ee20000000000 */
[----:B------:R-:W-:Y:S01]  /*15ef0*/  IMAD.SHL.U32 R118, R118, 0x8, RZ ;  /* 0x0000000876767824 */ /* 0x000fe200078e00ff */
[----:B------:R-:W-:Y:S01]  /*15f00*/  LOP3.LUT R33, R54, 0x7, RZ, 0xc0, !PT ;  /* 0x0000000736217812 */ /* 0x000fe200078ec0ff */
[----:B------:R-:W-:Y:S01]  /*15f10*/  IMAD R42, R42, 0x88, R117 ;  /* 0x000000882a2a7824 */ /* 0x000fe200078e0275 */
[----:B------:R-:W-:Y:S01]  /*15f20*/  SHF.R.U32.HI R54, RZ, 0x4, R54 ;  /* 0x00000004ff367819 */ /* 0x000fe20000011636 */
[----:B------:R-:W-:Y:S01]  /*15f30*/  IMAD R43, R43, 0x88, R118 ;  /* 0x000000882b2b7824 */ /* 0x000fe200078e0276 */
[----:B----4-:R-:W4:Y:S01]  /*15f40*/  S2R R78, SR_LANEID ;  /* 0x00000000004e7919 */ /* 0x010f220000000000 */
[----:B------:R-:W-:-:S02]  /*15f50*/  IMAD.SHL.U32 R34, R32, 0x8, RZ ;  /* 0x0000000820227824 */ /* 0x000fc400078e00ff */
[----:B------:R-:W-:Y:S01]  /*15f60*/  IMAD.U32 R20, R116, 0x2, R135 ;  /* 0x0000000274147824 */ /* 0x000fe200078e0087 */
[----:B------:R-:W0:Y:S01]  /*15f70*/  LDGDEPBAR ;  /* 0x00000000000079af */ /* 0x000e220000000000 */
[----:B------:R-:W-:Y:S01]  /*15f80*/  IMAD.U32 R32, R43, 0x2, R132 ;  /* 0x000000022b207824 */ /* 0x000fe200078e0084 */
[----:B------:R-:W-:Y:S01]  /*15f90*/  LOP3.LUT R37, R34, 0x8, R33, 0xe2, !PT ;  /* 0x0000000822257812 */ /* 0x000fe200078ee221 */
[----:B------:R-:W-:Y:S02]  /*15fa0*/  IMAD.U32 R42, R42, 0x2, R133 ;  /* 0x000000022a2a7824 */ /* 0x000fe400078e0085 */
[----:B------:R-:W5:Y:S01]  /*15fb0*/  LDSM.16.MT88.4 R20, [R20] ;  /* 0x000000001414783b */ /* 0x000f620000004200 */
[----:B------:R-:W-:-:S03]  /*15fc0*/  IMAD.SHL.U32 R54, R54, 0x8, RZ ;  /* 0x0000000836367824 */ /* 0x000fc600078e00ff */
[----:B------:R-:W4:Y:S01]  /*15fd0*/  LDSM.16.MT88.4 R116, [R42] ;  /* 0x000000002a74783b */ /* 0x000f220000004200 */
[----:B--2---:R-:W-:Y:S01]  /*15fe0*/  SHF.R.U32.HI R36, RZ, 0x3, R40 ;  /* 0x00000003ff247819 */ /* 0x004fe20000011628 */
[----:B------:R-:W-:Y:S01]  /*15ff0*/  IMAD R37, R37, 0x28, R54 ;  /* 0x0000002825257824 */ /* 0x000fe200078e0236 */
[----:B------:R-:W-:Y:S01]  /*16000*/  LOP3.LUT R38, R40, 0x7, RZ, 0xc0, !PT ;  /* 0x0000000728267812 */ /* 0x000fe200078ec0ff */
[----:B------:R-:W2:Y:S02]  /*16010*/  LDSM.16.MT88.4 R32, [R32] ;  /* 0x000000002020783b */ /* 0x000ea40000004200 */
[----:B------:R-:W-:Y:S01]  /*16020*/  IMAD.SHL.U32 R41, R36, 0x8, RZ ;  /* 0x0000000824297824 */ /* 0x000fe200078e00ff */
[----:B------:R-:W-:Y:S01]  /*16030*/  SHF.R.U32.HI R36, RZ, 0x4, R40 ;  /* 0x00000004ff247819 */ /* 0x000fe20000011628 */
[----:B------:R-:W-:-:S03]  /*16040*/  IMAD.U32 R40, R37, 0x2, R138 ;  /* 0x0000000225287824 */ /* 0x000fc600078e008a */
[----:B------:R-:W-:Y:S01]  /*16050*/  LOP3.LUT R37, R41, 0x8, R38, 0xe2, !PT ;  /* 0x0000000829257812 */ /* 0x000fe200078ee226 */
[----:B------:R-:W-:Y:S01]  /*16060*/  IMAD.SHL.U32 R36, R36, 0x8, RZ ;  /* 0x0000000824247824 */ /* 0x000fe200078e00ff */
[----:B---3--:R-:W-:Y:S01]  /*16070*/  LOP3.LUT R50, R39, 0x7, RZ, 0xc0, !PT ;  /* 0x0000000727327812 */ /* 0x008fe200078ec0ff */
[----:B------:R-:W3:Y:S01]  /*16080*/  LDSM.16.M88.4 R40, [R40] ;  /* 0x000000002828783b */ /* 0x000ee20000000200 */
[--C-:B------:R-:W-:Y:S01]  /*16090*/  SHF.R.U32.HI R51, RZ, 0x4, R39.reuse ;  /* 0x00000004ff337819 */ /* 0x100fe20000011627 */
[----:B------:R-:W-:Y:S01]  /*160a0*/  IMAD R36, R37, 0x28, R36 ;  /* 0x0000002825247824 */ /* 0x000fe200078e0224 */
[----:B------:R-:W-:Y:S01]  /*160b0*/  SHF.R.U32.HI R37, RZ, 0x3, R39 ;  /* 0x00000003ff257819 */ /* 0x000fe20000011627 */
[----:B-1----:R-:W-:Y:S02]  /*160c0*/  HMMA.16816.F16 R70, R28, R24, R70 ;  /* 0x000000181c46723c */ /* 0x002fe40000000846 */
[----:B------:R-:W-:Y:S02]  /*160d0*/  IMAD.U32 R36, R36, 0x2, R137 ;  /* 0x0000000224247824 */ /* 0x000fe400078e0089 */
[----:B------:R-:W-:-:S02]  /*160e0*/  IMAD.SHL.U32 R53, R37, 0x8, RZ ;  /* 0x0000000825357824 */ /* 0x000fc400078e00ff */
[----:B------:R-:W-:Y:S02]  /*160f0*/  IMAD.SHL.U32 R51, R51, 0x8, RZ ;  /* 0x0000000833337824 */ /* 0x000fe400078e00ff */
[----:B------:R-:W1:Y:S01]  /*16100*/  LDSM.16.M88.4 R36, [R36] ;  /* 0x000000002424783b */ /* 0x000e620000000200 */
[----:B------:R-:W-:Y:S01]  /*16110*/  LOP3.LUT R50, R53, 0x8, R50, 0xe2, !PT ;  /* 0x0000000835327812 */ /* 0x000fe200078ee232 */
[C---:B------:R-:W-:Y:S04]  /*16120*/  HMMA.16816.F16 R84, R28.reuse, R26, R84 ;  /* 0x0000001a1c54723c */ /* 0x040fe80000000854 */
[----:B------:R-:W-:Y:S02]  /*16130*/  IMAD R51, R50, 0x28, R51 ;  /* 0x0000002832337824 */ /* 0x000fe400078e0233 */
[----:B------:R-:W1:Y:S02]  /*16140*/  S2R R50, SR_LANEID ;  /* 0x0000000000327919 */ /* 0x000e640000000000 */
[----:B------:R-:W-:Y:S01]  /*16150*/  IMAD.U32 R51, R51, 0x2, R136 ;  /* 0x0000000233337824 */ /* 0x000fe200078e0088 */
[C---:B-----5:R-:W-:Y:S08]  /*16160*/  HMMA.16816.F16 R86, R28.reuse, R20, R86 ;  /* 0x000000141c56723c */ /* 0x060ff00000000856 */
[C---:B------:R-:W-:Y:S08]  /*16170*/  HMMA.16816.F16 R104, R28.reuse, R22, R104 ;  /* 0x000000161c68723c */ /* 0x040ff00000000868 */
[C---:B----4-:R-:W-:Y:S08]  /*16180*/  HMMA.16816.F16 R60, R28.reuse, R116, R60 ;  /* 0x000000741c3c723c */ /* 0x050ff0000000083c */
[C---:B------:R-:W-:Y:S08]  /*16190*/  HMMA.16816.F16 R62, R28.reuse, R118, R62 ;  /* 0x000000761c3e723c */ /* 0x040ff0000000083e */
[C---:B--2---:R-:W-:Y:S08]  /*161a0*/  HMMA.16816.F16 R80, R28.reuse, R32, R80 ;  /* 0x000000201c50723c */ /* 0x044ff00000000850 */
[----:B------:R-:W-:Y:S01]  /*161b0*/  HMMA.16816.F16 R82, R28, R34, R82 ;  /* 0x000000221c52723c */ /* 0x000fe20000000852 */
[----:B------:R-:W2:Y:S07]  /*161c0*/  LDSM.16.M88.4 R28, [R51] ;  /* 0x00000000331c783b */ /* 0x000eae0000000200 */
        /* <DEDUP_REMOVED lines=20> */
[C---:B--2---:R-:W-:Y:S01]  /*16310*/  HMMA.16816.F16 R106, R28.reuse, R24, R106 ;  /* 0x000000181c6a723c */ /* 0x044fe2000000086a */
[----:B------:R-:W-:Y:S01]  /*16320*/  SHF.R.U32.HI R24, RZ, 0x3, R50 ;  /* 0x00000003ff187819 */ /* 0x000fe20000011632 */
[----:B------:R-:W2:Y:S06]  /*16330*/  S2R R36, SR_LANEID ;  /* 0x0000000000247919 */ /* 0x000eac0000000000 */
[----:B------:R-:W-:Y:S01]  /*16340*/  HMMA.16816.F16 R66, R28, R20, R66 ;  /* 0x000000141c42723c */ /* 0x000fe20000000842 */
[----:B------:R-:W-:Y:S01]  /*16350*/  IMAD.SHL.U32 R21, R24, 0x8, RZ ;  /* 0x0000000818157824 */ /* 0x000fe200078e00ff */
[----:B------:R-:W-:-:S02]  /*16360*/  LOP3.LUT R20, R50, 0x7, RZ, 0xc0, !PT ;  /* 0x0000000732147812 */ /* 0x000fc400078ec0ff */
[----:B------:R-:W-:Y:S02]  /*16370*/  SHF.R.U32.HI R50, RZ, 0x4, R50 ;  /* 0x00000004ff327819 */ /* 0x000fe40000011632 */
[----:B------:R-:W-:Y:S02]  /*16380*/  LOP3.LUT R21, R21, 0x8, R20, 0xe2, !PT ;  /* 0x0000000815157812 */ /* 0x000fe400078ee214 */
[C---:B------:R-:W-:Y:S01]  /*16390*/  HMMA.16816.F16 R64, R28.reuse, R22, R64 ;  /* 0x000000161c40723c */ /* 0x040fe20000000840 */
[----:B---3--:R-:W-:Y:S02]  /*163a0*/  SHF.R.U32.HI R20, RZ, 0x3, R41 ;  /* 0x00000003ff147819 */ /* 0x008fe40000011629 */
[--C-:B----4-:R-:W-:Y:S02]  /*163b0*/  SHF.R.U32.HI R23, RZ, 0x3, R40.reuse ;  /* 0x00000003ff177819 */ /* 0x110fe40000011628 */
[----:B------:R-:W-:Y:S01]  /*163c0*/  SHF.L.U32 R50, R50, 0x3, RZ ;  /* 0x0000000332327819 */ /* 0x000fe200000006ff */
[----:B------:R-:W-:Y:S01]  /*163d0*/  IMAD.SHL.U32 R25, R20, 0x8, RZ ;  /* 0x0000000814197824 */ /* 0x000fe200078e00ff */
[----:B------:R-:W-:Y:S01]  /*163e0*/  LOP3.LUT R20, R40, 0x7, RZ, 0xc0, !PT ;  /* 0x0000000728147812 */ /* 0x000fe200078ec0ff */
[----:B------:R-:W-:Y:S01]  /*163f0*/  IMAD.SHL.U32 R23, R23, 0x8, RZ ;  /* 0x0000000817177824 */ /* 0x000fe200078e00ff */
[----:B------:R-:W-:Y:S01]  /*16400*/  SHF.R.U32.HI R40, RZ, 0x4, R40 ;  /* 0x00000004ff287819 */ /* 0x000fe20000011628 */
[----:B------:R-:W-:Y:S01]  /*16410*/  IMAD R50, R21, 0x28, R50 ;  /* 0x0000002815327824 */ /* 0x000fe200078e0232 */
[----:B-1----:R-:W-:Y:S01]  /*16420*/  LOP3.LUT R21, R37, 0x7, RZ, 0xc0, !PT ;  /* 0x0000000725157812 */ /* 0x002fe200078ec0ff */
[C---:B------:R-:W-:Y:S01]  /*16430*/  HMMA.16816.F16 R116, R28.reuse, R116, R48 ;  /* 0x000000741c74723c */ /* 0x040fe20000000830 */
[----:B------:R-:W-:Y:S01]  /*16440*/  LOP3.LUT R23, R23, 0x8, R20, 0xe2, !PT ;  /* 0x0000000817177812 */ /* 0x000fe200078ee214 */
[----:B------:R-:W-:Y:S01]  /*16450*/  IMAD.SHL.U32 R40, R40, 0x8, RZ ;  /* 0x0000000828287824 */ /* 0x000fe200078e00ff */
[----:B------:R-:W-:Y:S01]  /*16460*/  SHF.R.U32.HI R20, RZ, 0x3, R37 ;  /* 0x00000003ff147819 */ /* 0x000fe20000011625 */
[----:B------:R-:W-:Y:S01]  /*16470*/  IMAD.U32 R50, R50, 0x2, R131 ;  /* 0x0000000232327824 */ /* 0x000fe200078e0083 */
[----:B------:R-:W-:Y:S01]  /*16480*/  SHF.R.U32.HI R37, RZ, 0x4, R37 ;  /* 0x00000004ff257819 */ /* 0x000fe20000011625 */
[----:B------:R-:W-:Y:S01]  /*16490*/  IMAD R40, R23, 0x88, R40 ;  /* 0x0000008817287824 */ /* 0x000fe200078e0228 */
[----:B-----5:R-:W-:Y:S01]  /*164a0*/  LOP3.LUT R39, R38, 0x7, RZ, 0xc0, !PT ;  /* 0x0000000726277812 */ /* 0x020fe200078ec0ff */
[----:B------:R-:W-:Y:S01]  /*164b0*/  IMAD.SHL.U32 R20, R20, 0x8, RZ ;  /* 0x0000000814147824 */ /* 0x000fe200078e00ff */
[----:B------:R-:W-:Y:S01]  /*164c0*/  HMMA.16816.F16 R46, R28, R32, R46 ;  /* 0x000000201c2e723c */ /* 0x000fe2000000082e */
[----:B------:R-:W-:Y:S01]  /*164d0*/  IMAD.SHL.U32 R37, R37, 0x8, RZ ;  /* 0x0000000825257824 */ /* 0x000fe200078e00ff */
[----:B------:R-:W1:Y:S01]  /*164e0*/  S2R R32, SR_LANEID ;  /* 0x0000000000207919 */ /* 0x000e620000000000 */
[----:B--2---:R-:W-:-:S02]  /*164f0*/  SHF.R.U32.HI R33, RZ, 0x3, R36 ;  /* 0x00000003ff217819 */ /* 0x004fc40000011624 */
[----:B------:R-:W-:Y:S01]  /*16500*/  LOP3.LUT R42, R20, 0x8, R21, 0xe2, !PT ;  /* 0x00000008142a7812 */ /* 0x000fe200078ee215 */
[----:B------:R-:W-:Y:S01]  /*16510*/  IMAD.U32 R20, R40, 0x2, R19 ;  /* 0x0000000228147824 */ /* 0x000fe200078e0013 */
[--C-:B------:R-:W-:Y:S01]  /*16520*/  SHF.R.U32.HI R21, RZ, 0x3, R38.reuse ;  /* 0x00000003ff157819 */ /* 0x100fe20000011626 */
[----:B------:R-:W2:Y:S01]  /*16530*/  S2R R40, SR_LANEID ;  /* 0x0000000000287919 */ /* 0x000ea20000000000 */
[----:B------:R-:W-:Y:S01]  /*16540*/  LOP3.LUT R22, R41, 0x7, RZ, 0xc0, !PT ;  /* 0x0000000729167812 */ /* 0x000fe200078ec0ff */
[----:B------:R-:W-:Y:S01]  /*16550*/  IMAD R37, R42, 0x88, R37 ;  /* 0x000000882a257824 */ /* 0x000fe200078e0225 */
[----:B------:R-:W-:Y:S01]  /*16560*/  SHF.R.U32.HI R41, RZ, 0x4, R41 ;  /* 0x00000004ff297819 */ /* 0x000fe20000011629 */
[----:B------:R-:W-:Y:S01]  /*16570*/  IMAD.SHL.U32 R48, R21, 0x8, RZ ;  /* 0x0000000815307824 */ /* 0x000fe200078e00ff */
[----:B------:R-:W-:Y:S01]  /*16580*/  SHF.R.U32.HI R38, RZ, 0x4, R38 ;  /* 0x00000004ff267819 */ /* 0x000fe20000011626 */
[----:B------:R-:W-:Y:S01]  /*16590*/  IMAD.SHL.U32 R42, R33, 0x8, RZ ;  /* 0x00000008212a7824 */ /* 0x000fe200078e00ff */
[----:B------:R-:W-:Y:S01]  /*165a0*/  LOP3.LUT R22, R25, 0x8, R22, 0xe2, !PT ;  /* 0x0000000819167812 */ /* 0x000fe200078ee216 */
[----:B------:R-:W-:Y:S01]  /*165b0*/  IMAD.SHL.U32 R41, R41, 0x8, RZ ;  /* 0x0000000829297824 */ /* 0x000fe200078e00ff */
[----:B------:R-:W-:Y:S01]  /*165c0*/  LOP3.LUT R39, R48, 0x8, R39, 0xe2, !PT ;  /* 0x0000000830277812 */ /* 0x000fe200078ee227 */
[----:B------:R-:W-:Y:S01]  /*165d0*/  IMAD.U32 R48, R37, 0x2, R16 ;  /* 0x0000000225307824 */ /* 0x000fe200078e0010 */
[----:B------:R-:W-:Y:S01]  /*165e0*/  LOP3.LUT R37, R36, 0x7, RZ, 0xc0, !PT ;  /* 0x0000000724257812 */ /* 0x000fe200078ec0ff */
[----:B------:R-:W-:Y:S01]  /*165f0*/  IMAD.SHL.U32 R38, R38, 0x8, RZ ;  /* 0x0000000826267824 */ /* 0x000fe200078e00ff */
[----:B------:R-:W-:Y:S01]  /*16600*/  SHF.R.U32.HI R36, RZ, 0x4, R36 ;  /* 0x00000004ff247819 */ /* 0x000fe20000011624 */
[----:B------:R-:W-:Y:S01]  /*16610*/  IMAD R22, R22, 0x88, R41 ;  /* 0x0000008816167824 */ /* 0x000fe200078e0229 */
[----:B------:R-:W-:Y:S01]  /*16620*/  LOP3.LUT R37, R42, 0x8, R37, 0xe2, !PT ;  /* 0x000000082a257812 */ /* 0x000fe200078ee225 */
[----:B------:R-:W-:Y:S01]  /*16630*/  IMAD R38, R39, 0x88, R38 ;  /* 0x0000008827267824 */ /* 0x000fe200078e0226 */
[----:B------:R-:W-:Y:S01]  /*16640*/  HMMA.16816.F16 R68, R28, R26, R68 ;  /* 0x0000001a1c44723c */ /* 0x000fe20000000844 */
[----:B------:R-:W-:Y:S01]  /*16650*/  IMAD.SHL.U32 R36, R36, 0x8, RZ ;  /* 0x0000000824247824 */ /* 0x000fe200078e00ff */
[----:B------:R-:W-:Y:S01]  /*16660*/  LDSM.16.M88.4 R52, [R50] ;  /* 0x000000003234783b */ /* 0x000fe20000000200 */
[----:B------:R-:W-:-:S02]  /*16670*/  IMAD.U32 R22, R22, 0x2, R7 ;  /* 0x0000000216167824 */ /* 0x000fc400078e0007 */
[----:B------:R-:W-:Y:S01]  /*16680*/  IMAD.U32 R38, R38, 0x2, R9 ;  /* 0x0000000226267824 */ /* 0x000fe200078e0009 */
[----:B------:R-:W3:Y:S02]  /*16690*/  LDSM.16.MT88.4 R48, [R48] ;  /* 0x000000003030783b */ /* 0x000ee40000004200 */
[C---:B------:R-:W-:Y:S02]  /*166a0*/  HMMA.16816.F16 R72, R28.reuse, R118, R72 ;  /* 0x000000761c48723c */ /* 0x040fe40000000848 */
[----:B------:R-:W4:Y:S04]  /*166b0*/  LDSM.16.MT88.4 R24, [R22] ;  /* 0x000000001618783b */ /* 0x000f280000004200 */
[----:B------:R-:W5:Y:S02]  /*166c0*/  LDSM.16.MT88.4 R20, [R20] ;  /* 0x000000001414783b */ /* 0x000f640000004200 */
[----:B------:R-:W-:Y:S01]  /*166d0*/  HMMA.16816.F16 R44, R28, R34, R44 ;  /* 0x000000221c2c723c */ /* 0x000fe2000000082c */
[----:B------:R-:W-:Y:S01]  /*166e0*/  IMAD R28, R37, 0x28, R36 ;  /* 0x00000028251c7824 */ /* 0x000fe200078e0224 */
[--C-:B--2---:R-:W-:Y:S01]  /*166f0*/  SHF.R.U32.HI R29, RZ, 0x3, R40.reuse ;  /* 0x00000003ff1d7819 */ /* 0x104fe20000011628 */
[----:B------:R-:W2:Y:S01]  /*16700*/  LDSM.16.MT88.4 R36, [R38] ;  /* 0x000000002624783b */ /* 0x000ea20000004200 */
[----:B------:R-:W-:Y:S01]  /*16710*/  LOP3.LUT R30, R40, 0x7, RZ, 0xc0, !PT ;  /* 0x00000007281e7812 */ /* 0x000fe200078ec0ff */
[----:B------:R-:W-:Y:S01]  /*16720*/  IMAD.U32 R28, R28, 0x2, R129 ;  /* 0x000000021c1c7824 */ /* 0x000fe200078e0081 */
[----:B------:R-:W-:Y:S01]  /*16730*/  SHF.R.U32.HI R31, RZ, 0x4, R40 ;  /* 0x00000004ff1f7819 */ /* 0x000fe20000011628 */
[----:B------:R-:W-:-:S03]  /*16740*/  IMAD.SHL.U32 R29, R29, 0x8, RZ ;  /* 0x000000081d1d7824 */ /* 0x000fc600078e00ff */
[----:B------:R1:W2:Y:S01]  /*16750*/  LDSM.16.M88.4 R40, [R28] ;  /* 0x000000001c28783b */ /* 0x0002a20000000200 */
[----:B------:R-:W-:Y:S01]  /*16760*/  IMAD.SHL.U32 R31, R31, 0x8, RZ ;  /* 0x000000081f1f7824 */ /* 0x000fe200078e00ff */
[----:B------:R-:W-:Y:S02]  /*16770*/  LOP3.LUT R30, R29, 0x8, R30, 0xe2, !PT ;  /* 0x000000081d1e7812 */ /* 0x000fe400078ee21e */
[----:B-1----:R-:W-:-:S03]  /*16780*/  SHF.R.U32.HI R29, RZ, 0x3, R32 ;  /* 0x00000003ff1d7819 */ /* 0x002fc60000011620 */
[----:B------:R-:W-:Y:S01]  /*16790*/  IMAD R31, R30, 0x28, R31 ;  /* 0x000000281e1f7824 */ /* 0x000fe200078e021f */
[----:B------:R-:W-:Y:S01]  /*167a0*/  LOP3.LUT R30, R32, 0x7, RZ, 0xc0, !PT ;  /* 0x00000007201e7812 */ /* 0x000fe200078ec0ff */
[----:B------:R-:W-:Y:S01]  /*167b0*/  IMAD.SHL.U32 R29, R29, 0x8, RZ ;  /* 0x000000081d1d7824 */ /* 0x000fe200078e00ff */
[----:B------:R-:W-:-:S04]  /*167c0*/  SHF.R.U32.HI R32, RZ, 0x4, R32 ;  /* 0x00000004ff207819 */ /* 0x000fc80000011620 */
[----:B------:R-:W-:Y:S01]  /*167d0*/  LOP3.LUT R29, R29, 0x8, R30, 0xe2, !PT ;  /* 0x000000081d1d7812 */ /* 0x000fe200078ee21e */
[----:B------:R-:W-:Y:S02]  /*167e0*/  IMAD.SHL.U32 R28, R32, 0x8, RZ ;  /* 0x00000008201c7824 */ /* 0x000fe400078e00ff */
[----:B------:R-:W-:Y:S02]  /*167f0*/  IMAD.U32 R32, R31, 0x2, R128 ;  /* 0x000000021f207824 */ /* 0x000fe400078e0080 */
[----:B------:R-:W-:Y:S01]  /*16800*/  IMAD R29, R29, 0x28, R28 ;  /* 0x000000281d1d7824 */ /* 0x000fe200078e021c */
[C---:B---3--:R-:W-:Y:S03]  /*16810*/  HMMA.16816.F16 R60, R52.reuse, R48, R60 ;  /* 0x00000030343c723c */ /* 0x048fe6000000083c */
[----:B------:R-:W-:Y:S01]  /*16820*/  IMAD.U32 R29, R29, 0x2, R4 ;  /* 0x000000021d1d7824 */ /* 0x000fe200078e0004 */
[----:B------:R-:W1:Y:S04]  /*16830*/  LDSM.16.M88.4 R32, [R32] ;  /* 0x000000002020783b */ /* 0x000e680000000200 */
[----:B----4-:R-:W-:Y:S01]  /*16840*/  HMMA.16816.F16 R70, R52, R24, R70 ;  /* 0x000000183446723c */ /* 0x010fe20000000846 */
[----:B------:R-:W3:Y:S01]  /*16850*/  LDSM.16.M88.4 R28, [R29] ;  /* 0x000000001d1c783b */ /* 0x000ee20000000200 */
[----:B------:R-:W-:-:S04]  /*16860*/  DEPBAR.LE SB0, 0x0 ;  /* 0x000080000000791a */ /* 0x000fc80000000000 */
[----:B------:R-:W-:Y:S02]  /*16870*/  BAR.SYNC.DEFER_BLOCKING 0x0 ;  /* 0x0000000000007b1d */ /* 0x000fe40000010000 */
[C---:B------:R-:W-:Y:S08]  /*16880*/  HMMA.16816.F16 R84, R52.reuse, R26, R84 ;  /* 0x0000001a3454723c */ /* 0x040ff00000000854 */
[C---:B-----5:R-:W-:Y:S08]  /*16890*/  HMMA.16816.F16 R86, R52.reuse, R20, R86 ;  /* 0x000000143456723c */ /* 0x060ff00000000856 */
[C---:B------:R-:W-:Y:S01]  /*168a0*/  HMMA.16816.F16 R104, R52.reuse, R22, R104 ;  /* 0x000000163468723c */ /* 0x040fe20000000868 */
[----:B------:R-:W-:Y:S01]  /*168b0*/  @!PT LDS RZ, [RZ] ;  /* 0x00000000fffff984 */ /* 0x000fe20000000800 */
[----:B------:R-:W-:Y:S01]  /*168c0*/  @!PT LDS RZ, [RZ] ;  /* 0x00000000fffff984 */ /* 0x000fe20000000800 */
[----:B------:R-:W-:Y:S01]  /*168d0*/  @!PT LDS RZ, [RZ] ;  /* 0x00000000fffff984 */ /* 0x000fe20000000800 */
[----:B------:R-:W-:Y:S07]  /*168e0*/  LDGSTS.E.128 [R134], desc[UR6][R146.64+0x700] ;  /* 0x0000070092867fae */ /* 0x000fee000b9a1806 */
[C---:B------:R-:W-:Y:S08]  /*168f0*/  HMMA.16816.F16 R62, R52.reuse, R50, R62 ;  /* 0x00000032343e723c */ /* 0x040ff0000000083e */
[C---:B--2---:R-:W-:Y:S08]  /*16900*/  HMMA.16816.F16 R80, R52.reuse, R36, R80 ;  /* 0x000000243450723c */ /* 0x044ff00000000850 */
[----:B------:R-:W-:Y:S08]  /*16910*/  HMMA.16816.F16 R82, R52, R38, R82 ;  /* 0x000000263452723c */ /* 0x000ff00000000852 */
[-C--:B------:R-:W-:Y:S01]  /*16920*/  HMMA.16816.F16 R54, R40, R24.reuse, R76 ;  /* 0x000000182836723c */ /* 0x080fe2000000084c */
[----:B------:R-:W2:Y:S01]  /*16930*/  S2R R76, SR_LANEID ;  /* 0x00000000004c7919 */ /* 0x000ea20000000000 */
        /* <DEDUP_REMOVED lines=11> */
[----:B--2---:R-:W-:Y:S01]  /*169f0*/  LOP3.LUT R32, R76, 0x7, RZ, 0xc0, !PT ;  /* 0x000000074c207812 */ /* 0x004fe200078ec0ff */
[----:B---3--:R-:W-:Y:S01]  /*16a00*/  HMMA.16816.F16 R106, R28, R24, R106 ;  /* 0x000000181c6a723c */ /* 0x008fe2000000086a */
[----:B------:R-:W-:Y:S02]  /*16a10*/  LOP3.LUT R24, R78, 0x7, RZ, 0xc0, !PT ;  /* 0x000000074e187812 */ /* 0x000fe400078ec0ff */
[----:B------:R-:W-:Y:S02]  /*16a20*/  SHF.R.U32.HI R25, RZ, 0x3, R76 ;  /* 0x00000003ff197819 */ /* 0x000fe4000001164c */
[----:B------:R-:W-:Y:S02]  /*16a30*/  SHF.R.U32.HI R78, RZ, 0x4, R78 ;  /* 0x00000004ff4e7819 */ /* 0x000fe4000001164e */
[----:B------:R-:W-:Y:S01]  /*16a40*/  SHF.R.U32.HI R76, RZ, 0x4, R76 ;  /* 0x00000004ff4c7819 */ /* 0x000fe2000001164c */
[C---:B------:R-:W-:Y:S01]  /*16a50*/  HMMA.16816.F16 R52, R40.reuse, R50, R74 ;  /* 0x000000322834723c */ /* 0x040fe2000000084a */
[----:B------:R-:W1:Y:S01]  /*16a60*/  S2R R75, SR_LANEID ;  /* 0x00000000004b7919 */ /* 0x000e620000000000 */
[----:B------:R-:W-:Y:S01]  /*16a70*/  IMAD.SHL.U32 R35, R25, 0x8, RZ ;  /* 0x0000000819237824 */ /* 0x000fe200078e00ff */
[----:B------:R-:W-:Y:S01]  /*16a80*/  LOP3.LUT R25, R33, 0x8, R24, 0xe2, !PT ;  /* 0x0000000821197812 */ /* 0x000fe200078ee218 */
[----:B------:R-:W-:Y:S01]  /*16a90*/  IMAD.SHL.U32 R78, R78, 0x8, RZ ;  /* 0x000000084e4e7824 */ /* 0x000fe200078e00ff */
[----:B----4-:R-:W-:Y:S01]  /*16aa0*/  SHF.R.U32.HI R24, RZ, 0x3, R77 ;  /* 0x00000003ff187819 */ /* 0x010fe2000001164d */
[----:B------:R-:W-:Y:S01]  /*16ab0*/  IMAD.SHL.U32 R76, R76, 0x8, RZ ;  /* 0x000000084c4c7824 */ /* 0x000fe200078e00ff */
[----:B------:R-:W2:Y:S01]  /*16ac0*/  S2R R74, SR_LANEID ;  /* 0x00000000004a7919 */ /* 0x000ea20000000000 */
[----:B------:R-:W-:Y:S02]  /*16ad0*/  HMMA.16816.F16 R56, R40, R26, R56 ;  /* 0x0000001a2838723c */ /* 0x000fe40000000838 */
[----:B------:R-:W-:Y:S01]  /*16ae0*/  IMAD.SHL.U32 R33, R24, 0x8, RZ ;  /* 0x0000000818217824 */ /* 0x000fe200078e00ff */
[----:B------:R-:W-:-:S05]  /*16af0*/  IADD3 R24, P1, PT, R146, 0x20000, RZ ;  /* 0x0002000092187810 */ /* 0x000fca0007f3e0ff */
[----:B------:R-:W-:Y:S01]  /*16b00*/  HMMA.16816.F16 R68, R28, R26, R68 ;  /* 0x0000001a1c44723c */ /* 0x000fe20000000844 */
[----:B------:R-:W-:Y:S01]  /*16b10*/  LOP3.LUT R27, R35, 0x8, R32, 0xe2, !PT ;  /* 0x00000008231b7812 */ /* 0x000fe200078ee220 */
[----:B------:R-:W-:Y:S01]  /*16b20*/  IMAD R35, R25, 0x28, R78 ;  /* 0x0000002819237824 */ /* 0x000fe200078e024e */
[----:B------:R-:W-:Y:S01]  /*16b30*/  LOP3.LUT R26, R77, 0x7, RZ, 0xc0, !PT ;  /* 0x000000074d1a7812 */ /* 0x000fe200078ec0ff */
[----:B------:R-:W3:Y:S01]  /*16b40*/  S2R R78, SR_LANEID ;  /* 0x00000000004e7919 */ /* 0x000ee20000000000 */
[----:B------:R-:W-:Y:S01]  /*16b50*/  IMAD.X R25, RZ, RZ, R147, P1 ;  /* 0x000000ffff197224 */ /* 0x000fe200008e0693 */
[----:B------:R-:W-:Y:S01]  /*16b60*/  IADD3 R32, P2, PT, R144, 0x1c0000, RZ ;  /* 0x001c000090207810 */ /* 0x000fe20007f5e0ff */
[----:B------:R-:W-:Y:S01]  /*16b70*/  IMAD R76, R27, 0x88, R76 ;  /* 0x000000881b4c7824 */ /* 0x000fe200078e024c */
[----:B------:R-:W-:Y:S01]  /*16b80*/  HMMA.16816.F16 R58, R40, R20, R58 ;  /* 0x00000014283a723c */ /* 0x000fe2000000083a */
[----:B------:R-:W-:Y:S01]  /*16b90*/  LOP3.LUT R118, R33, 0x8, R26, 0xe2, !PT ;  /* 0x0000000821767812 */ /* 0x000fe200078ee21a */
[----:B------:R-:W-:Y:S01]  /*16ba0*/  IMAD.U32 R35, R35, 0x2, R18 ;  /* 0x0000000223237824 */ /* 0x000fe200078e0012 */
[----:B------:R-:W-:Y:S01]  /*16bb0*/  SHF.R.U32.HI R77, RZ, 0x4, R77 ;  /* 0x00000004ff4d7819 */ /* 0x000fe2000001164d */
[----:B------:R-:W-:-:S04]  /*16bc0*/  IMAD.X R33, RZ, RZ, R145, P2 ;  /* 0x000000ffff217224 */ /* 0x000fc800010e0691 */
[----:B------:R-:W-:Y:S01]  /*16bd0*/  HMMA.16816.F16 R66, R28, R20, R66 ;  /* 0x000000141c42723c */ /* 0x000fe20000000842 */
[----:B------:R-:W-:Y:S01]  /*16be0*/  IADD3 R20, P0, PT, R146, 0x10000, RZ ;  /* 0x0001000092147810 */ /* 0x000fe20007f1e0ff */
[----:B------:R-:W-:-:S04]  /*16bf0*/  IMAD.SHL.U32 R77, R77, 0x8, RZ ;  /* 0x000000084d4d7824 */ /* 0x000fc800078e00ff */
[----:B------:R-:W-:Y:S01]  /*16c00*/  IMAD.X R21, RZ, RZ, R147, P0 ;  /* 0x000000ffff157224 */ /* 0x000fe200000e0693 */
[----:B------:R-:W-:Y:S01]  /*16c10*/  IADD3 R26, P0, PT, R144, 0x1c0000, RZ ;  /* 0x001c0000901a7810 */ /* 0x000fe20007f1e0ff */
[----:B------:R-:W-:Y:S01]  /*16c20*/  HMMA.16816.F16 R100, R40, R22, R100 ;  /* 0x000000162864723c */ /* 0x000fe20000000864 */
[----:B------:R-:W-:Y:S02]  /*16c30*/  IMAD R118, R118, 0x88, R77 ;  /* 0x0000008876767824 */ /* 0x000fe400078e024d */
[----:B------:R1:W-:Y:S01]  /*16c40*/  LDGSTS.E.128 [R134+0xa00], desc[UR6][R20.64+0x700] ;  /* 0x00a0070014867fae */ /* 0x0003e2000b9a1806 */
[----:B------:R-:W-:-:S03]  /*16c50*/  IMAD.X R27, RZ, RZ, R145, P0 ;  /* 0x000000ffff1b7224 */ /* 0x000fc600000e0691 */
[----:B------:R4:W-:Y:S01]  /*16c60*/  LDGSTS.E.128 [R134+0x1400], desc[UR6][R24.64+0x700] ;  /* 0x0140070018867fae */ /* 0x0009e2000b9a1806 */
[----:B------:R-:W-:Y:S01]  /*16c70*/  HMMA.16816.F16 R64, R28, R22, R64 ;  /* 0x000000161c40723c */ /* 0x000fe20000000840 */
[----:B------:R-:W-:-:S05]  /*16c80*/  IADD3 R22, P1, PT, R146, 0x30000, RZ ;  /* 0x0003000092167810 */ /* 0x000fca0007f3e0ff */
[----:B------:R-:W-:Y:S01]  /*16c90*/  IMAD.X R23, RZ, RZ, R147, P1 ;  /* 0x000000ffff177224 */ /* 0x000fe200008e0693 */
[--C-:B-1----:R-:W-:Y:S01]  /*16ca0*/  SHF.R.U32.HI R20, RZ, 0x3, R75.reuse ;  /* 0x00000003ff147819 */ /* 0x102fe2000001164b */
[C---:B------:R-:W-:Y:S01]  /*16cb0*/  HMMA.16816.F16 R102, R40.reuse, R48, R102 ;  /* 0x000000302866723c */ /* 0x040fe20000000866 */
[----:B------:R-:W-:Y:S02]  /*16cc0*/  LOP3.LUT R21, R75, 0x7, RZ, 0xc0, !PT ;  /* 0x000000074b157812 */ /* 0x000fe400078ec0ff */
[----:B------:R1:W-:Y:S01]  /*16cd0*/  LDGSTS.E.128 [R134+0x1e00], desc[UR6][R22.64+0x700] ;  /* 0x01e0070016867fae */ /* 0x0003e2000b9a1806 */
[----:B------:R-:W-:Y:S01]  /*16ce0*/  IMAD.SHL.U32 R20, R20, 0x8, RZ ;  /* 0x0000000814147824 */ /* 0x000fe200078e00ff */
[----:B------:R-:W-:Y:S01]  /*16cf0*/  SHF.R.U32.HI R75, RZ, 0x4, R75 ;  /* 0x00000004ff4b7819 */ /* 0x000fe2000001164b */
[----:B----4-:R-:W-:Y:S01]  /*16d00*/  IMAD.U32 R24, R76, 0x2, R3 ;  /* 0x000000024c187824 */ /* 0x010fe200078e0003 */
[----:B------:R-:W-:Y:S01]  /*16d10*/  LDGSTS.E.128 [R139], desc[UR6][R26.64] ;  /* 0x000000001a8b7fae */ /* 0x000fe2000b9a1806 */
[----:B------:R-:W-:Y:S02]  /*16d20*/  HMMA.16816.F16 R96, R40, R36, R96 ;  /* 0x000000242860723c */ /* 0x000fe40000000860 */
[----:B------:R-:W-:Y:S01]  /*16d30*/  IMAD.SHL.U32 R75, R75, 0x8, RZ ;  /* 0x000000084b4b7824 */ /* 0x000fe200078e00ff */
[----:B------:R4:W-:Y:S01]  /*16d40*/  LDGSTS.E.128 [R139+0x80], desc[UR6][R32.64+0x80] ;  /* 0x00080080208b7fae */ /* 0x0009e2000b9a1806 */
[----:B-1----:R-:W-:-:S04]  /*16d50*/  LOP3.LUT R22, R20, 0x8, R21, 0xe2, !PT ;  /* 0x0000000814167812 */ /* 0x002fc800078ee215 */
[----:B------:R-:W-:Y:S01]  /*16d60*/  HMMA.16816.F16 R98, R40, R38, R98 ;  /* 0x000000262862723c */ /* 0x000fe20000000862 */
[----:B------:R-:W-:Y:S01]  /*16d70*/  IADD3 R40, P1, PT, R144, 0x1c8000, RZ ;  /* 0x001c800090287810 */ /* 0x000fe20007f3e0ff */
[----:B------:R-:W-:Y:S01]  /*16d80*/  IMAD.U32 R20, R118, 0x2, R17 ;  /* 0x0000000276147824 */ /* 0x000fe200078e0011 */
[----:B------:R-:W-:Y:S01]  /*16d90*/  IADD3 R42, P0, PT, R144, 0x1c8000, RZ ;  /* 0x001c8000902a7810 */ /* 0x000fe20007f1e0ff */
[----:B------:R-:W-:Y:S01]  /*16da0*/  IMAD R75, R22, 0x88, R75 ;  /* 0x00000088164b7824 */ /* 0x000fe200078e024b */
[----:B---3--:R-:W-:Y:S01]  /*16db0*/  SHF.R.U32.HI R21, RZ, 0x3, R78 ;  /* 0x00000003ff157819 */ /* 0x008fe2000001164e */
[--C-:B------:R-:W-:Y:S02]  /*16dc0*/  IMAD.X R41, RZ, RZ, R145.reuse, P1 ;  /* 0x000000ffff297224 */ /* 0x100fe400008e0691 */
[----:B------:R-:W-:Y:S01]  /*16dd0*/  IMAD.X R43, RZ, RZ, R145, P0 ;  /* 0x000000ffff2b7224 */ /* 0x000fe200000e0691 */
[C---:B------:R-:W-:Y:S01]  /*16de0*/  HMMA.16816.F16 R46, R28.reuse, R36, R46 ;  /* 0x000000241c2e723c */ /* 0x040fe2000000082e */
[----:B------:R-:W1:Y:S01]  /*16df0*/  S2R R36, SR_LANEID ;  /* 0x0000000000247919 */ /* 0x000e620000000000 */
[----:B------:R-:W-:Y:S01]  /*16e00*/  IMAD.U32 R75, R75, 0x2, R8 ;  /* 0x000000024b4b7824 */ /* 0x000fe200078e0008 */
[----:B--2---:R-:W-:Y:S01]  /*16e10*/  SHF.R.U32.HI R37, RZ, 0x3, R74 ;  /* 0x00000003ff257819 */ /* 0x004fe2000001164a */
[----:B------:R2:W-:Y:S04]  /*16e20*/  LDGSTS.E.128 [R139+0x1100], desc[UR6][R40.64] ;  /* 0x01100000288b7fae */ /* 0x0005e8000b9a1806 */
[C---:B------:R-:W-:Y:S01]  /*16e30*/  HMMA.16816.F16 R116, R28.reuse, R48, R116 ;  /* 0x000000301c74723c */ /* 0x040fe20000000874 */
[----:B------:R3:W-:Y:S04]  /*16e40*/  LDGSTS.E.128 [R139+0x1180], desc[UR6][R42.64+0x80] ;  /* 0x011800802a8b7fae */ /* 0x0007e8000b9a1806 */
[----:B----4-:R-:W-:Y:S03]  /*16e50*/  LDSM.16.M88.4 R32, [R35] ;  /* 0x000000002320783b */ /* 0x010fe60000000200 */
[----:B------:R-:W-:Y:S01]  /*16e60*/  HMMA.16816.F16 R50, R28, R50, R72 ;  /* 0x000000321c32723c */ /* 0x000fe20000000848 */
[----:B--2---:R-:W2:Y:S01]  /*16e70*/  S2R R40, SR_LANEID ;  /* 0x0000000000287919 */ /* 0x004ea20000000000 */
[----:B------:R-:W-:-:S02]  /*16e80*/  LOP3.LUT R41, R78, 0x7, RZ, 0xc0, !PT ;  /* 0x000000074e297812 */ /* 0x000fc400078ec0ff */
[----:B------:R-:W-:Y:S01]  /*16e90*/  SHF.R.U32.HI R78, RZ, 0x4, R78 ;  /* 0x00000004ff4e7819 */ /* 0x000fe2000001164e */
[----:B---3--:R-:W-:Y:S01]  /*16ea0*/  IMAD.SHL.U32 R42, R21, 0x8, RZ ;  /* 0x00000008152a7824 */ /* 0x008fe200078e00ff */
[----:B------:R-:W3:Y:S02]  /*16eb0*/  LDSM.16.MT88.4 R24, [R24] ;  /* 0x000000001818783b */ /* 0x000ee40000004200 */
[----:B------:R-:W-:Y:S02]  /*16ec0*/  HMMA.16816.F16 R44, R28, R38, R44 ;  /* 0x000000261c2c723c */ /* 0x000fe4000000082c */
[----:B------:R-:W-:Y:S01]  /*16ed0*/  LOP3.LUT R42, R42, 0x8, R41, 0xe2, !PT ;  /* 0x000000082a2a7812 */ /* 0x000fe200078ee229 */
[----:B------:R-:W-:Y:S01]  /*16ee0*/  IMAD.SHL.U32 R41, R78, 0x8, RZ ;  /* 0x000000084e297824 */ /* 0x000fe200078e00ff */
[----:B------:R-:W4:Y:S03]  /*16ef0*/  LDSM.16.MT88.4 R20, [R20] ;  /* 0x000000001414783b */ /* 0x000f260000004200 */
[----:B------:R-:W-:Y:S01]  /*16f00*/  IMAD R43, R42, 0x88, R41 ;  /* 0x000000882a2b7824 */ /* 0x000fe200078e0229 */
[----:B------:R-:W5:Y:S01]  /*16f10*/  LDSM.16.MT88.4 R76, [R75] ;  /* 0x000000004b4c783b */ /* 0x000f620000004200 */
[----:B------:R-:W-:Y:S01]  /*16f20*/  IMAD.SHL.U32 R42, R37, 0x8, RZ ;  /* 0x00000008252a7824 */ /* 0x000fe200078e00ff */
[----:B------:R-:W-:Y:S01]  /*16f30*/  LOP3.LUT R41, R74, 0x7, RZ, 0xc0, !PT ;  /* 0x000000074a297812 */ /* 0x000fe200078ec0ff */
[----:B------:R-:W-:Y:S01]  /*16f40*/  IMAD.U32 R28, R43, 0x2, R2 ;  /* 0x000000022b1c7824 */ /* 0x000fe200078e0002 */
[----:B------:R-:W-:Y:S01]  /*16f50*/  SHF.R.U32.HI R74, RZ, 0x4, R74 ;  /* 0x00000004ff4a7819 */ /* 0x000fe2000001164a */
[----:B------:R-:W0:Y:S01]  /*16f60*/  LDGDEPBAR ;  /* 0x00000000000079af */ /* 0x000e220000000000 */
[----:B------:R-:W-:-:S03]  /*16f70*/  LOP3.LUT R41, R42, 0x8, R41, 0xe2, !PT ;  /* 0x000000082a297812 */ /* 0x000fc600078ee229 */
[----:B------:R-:W5:Y:S01]  /*16f80*/  LDSM.16.MT88.4 R28, [R28] ;  /* 0x000000001c1c783b */ /* 0x000f620000004200 */
[----:B------:R-:W-:-:S04]  /*16f90*/  IMAD.SHL.U32 R74, R74, 0x8, RZ ;  /* 0x000000084a4a7824 */ /* 0x000fc800078e00ff */
[----:B------:R-:W-:Y:S01]  /*16fa0*/  IMAD R74, R41, 0x28, R74 ;  /* 0x00000028294a7824 */ /* 0x000fe200078e024a */
[--C-:B--2---:R-:W-:Y:S02]  /*16fb0*/  SHF.R.U32.HI R37, RZ, 0x3, R40.reuse ;  /* 0x00000003ff257819 */ /* 0x104fe40000011628 */
[----:B------:R-:W-:Y:S02]  /*16fc0*/  LOP3.LUT R38, R40, 0x7, RZ, 0xc0, !PT ;  /* 0x0000000728267812 */ /* 0x000fe400078ec0ff */
[----:B------:R-:W-:Y:S01]  /*16fd0*/  SHF.R.U32.HI R39, RZ, 0x4, R40 ;  /* 0x00000004ff277819 */ /* 0x000fe20000011628 */
[----:B------:R-:W-:Y:S02]  /*16fe0*/  IMAD.SHL.U32 R37, R37, 0x8, RZ ;  /* 0x0000000825257824 */ /* 0x000fe400078e00ff */
[----:B------:R-:W-:Y:S02]  /*16ff0*/  IMAD.U32 R40, R74, 0x2, R11 ;  /* 0x000000024a287824 */ /* 0x000fe400078e000b */
[----:B------:R-:W-:Y:S01]  /*17000*/  IMAD.SHL.U32 R39, R39, 0x8, RZ ;  /* 0x0000000827277824 */ /* 0x000fe200078e00ff */
[----:B------:R-:W-:-:S02]  /*17010*/  LOP3.LUT R38, R37, 0x8, R38, 0xe2, !PT ;  /* 0x0000000825267812 */ /* 0x000fc400078ee226 */
[--C-:B-1----:R-:W-:Y:S01]  /*17020*/  SHF.R.U32.HI R37, RZ, 0x3, R36.reuse ;  /* 0x00000003ff257819 */ /* 0x102fe20000011624 */
[C---:B---3--:R-:W-:Y:S01]  /*17030*/  HMMA.16816.F16 R48, R32.reuse, R24, R70 ;  /* 0x000000182030723c */ /* 0x048fe20000000846 */
[----:B------:R-:W-:Y:S01]  /*17040*/  SHF.R.U32.HI R70, RZ, 0x4, R36 ;  /* 0x00000004ff467819 */ /* 0x000fe20000011624 */
[----:B------:R-:W-:Y:S01]  /*17050*/  IMAD R38, R38, 0x28, R39 ;  /* 0x0000002826267824 */ /* 0x000fe200078e0227 */
[----:B------:R-:W-:Y:S01]  /*17060*/  LOP3.LUT R39, R36, 0x7, RZ, 0xc0, !PT ;  /* 0x0000000724277812 */ /* 0x000fe200078ec0ff */
[----:B------:R-:W-:Y:S01]  /*17070*/  IMAD.SHL.U32 R72, R37, 0x8, RZ ;  /* 0x0000000825487824 */ /* 0x000fe200078e00ff */
[----:B------:R-:W1:Y:S01]  /*17080*/  LDSM.16.M88.4 R40, [R40] ;  /* 0x000000002828783b */ /* 0x000e620000000200 */
[----:B------:R-:W-:Y:S02]  /*17090*/  IMAD.SHL.U32 R70, R70, 0x8, RZ ;  /* 0x0000000846467824 */ /* 0x000fe400078e00ff */
[----:B------:R-:W-:Y:S01]  /*170a0*/  IMAD.U32 R38, R38, 0x2, R13 ;  /* 0x0000000226267824 */ /* 0x000fe200078e000d */
[----:B------:R-:W-:Y:S01]  /*170b0*/  LOP3.LUT R71, R72, 0x8, R39, 0xe2, !PT ;  /* 0x0000000848477812 */ /* 0x000fe200078ee227 */
[C---:B------:R-:W-:Y:S04]  /*170c0*/  HMMA.16816.F16 R84, R32.reuse, R26, R84 ;  /* 0x0000001a2054723c */ /* 0x040fe80000000854 */
[----:B------:R-:W-:Y:S01]  /*170d0*/  IMAD R71, R71, 0x28, R70 ;  /* 0x0000002847477824 */ /* 0x000fe200078e0246 */
[----:B------:R-:W2:Y:S03]  /*170e0*/  LDSM.16.M88.4 R36, [R38] ;  /* 0x000000002624783b */ /* 0x000ea60000000200 */
[----:B------:R-:W-:Y:S01]  /*170f0*/  IMAD.U32 R72, R71, 0x2, R12 ;  /* 0x0000000247487824 */ /* 0x000fe200078e000c */
[C---:B----4-:R-:W-:Y:S01]  /*17100*/  HMMA.16816.F16 R86, R32.reuse, R20, R86 ;  /* 0x000000142056723c */ /* 0x050fe20000000856 */
[----:B------:R-:W3:Y:S01]  /*17110*/  S2R R71, SR_LANEID ;  /* 0x0000000000477919 */ /* 0x000ee20000000000 */
[----:B------:R-:W4:Y:S06]  /*17120*/  S2R R70, SR_LANEID ;  /* 0x0000000000467919 */ /* 0x000f2c0000000000 */
[C---:B------:R-:W-:Y:S08]  /*17130*/  HMMA.16816.F16 R104, R32.reuse, R22, R104 ;  /* 0x000000162068723c */ /* 0x040ff00000000868 */
[C---:B-----5:R-:W-:Y:S08]  /*17140*/  HMMA.16816.F16 R60, R32.reuse, R76, R60 ;  /* 0x0000004c203c723c */ /* 0x060ff0000000083c */
[C---:B------:R-:W-:Y:S08]  /*17150*/  HMMA.16816.F16 R62, R32.reuse, R78, R62 ;  /* 0x0000004e203e723c */ /* 0x040ff0000000083e */
[C---:B------:R-:W-:Y:S08]  /*17160*/  HMMA.16816.F16 R80, R32.reuse, R28, R80 ;  /* 0x0000001c2050723c */ /* 0x040ff00000000850 */
[----:B------:R-:W-:Y:S01]  /*17170*/  HMMA.16816.F16 R82, R32, R30, R82 ;  /* 0x0000001e2052723c */ /* 0x000fe20000000852 */
[----:B------:R5:W3:Y:S07]  /*17180*/  LDSM.16.M88.4 R32, [R72] ;  /* 0x000000004820783b */ /* 0x000aee0000000200 */
[-C--:B-1----:R-:W-:Y:S01]  /*17190*/  HMMA.16816.F16 R54, R40, R24.reuse, R54 ;  /* 0x000000182836723c */ /* 0x082fe20000000836 */
[----:B-----5:R-:W1:Y:S07]  /*171a0*/  S2R R72, SR_LANEID ;  /* 0x0000000000487919 */ /* 0x020e6e0000000000 */
[----:B--2---:R-:W-:Y:S08]  /*171b0*/  HMMA.16816.F16 R114, R36, R24, R114 ;  /* 0x000000182472723c */ /* 0x004ff00000000872 */
[C---:B------:R-:W-:Y:S08]  /*171c0*/  HMMA.16816.F16 R56, R40.reuse, R26, R56 ;  /* 0x0000001a2838723c */ /* 0x040ff00000000838 */
[C---:B------:R-:W-:Y:S08]  /*171d0*/  HMMA.16816.F16 R58, R40.reuse, R20, R58 ;  /* 0x00000014283a723c */ /* 0x040ff0000000083a */
[----:B------:R-:W-:Y:S08]  /*171e0*/  HMMA.16816.F16 R100, R40, R22, R100 ;  /* 0x000000162864723c */ /* 0x000ff00000000864 */
[----:B---3--:R-:W-:Y:S01]  /*171f0*/  HMMA.16816.F16 R106, R32, R24, R106 ;  /* 0x00000018206a723c */ /* 0x008fe2000000086a */
[----:B------:R-:W2:Y:S01]  /*17200*/  S2R R24, SR_LANEID ;  /* 0x0000000000187919 */ /* 0x000ea20000000000 */
[----:B----4-:R-:W-:-:S05]  /*17210*/  SHF.R.U32.HI R25, RZ, 0x3, R70 ;  /* 0x00000003ff197819 */ /* 0x010fca0000011646 */
[----:B------:R-:W-:Y:S01]  /*17220*/  IMAD.SHL.U32 R25, R25, 0x8, RZ ;  /* 0x0000000819197824 */ /* 0x000fe200078e00ff */
[C---:B------:R-:W-:Y:S08]  /*17230*/  HMMA.16816.F16 R102, R40.reuse, R76, R102 ;  /* 0x0000004c2866723c */ /* 0x040ff00000000866 */
[C---:B------:R-:W-:Y:S08]  /*17240*/  HMMA.16816.F16 R52, R40.reuse, R78, R52 ;  /* 0x0000004e2834723c */ /* 0x040ff00000000834 */
[C---:B------:R-:W-:Y:S08]  /*17250*/  HMMA.16816.F16 R96, R40.reuse, R28, R96 ;  /* 0x0000001c2860723c */ /* 0x040ff00000000860 */
[----:B------:R-:W-:Y:S01]  /*17260*/  HMMA.16816.F16 R98, R40, R30, R98 ;  /* 0x0000001e2862723c */ /* 0x000fe20000000862 */
[----:B------:R-:W3:Y:S01]  /*17270*/  S2R R43, SR_LANEID ;  /* 0x00000000002b7919 */ /* 0x000ee20000000000 */
[----:B------:R-:W4:Y:S06]  /*17280*/  S2R R42, SR_LANEID ;  /* 0x00000000002a7919 */ /* 0x000f2c0000000000 */
[-C--:B------:R-:W-:Y:S08]  /*17290*/  HMMA.16816.F16 R112, R36, R26.reuse, R112 ;  /* 0x0000001a2470723c */ /* 0x080ff00000000870 */
[----:B------:R-:W-:Y:S01]  /*172a0*/  HMMA.16816.F16 R40, R32, R26, R68 ;  /* 0x0000001a2028723c */ /* 0x000fe20000000844 */
[----:B------:R-:W-:-:S02]  /*172b0*/  SHF.R.U32.HI R27, RZ, 0x3, R71 ;  /* 0x00000003ff1b7819 */ /* 0x000fc40000011647 */
[----:B------:R-:W-:Y:S02]  /*172c0*/  LOP3.LUT R26, R70, 0x7, RZ, 0xc0, !PT ;  /* 0x00000007461a7812 */ /* 0x000fe400078ec0ff */
[----:B------:R-:W-:Y:S01]  /*172d0*/  SHF.R.U32.HI R70, RZ, 0x4, R70 ;  /* 0x00000004ff467819 */ /* 0x000fe20000011646 */
[----:B------:R-:W-:Y:S01]  /*172e0*/  IMAD.SHL.U32 R27, R27, 0x8, RZ ;  /* 0x000000081b1b7824 */ /* 0x000fe200078e00ff */
[----:B------:R-:W-:Y:S01]  /*172f0*/  LOP3.LUT R25, R25, 0x8, R26, 0xe2, !PT ;  /* 0x0000000819197812 */ /* 0x000fe200078ee21a */
[----:B------:R-:W-:Y:S02]  /*17300*/  HMMA.16816.F16 R110, R36, R20, R110 ;  /* 0x00000014246e723c */ /* 0x000fe4000000086e */
[----:B------:R-:W-:-:S04]  /*17310*/  IMAD.SHL.U32 R70, R70, 0x8, RZ ;  /* 0x0000000846467824 */ /* 0x000fc800078e00ff */
[----:B------:R-:W-:Y:S02]  /*17320*/  IMAD R25, R25, 0x28, R70 ;  /* 0x0000002819197824 */ /* 0x000fe400078e0246 */
        /* <DEDUP_REMOVED lines=8> */
[----:B--2---:R-:W-:Y:S01]  /*173b0*/  SHF.R.U32.HI R27, RZ, 0x3, R24 ;  /* 0x00000003ff1b7819 */ /* 0x004fe20000011618 */
[C---:B------:R-:W-:Y:S01]  /*173c0*/  HMMA.16816.F16 R38, R32.reuse, R20, R66 ;  /* 0x000000142026723c */ /* 0x040fe20000000842 */
[----:B------:R-:W-:Y:S01]  /*173d0*/  IMAD.SHL.U32 R71, R71, 0x8, RZ ;  /* 0x0000000847477824 */ /* 0x000fe200078e00ff */
[--C-:B-1----:R-:W-:Y:S02]  /*173e0*/  SHF.R.U32.HI R20, RZ, 0x3, R72.reuse ;  /* 0x00000003ff147819 */ /* 0x102fe40000011648 */
[----:B------:R-:W-:Y:S01]  /*173f0*/  LOP3.LUT R21, R72, 0x7, RZ, 0xc0, !PT ;  /* 0x0000000748157812 */ /* 0x000fe200078ec0ff */
[----:B------:R-:W-:Y:S01]  /*17400*/  IMAD R26, R36, 0x88, R71 ;  /* 0x00000088241a7824 */ /* 0x000fe200078e0247 */
[----:B------:R-:W-:Y:S01]  /*17410*/  SHF.R.U32.HI R72, RZ, 0x4, R72 ;  /* 0x00000004ff487819 */ /* 0x000fe20000011648 */
[----:B------:R-:W-:Y:S01]  /*17420*/  IMAD.SHL.U32 R27, R27, 0x8, RZ ;  /* 0x000000081b1b7824 */ /* 0x000fe200078e00ff */
[----:B------:R-:W-:Y:S01]  /*17430*/  HMMA.16816.F16 R36, R32, R22, R64 ;  /* 0x000000162024723c */ /* 0x000fe20000000840 */
[----:B------:R-:W-:-:S02]  /*17440*/  IMAD.SHL.U32 R64, R20, 0x8, RZ ;  /* 0x0000000814407824 */ /* 0x000fc400078e00ff */
[----:B------:R-:W-:Y:S02]  /*17450*/  IMAD.U32 R20, R25, 0x2, R6 ;  /* 0x0000000219147824 */ /* 0x000fe400078e0006 */
[----:B------:R-:W-:Y:S01]  /*17460*/  IMAD.SHL.U32 R25, R72, 0x8, RZ ;  /* 0x0000000848197824 */ /* 0x000fe200078e00ff */
[----:B------:R-:W-:Y:S01]  /*17470*/  LOP3.LUT R64, R64, 0x8, R21, 0xe2, !PT ;  /* 0x0000000840407812 */ /* 0x000fe200078ee215 */
[----:B------:R-:W-:Y:S01]  /*17480*/  IMAD.U32 R26, R26, 0x2, R5 ;  /* 0x000000021a1a7824 */ /* 0x000fe200078e0005 */
[C---:B------:R-:W-:Y:S01]  /*17490*/  HMMA.16816.F16 R46, R32.reuse, R28, R46 ;  /* 0x0000001c202e723c */ /* 0x040fe2000000082e */
[----:B------:R-:W1:Y:S01]  /*174a0*/  S2R R28, SR_LANEID ;  /* 0x00000000001c7919 */ /* 0x000e620000000000 */
[----:B----4-:R-:W-:Y:S01]  /*174b0*/  SHF.R.U32.HI R29, RZ, 0x3, R42 ;  /* 0x00000003ff1d7819 */ /* 0x010fe2000001162a */
[----:B------:R-:W-:Y:S01]  /*174c0*/  IMAD R25, R64, 0x88, R25 ;  /* 0x0000008840197824 */ /* 0x000fe200078e0219 */
[----:B------:R-:W-:Y:S01]  /*174d0*/  LOP3.LUT R64, R24, 0x7, RZ, 0xc0, !PT ;  /* 0x0000000718407812 */ /* 0x000fe200078ec0ff */
[----:B------:R-:W-:Y:S02]  /*174e0*/  LDSM.16.M88.4 R20, [R20] ;  /* 0x000000001414783b */ /* 0x000fe40000000200 */
[----:B------:R-:W-:Y:S01]  /*174f0*/  IMAD.SHL.U32 R29, R29, 0x8, RZ ;  /* 0x000000081d1d7824 */ /* 0x000fe200078e00ff */
[C---:B------:R-:W-:Y:S01]  /*17500*/  HMMA.16816.F16 R78, R32.reuse, R78, R50 ;  /* 0x0000004e204e723c */ /* 0x040fe20000000832 */
[--C-:B---3--:R-:W-:Y:S01]  /*17510*/  SHF.R.U32.HI R50, RZ, 0x3, R43.reuse ;  /* 0x00000003ff327819 */ /* 0x108fe2000001162b */
[----:B------:R-:W2:Y:S01]  /*17520*/  LDSM.16.MT88.4 R72, [R26] ;  /* 0x000000001a48783b */ /* 0x000ea20000004200 */
[----:B------:R-:W-:Y:S01]  /*17530*/  LOP3.LUT R65, R27, 0x8, R64, 0xe2, !PT ;  /* 0x000000081b417812 */ /* 0x000fe200078ee240 */
[----:B------:R-:W-:Y:S01]  /*17540*/  IMAD.U32 R25, R25, 0x2, R10 ;  /* 0x0000000219197824 */ /* 0x000fe200078e000a */
[----:B------:R-:W-:Y:S01]  /*17550*/  SHF.R.U32.HI R64, RZ, 0x4, R24 ;  /* 0x00000004ff407819 */ /* 0x000fe20000011618 */
[----:B------:R-:W-:Y:S01]  /*17560*/  IMAD.SHL.U32 R66, R50, 0x8, RZ ;  /* 0x0000000832427824 */ /* 0x000fe200078e00ff */
[C---:B------:R-:W-:Y:S01]  /*17570*/  LOP3.LUT R51, R43.reuse, 0x7, RZ, 0xc0, !PT ;  /* 0x000000072b337812 */ /* 0x040fe200078ec0ff */
[C---:B------:R-:W-:Y:S01]  /*17580*/  HMMA.16816.F16 R44, R32.reuse, R30, R44 ;  /* 0x0000001e202c723c */ /* 0x040fe2000000082c */
[----:B------:R-:W-:Y:S01]  /*17590*/  SHF.R.U32.HI R50, RZ, 0x4, R43 ;  /* 0x00000004ff327819 */ /* 0x000fe2000001162b */
[----:B------:R-:W-:Y:S01]  /*175a0*/  IMAD.SHL.U32 R64, R64, 0x8, RZ ;  /* 0x0000000840407824 */ /* 0x000fe200078e00ff */
[----:B------:R-:W-:Y:S01]  /*175b0*/  LOP3.LUT R51, R66, 0x8, R51, 0xe2, !PT ;  /* 0x0000000842337812 */ /* 0x000fe200078ee233 */
[----:B------:R-:W3:Y:S01]  /*175c0*/  LDSM.16.MT88.4 R24, [R25] ;  /* 0x000000001918783b */ /* 0x000ee20000004200 */
[--C-:B------:R-:W-:Y:S01]  /*175d0*/  SHF.R.U32.HI R30, RZ, 0x3, R43.reuse ;  /* 0x00000003ff1e7819 */ /* 0x100fe2000001162b */
[----:B------:R-:W-:Y:S01]  /*175e0*/  IMAD.SHL.U32 R50, R50, 0x8, RZ ;  /* 0x0000000832327824 */ /* 0x000fe200078e00ff */
[----:B------:R-:W-:Y:S01]  /*175f0*/  LOP3.LUT R31, R43, 0x7, RZ, 0xc0, !PT ;  /* 0x000000072b1f7812 */ /* 0x000fe200078ec0ff */
[----:B------:R-:W-:Y:S01]  /*17600*/  IMAD R65, R65, 0x88, R64 ;  /* 0x0000008841417824 */ /* 0x000fe200078e0240 */
[----:B------:R-:W-:Y:S01]  /*17610*/  SHF.R.U32.HI R43, RZ, 0x4, R43 ;  /* 0x00000004ff2b7819 */ /* 0x000fe2000001162b */
[----:B------:R-:W-:Y:S01]  /*17620*/  IMAD R64, R51, 0x88, R50 ;  /* 0x0000008833407824 */ /* 0x000fe200078e0232 */
[----:B------:R-:W-:Y:S01]  /*17630*/  LOP3.LUT R50, R42, 0x7, RZ, 0xc0, !PT ;  /* 0x000000072a327812 */ /* 0x000fe200078ec0ff */
[----:B------:R-:W-:Y:S01]  /*17640*/  IMAD.SHL.U32 R30, R30, 0x8, RZ ;  /* 0x000000081e1e7824 */ /* 0x000fe200078e00ff */
[----:B------:R-:W-:Y:S01]  /*17650*/  SHF.R.U32.HI R42, RZ, 0x4, R42 ;  /* 0x00000004ff2a7819 */ /* 0x000fe2000001162a */
[----:B------:R-:W-:Y:S01]  /*17660*/  IMAD.SHL.U32 R43, R43, 0x8, RZ ;  /* 0x000000082b2b7824 */ /* 0x000fe200078e00ff */
[----:B------:R-:W-:Y:S01]  /*17670*/  LOP3.LUT R29, R29, 0x8, R50, 0xe2, !PT ;  /* 0x000000081d1d7812 */ /* 0x000fe200078ee232 */
[----:B------:R-:W-:Y:S01]  /*17680*/  IMAD.U32 R68, R65, 0x2, R142 ;  /* 0x0000000241447824 */ /* 0x000fe200078e008e */
[----:B------:R-:W-:Y:S01]  /*17690*/  LOP3.LUT R30, R30, 0x8, R31, 0xe2, !PT ;  /* 0x000000081e1e7812 */ /* 0x000fe200078ee21f */
[----:B------:R-:W-:Y:S01]  /*176a0*/  IMAD.SHL.U32 R42, R42, 0x8, RZ ;  /* 0x000000082a2a7824 */ /* 0x000fe200078e00ff */
[----:B-1----:R-:W-:Y:S01]  /*176b0*/  SHF.R.U32.HI R31, RZ, 0x3, R28 ;  /* 0x00000003ff1f7819 */ /* 0x002fe2000001161c */
[----:B------:R-:W-:Y:S01]  /*176c0*/  IMAD.U32 R64, R64, 0x2, R143 ;  /* 0x0000000240407824 */ /* 0x000fe200078e008f */
[----:B------:R-:W-:Y:S01]  /*176d0*/  HMMA.16816.F16 R116, R32, R76, R116 ;  /* 0x0000004c2074723c */ /* 0x000fe20000000874 */
[----:B------:R-:W-:Y:S01]  /*176e0*/  IMAD R29, R29, 0x28, R42 ;  /* 0x000000281d1d7824 */ /* 0x000fe200078e022a */
[----:B------:R-:W-:Y:S01]  /*176f0*/  LOP3.LUT R42, R28, 0x7, RZ, 0xc0, !PT ;  /* 0x000000071c2a7812 */ /* 0x000fe200078ec0ff */
[----:B------:R-:W-:Y:S01]  /*17700*/  IMAD.SHL.U32 R31, R31, 0x8, RZ ;  /* 0x000000081f1f7824 */ /* 0x000fe200078e00ff */
[----:B------:R-:W-:Y:S01]  /*17710*/  SHF.R.U32.HI R28, RZ, 0x4, R28 ;  /* 0x00000004ff1c7819 */ /* 0x000fe2000001161c */
[----:B------:R-:W-:Y:S01]  /*17720*/  IMAD.U32 R29, R29, 0x2, R0 ;  /* 0x000000021d1d7824 */ /* 0x000fe200078e0000 */
[----:B------:R-:W1:Y:S01]  /*17730*/  LDSM.16.MT88.4 R68, [R68] ;  /* 0x000000004444783b */ /* 0x000e620000004200 */
[----:B------:R-:W-:-:S02]  /*17740*/  IMAD R30, R30, 0x28, R43 ;  /* 0x000000281e1e7824 */ /* 0x000fc400078e022b */
[----:B------:R-:W-:Y:S01]  /*17750*/  IMAD.SHL.U32 R28, R28, 0x8, RZ ;  /* 0x000000081c1c7824 */ /* 0x000fe200078e00ff */
[----:B------:R4:W-:Y:S01]  /*17760*/  LDSM.16.M88.4 R32, [R29] ;  /* 0x000000001d20783b */ /* 0x0009e20000000200 */
[----:B------:R-:W-:Y:S01]  /*17770*/  IMAD.U32 R30, R30, 0x2, R15 ;  /* 0x000000021e1e7824 */ /* 0x000fe200078e000f */
[C---:B--2---:R-:W-:Y:S02]  /*17780*/  HMMA.16816.F16 R76, R20.reuse, R72, R48 ;  /* 0x00000048144c723c */ /* 0x044fe40000000830 */
[----:B------:R-:W2:Y:S01]  /*17790*/  LDSM.16.MT88.4 R64, [R64] ;  /* 0x000000004040783b */ /* 0x000ea20000004200 */
[----:B----4-:R-:W-:Y:S01]  /*177a0*/  LOP3.LUT R29, R31, 0x8, R42, 0xe2, !PT ;  /* 0x000000081f1d7812 */ /* 0x010fe200078ee22a */
[----:B------:R-:W4:Y:S04]  /*177b0*/  S2R R48, SR_LANEID ;  /* 0x0000000000307919 */ /* 0x000f280000000000 */
[C---:B------:R-:W-:Y:S01]  /*177c0*/  HMMA.16816.F16 R84, R20.reuse, R74, R84 ;  /* 0x0000004a1454723c */ /* 0x040fe20000000854 */
[----:B------:R-:W-:Y:S01]  /*177d0*/  IMAD R43, R29, 0x28, R28 ;  /* 0x000000281d2b7824 */ /* 0x000fe200078e021c */
[----:B------:R-:W5:Y:S03]  /*177e0*/  S2R R42, SR_LANEID ;  /* 0x00000000002a7919 */ /* 0x000f660000000000 */
[----:B------:R-:W-:Y:S01]  /*177f0*/  IMAD.U32 R49, R43, 0x2, R14 ;  /* 0x000000022b317824 */ /* 0x000fe200078e000e */
[----:B------:R-:W4:Y:S02]  /*17800*/  LDSM.16.M88.4 R28, [R30] ;  /* 0x000000001e1c783b */ /* 0x000f240000000200 */
[C---:B---3--:R-:W-:Y:S01]  /*17810*/  HMMA.16816.F16 R86, R20.reuse, R24, R86 ;  /* 0x000000181456723c */ /* 0x048fe20000000856 */
[----:B------:R-:W3:Y:S07]  /*17820*/  S2R R43, SR_LANEID ;  /* 0x00000000002b7919 */ /* 0x000eee0000000000 */
[C---:B------:R-:W-:Y:S08]  /*17830*/  HMMA.16816.F16 R104, R20.reuse, R26, R104 ;  /* 0x0000001a1468723c */ /* 0x040ff00000000868 */
[C---:B-1----:R-:W-:Y:S08]  /*17840*/  HMMA.16816.F16 R60, R20.reuse, R68, R60 ;  /* 0x00000044143c723c */ /* 0x042ff0000000083c */
[C---:B------:R-:W-:Y:S08]  /*17850*/  HMMA.16816.F16 R62, R20.reuse, R70, R62 ;  /* 0x00000046143e723c */ /* 0x040ff0000000083e */
[C---:B--2---:R-:W-:Y:S08]  /*17860*/  HMMA.16816.F16 R80, R20.reuse, R64, R80 ;  /* 0x000000401450723c */ /* 0x044ff00000000850 */
[----:B------:R-:W-:Y:S01]  /*17870*/  HMMA.16816.F16 R82, R20, R66, R82 ;  /* 0x000000421452723c */ /* 0x000fe20000000852 */
[----:B------:R-:W1:Y:S01]  /*17880*/  LDSM.16.M88.4 R20, [R49] ;  /* 0x000000003114783b */ /* 0x000e620000000200 */
[----:B------:R-:W-:-:S04]  /*17890*/  DEPBAR.LE SB0, 0x0 ;  /* 0x000080000000791a */ /* 0x000fc80000000000 */
[----:B------:R-:W-:Y:S02]  /*178a0*/  BAR.SYNC.DEFER_BLOCKING 0x0 ;  /* 0x0000000000007b1d */ /* 0x000fe40000010000 */
[C---:B----4-:R-:W-:Y:S08]  /*178b0*/  HMMA.16816.F16 R114, R28.reuse, R72, R114 ;  /* 0x000000481c72723c */ /* 0x050ff00000000872 */
        /* <DEDUP_REMOVED lines=11> */
[----:B-----5:R-:W-:-:S02]  /*17970*/  SHF.R.U32.HI R28, RZ, 0x3, R42 ;  /* 0x00000003ff1c7819 */ /* 0x020fc4000001162a */
[----:B------:R-:W-:Y:S02]  /*17980*/  LOP3.LUT R29, R42, 0x7, RZ, 0xc0, !PT ;  /* 0x000000072a1d7812 */ /* 0x000fe400078ec0ff */
[----:B---3--:R-:W-:Y:S01]  /*17990*/  SHF.R.U32.HI R31, RZ, 0x3, R43 ;  /* 0x00000003ff1f7819 */ /* 0x008fe2000001162b */
[----:B------:R-:W-:Y:S01]  /*179a0*/  IMAD.SHL.U32 R28, R28, 0x8, RZ ;  /* 0x000000081c1c7824 */ /* 0x000fe200078e00ff */
[----:B------:R-:W-:Y:S01]  /*179b0*/  SHF.R.U32.HI R42, RZ, 0x4, R42 ;  /* 0x00000004ff2a7819 */ /* 0x000fe2000001162a */
[----:B------:R-:W-:Y:S01]  /*179c0*/  HMMA.16816.F16 R54, R32, R72, R54 ;  /* 0x000000482036723c */ /* 0x000fe20000000836 */
[----:B------:R-:W-:Y:S01]  /*179d0*/  LOP3.LUT R30, R48, 0x7, RZ, 0xc0, !PT ;  /* 0x00000007301e7812 */ /* 0x000fe200078ec0ff */
[----:B------:R-:W-:Y:S01]  /*179e0*/  IMAD.SHL.U32 R121, R31, 0x8, RZ ;  /* 0x000000081f797824 */ /* 0x000fe200078e00ff */
[----:B------:R-:W-:Y:S01]  /*179f0*/  LOP3.LUT R29, R28, 0x8, R29, 0xe2, !PT ;  /* 0x000000081c1d7812 */ /* 0x000fe200078ee21d */
[----:B------:R-:W-:Y:S01]  /*17a00*/  IMAD.SHL.U32 R42, R42, 0x8, RZ ;  /* 0x000000082a2a7824 */ /* 0x000fe200078e00ff */
[----:B------:R-:W-:-:S02]  /*17a10*/  SHF.R.U32.HI R28, RZ, 0x3, R48 ;  /* 0x00000003ff1c7819 */ /* 0x000fc40000011630 */
[----:B------:R-:W-:Y:S01]  /*17a20*/  SHF.R.U32.HI R48, RZ, 0x4, R48 ;  /* 0x00000004ff307819 */ /* 0x000fe20000011630 */
[----:B------:R-:W-:Y:S01]  /*17a30*/  HMMA.16816.F16 R56, R32, R74, R56 ;  /* 0x0000004a2038723c */ /* 0x000fe20000000838 */
[----:B------:R-:W-:-:S03]  /*17a40*/  IMAD R42, R29, 0x28, R42 ;  /* 0x000000281d2a7824 */ /* 0x000fc600078e022a */
[----:B------:R-:W-:Y:S02]  /*17a50*/  IMAD.SHL.U32 R48, R48, 0x8, RZ ;  /* 0x0000000830307824 */ /* 0x000fe400078e00ff */
[----:B------:R-:W-:Y:S02]  /*17a60*/  IMAD.U32 R42, R42, 0x2, R141 ;  /* 0x000000022a2a7824 */ /* 0x000fe400078e008d */
[C---:B------:R-:W-:Y:S08]  /*17a70*/  HMMA.16816.F16 R58, R32.reuse, R24, R58 ;  /* 0x00000018203a723c */ /* 0x040ff0000000083a */
[C---:B------:R-:W-:Y:S08]  /*17a80*/  HMMA.16816.F16 R100, R32.reuse, R26, R100 ;  /* 0x0000001a2064723c */ /* 0x040ff00000000864 */
[C---:B------:R-:W-:Y:S08]  /*17a90*/  HMMA.16816.F16 R102, R32.reuse, R68, R102 ;  /* 0x000000442066723c */ /* 0x040ff00000000866 */
[C---:B------:R-:W-:Y:S08]  /*17aa0*/  HMMA.16816.F16 R52, R32.reuse, R70, R52 ;  /* 0x000000462034723c */ /* 0x040ff00000000834 */
[C---:B------:R-:W-:Y:S08]  /*17ab0*/  HMMA.16816.F16 R96, R32.reuse, R64, R96 ;  /* 0x000000402060723c */ /* 0x040ff00000000860 */
[----:B------:R-:W-:Y:S01]  /*17ac0*/  HMMA.16816.F16 R98, R32, R66, R98 ;  /* 0x000000422062723c */ /* 0x000fe20000000862 */
[----:B------:R-:W-:Y:S01]  /*17ad0*/  IMAD.SHL.U32 R33, R28, 0x8, RZ ;  /* 0x000000081c217824 */ /* 0x000fe200078e00ff */
[----:B------:R-:W-:-:S04]  /*17ae0*/  LOP3.LUT R28, R43, 0x7, RZ, 0xc0, !PT ;  /* 0x000000072b1c7812 */ /* 0x000fc800078ec0ff */
[----:B------:R-:W-:Y:S02]  /*17af0*/  LOP3.LUT R121, R121, 0x8, R28, 0xe2, !PT ;  /* 0x0000000879797812 */ /* 0x000fe400078ee21c */
[C---:B------:R-:W-:Y:S01]  /*17b00*/  IADD3 R28, P0, PT, R146.reuse, 0x10000, RZ ;  /* 0x00010000921c7810 */ /* 0x040fe20007f1e0ff */
[----:B-1----:R-:W-:Y:S01]  /*17b10*/  HMMA.16816.F16 R38, R20, R24, R38 ;  /* 0x000000181426723c */ /* 0x002fe20000000826 */
[----:B------:R-:W-:Y:S02]  /*17b20*/  LOP3.LUT R31, R33, 0x8, R30, 0xe2, !PT ;  /* 0x00000008211f7812 */ /* 0x000fe400078ee21e */
[C---:B------:R-:W-:Y:S01]  /*17b30*/  IADD3 R30, P1, PT, R146.reuse, 0x20000, RZ ;  /* 0x00020000921e7810 */ /* 0x040fe20007f3e0ff */
[----:B------:R-:W-:Y:S01]  /*17b40*/  IMAD.X R29, RZ, RZ, R147, P0 ;  /* 0x000000ffff1d7224 */ /* 0x000fe200000e0693 */
[----:B------:R-:W-:-:S03]  /*17b50*/  IADD3 R24, P2, PT, R146, 0x30000, RZ ;  /* 0x0003000092187810 */ /* 0x000fc60007f5e0ff */
[C---:B------:R-:W-:Y:S01]  /*17b60*/  HMMA.16816.F16 R74, R20.reuse, R74, R40 ;  /* 0x0000004a144a723c */ /* 0x040fe20000000828 */
[----:B------:R1:W-:Y:S01]  /*17b70*/  LDGSTS.E.128 [R134+0x3200], desc[UR6][R28.64+0x740] ;  /* 0x032007401c867fae */ /* 0x0003e2000b9a1806 */
[----:B------:R-:W-:Y:S02]  /*17b80*/  IMAD R41, R31, 0x88, R48 ;  /* 0x000000881f297824 */ /* 0x000fe400078e0230 */
[--C-:B------:R-:W-:Y:S01]  /*17b90*/  IMAD.X R31, RZ, RZ, R147.reuse, P1 ;  /* 0x000000ffff1f7224 */ /* 0x100fe200008e0693 */
[C---:B------:R-:W-:Y:S01]  /*17ba0*/  IADD3 R34, P1, PT, R144.reuse, 0x1d8000, RZ ;  /* 0x001d800090227810 */ /* 0x040fe20007f3e0ff */
[----:B------:R-:W-:Y:S01]  /*17bb0*/  IMAD.X R25, RZ, RZ, R147, P2 ;  /* 0x000000ffff197224 */ /* 0x000fe200010e0693 */
[C---:B------:R-:W-:Y:S01]  /*17bc0*/  IADD3 R32, P2, PT, R144.reuse, 0x1d0000, RZ ;  /* 0x001d000090207810 */ /* 0x040fe20007f5e0ff */
[----:B------:R-:W-:Y:S01]  /*17bd0*/  HMMA.16816.F16 R36, R20, R26, R36 ;  /* 0x0000001a1424723c */ /* 0x000fe20000000824 */
[----:B------:R-:W-:Y:S01]  /*17be0*/  IADD3 R26, P0, PT, R144, 0x1d0000, RZ ;  /* 0x001d0000901a7810 */ /* 0x000fe20007f1e0ff */
[----:B------:R2:W-:Y:S01]  /*17bf0*/  LDGSTS.E.128 [R134+0x3c00], desc[UR6][R30.64+0x740] ;  /* 0x03c007401e867fae */ /* 0x0005e2000b9a1806 */
[----:B------:R-:W-:-:S02]  /*17c00*/  IMAD.X R35, RZ, RZ, R145, P1 ;  /* 0x000000ffff237224 */ /* 0x000fc400008e0691 */
[--C-:B------:R-:W-:Y:S01]  /*17c10*/  IMAD.X R33, RZ, RZ, R145.reuse, P2 ;  /* 0x000000ffff217224 */ /* 0x100fe200010e0691 */
[----:B-1----:R-:W1:Y:S01]  /*17c20*/  S2R R28, SR_LANEID ;  /* 0x00000000001c7919 */ /* 0x002e620000000000 */
[--C-:B------:R-:W-:Y:S01]  /*17c30*/  IMAD.X R27, RZ, RZ, R145.reuse, P0 ;  /* 0x000000ffff1b7224 */ /* 0x100fe200000e0691 */
[----:B------:R-:W-:Y:S01]  /*17c40*/  IADD3 R118, P0, PT, R144, 0x1d8000, RZ ;  /* 0x001d800090767810 */ /* 0x000fe20007f1e0ff */
[----:B------:R-:W-:Y:S01]  /*17c50*/  IMAD.U32 R48, R41, 0x2, R140 ;  /* 0x0000000229307824 */ /* 0x000fe200078e008c */
[----:B------:R3:W-:Y:S01]  /*17c60*/  LDGSTS.E.128 [R134+0x4600], desc[UR6][R24.64+0x740] ;  /* 0x0460074018867fae */ /* 0x0007e2000b9a1806 */
[C---:B------:R-:W-:Y:S02]  /*17c70*/  HMMA.16816.F16 R70, R20.reuse, R70, R78 ;  /* 0x000000461446723c */ /* 0x040fe4000000084e */
[----:B------:R-:W-:Y:S01]  /*17c80*/  IMAD.X R119, RZ, RZ, R145, P0 ;  /* 0x000000ffff777224 */ /* 0x000fe200000e0691 */
[----:B------:R-:W4:Y:S01]  /*17c90*/  S2R R29, SR_LANEID ;  /* 0x00000000001d7919 */ /* 0x000f220000000000 */
[----:B--2---:R-:W-:Y:S01]  /*17ca0*/  SHF.R.U32.HI R30, RZ, 0x3, R122 ;  /* 0x00000003ff1e7819 */ /* 0x004fe2000001167a */
[----:B------:R2:W-:Y:S03]  /*17cb0*/  LDGSTS.E.128 [R139+0x2200], desc[UR6][R26.64] ;  /* 0x022000001a8b7fae */ /* 0x0005e6000b9a1806 */
[----:B------:R-:W-:Y:S01]  /*17cc0*/  HMMA.16816.F16 R106, R20, R72, R106 ;  /* 0x00000048146a723c */ /* 0x000fe2000000086a */
[----:B---3--:R-:W-:Y:S01]  /*17cd0*/  SHF.R.U32.HI R25, RZ, 0x3, R120 ;  /* 0x00000003ff197819 */ /* 0x008fe20000011678 */
[----:B------:R3:W-:Y:S01]  /*17ce0*/  LDGSTS.E.128 [R139+0x2280], desc[UR6][R32.64+0x80] ;  /* 0x02280080208b7fae */ /* 0x0007e2000b9a1806 */
[----:B------:R-:W-:-:S03]  /*17cf0*/  SHF.R.U32.HI R24, RZ, 0x4, R43 ;  /* 0x00000004ff187819 */ /* 0x000fc6000001162b */
[----:B------:R-:W-:Y:S01]  /*17d00*/  IMAD.SHL.U32 R25, R25, 0x8, RZ ;  /* 0x0000000819197824 */ /* 0x000fe200078e00ff */
[----:B------:R5:W-:Y:S01]  /*17d10*/  LDGSTS.E.128 [R139+0x3300], desc[UR6][R34.64] ;  /* 0x03300000228b7fae */ /* 0x000be2000b9a1806 */
[----:B------:R-:W-:Y:S01]  /*17d20*/  IMAD.SHL.U32 R24, R24, 0x8, RZ ;  /* 0x0000000818187824 */ /* 0x000fe200078e00ff */
[----:B--2---:R-:W-:Y:S01]  /*17d30*/  LOP3.LUT R26, R120, 0x7, RZ, 0xc0, !PT ;  /* 0x00000007781a7812 */ /* 0x004fe200078ec0ff */
[C---:B------:R-:W-:Y:S01]  /*17d40*/  HMMA.16816.F16 R72, R20.reuse, R68, R116 ;  /* 0x000000441448723c */ /* 0x040fe20000000874 */
[----:B------:R-:W-:Y:S01]  /*17d50*/  SHF.R.U32.HI R120, RZ, 0x4, R120 ;  /* 0x00000004ff787819 */ /* 0x000fe20000011678 */
[----:B------:R2:W-:Y:S01]  /*17d60*/  LDGSTS.E.128 [R139+0x3380], desc[UR6][R118.64+0x80] ;  /* 0x03380080768b7fae */ /* 0x0005e2000b9a1806 */
[----:B------:R-:W-:Y:S01]  /*17d70*/  LOP3.LUT R31, R25, 0x8, R26, 0xe2, !PT ;  /* 0x00000008191f7812 */ /* 0x000fe200078ee21a */
[----:B---3--:R-:W-:Y:S01]  /*17d80*/  IMAD.SHL.U32 R33, R30, 0x8, RZ ;  /* 0x000000081e217824 */ /* 0x008fe200078e00ff */
[----:B------:R-:W-:Y:S01]  /*17d90*/  LOP3.LUT R32, R122, 0x7, RZ, 0xc0, !PT ;  /* 0x000000077a207812 */ /* 0x000fe200078ec0ff */
[----:B------:R-:W-:Y:S01]  /*17da0*/  IMAD.SHL.U32 R120, R120, 0x8, RZ ;  /* 0x0000000878787824 */ /* 0x000fe200078e00ff */
[----:B------:R-:W-:Y:S01]  /*17db0*/  LDSM.16.M88.4 R40, [R42] ;  /* 0x000000002a28783b */ /* 0x000fe20000000200 */
[----:B------:R-:W-:Y:S01]  /*17dc0*/  SHF.R.U32.HI R122, RZ, 0x4, R122 ;  /* 0x00000004ff7a7819 */ /* 0x000fe2000001167a */
[----:B------:R-:W-:Y:S01]  /*17dd0*/  HMMA.16816.F16 R68, R20, R64, R46 ;  /* 0x000000401444723c */ /* 0x000fe2000000082e */
[----:B------:R-:W-:Y:S01]  /*17de0*/  IMAD R120, R31, 0x88, R120 ;  /* 0x000000881f787824 */ /* 0x000fe200078e0278 */
[----:B------:R-:W3:Y:S01]  /*17df0*/  LDSM.16.MT88.4 R48, [R48] ;  /* 0x000000003030783b */ /* 0x000ee20000004200 */
[----:B------:R-:W-:Y:S01]  /*17e00*/  LOP3.LUT R31, R33, 0x8, R32, 0xe2, !PT ;  /* 0x00000008211f7812 */ /* 0x000fe200078ee220 */
[----:B------:R-:W-:Y:S01]  /*17e10*/  IMAD.SHL.U32 R122, R122, 0x8, RZ ;  /* 0x000000087a7a7824 */ /* 0x000fe200078e00ff */
[----:B------:R-:W2:Y:S01]  /*17e20*/  S2R R78, SR_LANEID ;  /* 0x00000000004e7919 */ /* 0x000ea20000000000 */
[----:B------:R-:W-:-:S02]  /*17e30*/  IMAD R24, R121, 0x88, R24 ;  /* 0x0000008879187824 */ /* 0x000fc400078e0218 */
[----:B------:R-:W-:Y:S01]  /*17e40*/  HMMA.16816.F16 R66, R20, R66, R44 ;  /* 0x000000421442723c */ /* 0x000fe2000000082c */
[----:B-1----:R-:W-:Y:S01]  /*17e50*/  SHF.R.U32.HI R20, RZ, 0x3, R28 ;  /* 0x00000003ff147819 */ /* 0x002fe2000001161c */
[----:B------:R-:W-:Y:S01]  /*17e60*/  IMAD R31, R31, 0x88, R122 ;  /* 0x000000881f1f7824 */ /* 0x000fe200078e027a */
[----:B------:R-:W-:Y:S01]  /*17e70*/  LOP3.LUT R21, R28, 0x7, RZ, 0xc0, !PT ;  /* 0x000000071c157812 */ /* 0x000fe200078ec0ff */
[----:B------:R-:W-:Y:S01]  /*17e80*/  IMAD.U32 R24, R24, 0x2, R135 ;  /* 0x0000000218187824 */ /* 0x000fe200078e0087 */
[----:B------:R-:W-:Y:S01]  /*17e90*/  SHF.R.U32.HI R28, RZ, 0x4, R28 ;  /* 0x00000004ff1c7819 */ /* 0x000fe2000001161c */
[----:B------:R-:W-:Y:S01]  /*17ea0*/  IMAD.SHL.U32 R22, R20, 0x8, RZ ;  /* 0x0000000814167824 */ /* 0x000fe200078e00ff */
[----:B----4-:R-:W-:Y:S01]  /*17eb0*/  SHF.R.U32.HI R30, RZ, 0x3, R29 ;  /* 0x00000003ff1e7819 */ /* 0x010fe2000001161d */
[----:B------:R-:W-:Y:S01]  /*17ec0*/  IMAD.U32 R46, R120, 0x2, R133 ;  /* 0x00000002782e7824 */ /* 0x000fe200078e0085 */
[----:B------:R-:W1:Y:S01]  /*17ed0*/  S2R R116, SR_LANEID ;  /* 0x0000000000747919 */ /* 0x000e620000000000 */
[----:B------:R-:W-:Y:S01]  /*17ee0*/  IMAD.U32 R20, R31, 0x2, R132 ;  /* 0x000000021f147824 */ /* 0x000fe200078e0084 */
[----:B------:R-:W-:Y:S01]  /*17ef0*/  LOP3.LUT R31, R22, 0x8, R21, 0xe2, !PT ;  /* 0x00000008161f7812 */ /* 0x000fe200078ee215 */
[----:B------:R-:W-:Y:S01]  /*17f00*/  IMAD.SHL.U32 R28, R28, 0x8, RZ ;  /* 0x000000081c1c7824 */ /* 0x000fe200078e00ff */
[----:B------:R-:W4:Y:S01]  /*17f10*/  LDSM.16.MT88.4 R24, [R24] ;  /* 0x000000001818783b */ /* 0x000f220000004200 */
[----:B------:R-:W-:-:S02]  /*17f20*/  IMAD.SHL.U32 R33, R30, 0x8, RZ ;  /* 0x000000081e217824 */ /* 0x000fc400078e00ff */
[----:B------:R-:W-:Y:S01]  /*17f30*/  IMAD R31, R31, 0x28, R28 ;  /* 0x000000281f1f7824 */ /* 0x000fe200078e021c */
[----:B------:R-:W1:Y:S01]  /*17f40*/  LDSM.16.MT88.4 R44, [R46] ;  /* 0x000000002e2c783b */ /* 0x000e620000004200 */
[----:B------:R-:W-:Y:S02]  /*17f50*/  LOP3.LUT R28, R29, 0x7, RZ, 0xc0, !PT ;  /* 0x000000071d1c7812 */ /* 0x000fe400078ec0ff */
[----:B------:R-:W-:Y:S01]  /*17f60*/  SHF.R.U32.HI R29, RZ, 0x4, R29 ;  /* 0x00000004ff1d7819 */ /* 0x000fe2000001161d */
[----:B------:R-:W1:Y:S01]  /*17f70*/  LDSM.16.MT88.4 R20, [R20] ;  /* 0x000000001414783b */ /* 0x000e620000004200 */
[----:B------:R-:W-:Y:S01]  /*17f80*/  IMAD.U32 R32, R31, 0x2, R138 ;  /* 0x000000021f207824 */ /* 0x000fe200078e008a */
[----:B------:R-:W-:Y:S02]  /*17f90*/  LOP3.LUT R28, R33, 0x8, R28, 0xe2, !PT ;  /* 0x00000008211c7812 */ /* 0x000fe400078ee21c */
[----:B------:R-:W-:Y:S01]  /*17fa0*/  SHF.L.U32 R29, R29, 0x3, RZ ;  /* 0x000000031d1d7819 */ /* 0x000fe200000006ff */
[----:B------:R-:W1:Y:S02]  /*17fb0*/  S2R R117, SR_LANEID ;  /* 0x0000000000757919 */ /* 0x000e640000000000 */
[----:B-----5:R-:W5:Y:S02]  /*17fc0*/  LDSM.16.M88.4 R32, [R32] ;  /* 0x000000002020783b */ /* 0x020f640000000200 */
[----:B------:R-:W-:Y:S01]  /*17fd0*/  IMAD R28, R28, 0x28, R29 ;  /* 0x000000281c1c7824 */ /* 0x000fe200078e021d */
[--C-:B--2---:R-:W-:Y:S01]  /*17fe0*/  SHF.R.U32.HI R29, RZ, 0x3, R78.reuse ;  /* 0x00000003ff1d7819 */ /* 0x104fe2000001164e */
[C---:B---3--:R-:W-:Y:S01]  /*17ff0*/  HMMA.16816.F16 R64, R40.reuse, R48, R76 ;  /* 0x000000302840723c */ /* 0x048fe2000000084c */
[----:B------:R-:W-:Y:S01]  /*18000*/  LOP3.LUT R76, R78, 0x7, RZ, 0xc0, !PT ;  /* 0x000000074e4c7812 */ /* 0x000fe200078ec0ff */
[----:B------:R-:W-:Y:S01]  /*18010*/  IMAD.U32 R28, R28, 0x2, R137 ;  /* 0x000000021c1c7824 */ /* 0x000fe200078e0089 */
[----:B------:R-:W-:Y:S01]  /*18020*/  SHF.R.U32.HI R78, RZ, 0x4, R78 ;  /* 0x00000004ff4e7819 */ /* 0x000fe2000001164e */
[----:B------:R-:W-:Y:S01]  /*18030*/  IMAD.SHL.U32 R77, R29, 0x8, RZ ;  /* 0x000000081d4d7824 */ /* 0x000fe200078e00ff */
[----:B------:R-:W2:Y:S03]  /*18040*/  S2R R118, SR_LANEID ;  /* 0x0000000000767919 */ /* 0x000ea60000000000 */
[----:B------:R-:W-:Y:S01]  /*18050*/  IMAD.SHL.U32 R78, R78, 0x8, RZ ;  /* 0x000000084e4e7824 */ /* 0x000fe200078e00ff */
[----:B------:R-:W-:Y:S01]  /*18060*/  LOP3.LUT R77, R77, 0x8, R76, 0xe2, !PT ;  /* 0x000000084d4d7812 */ /* 0x000fe200078ee24c */
[----:B------:R-:W3:Y:S01]  /*18070*/  LDSM.16.M88.4 R28, [R28] ;  /* 0x000000001c1c783b */ /* 0x000ee20000000200 */
[C---:B------:R-:W-:Y:S03]  /*18080*/  HMMA.16816.F16 R84, R40.reuse, R50, R84 ;  /* 0x000000322854723c */ /* 0x040fe60000000854 */
[----:B------:R-:W-:Y:S01]  /*18090*/  IMAD R77, R77, 0x28, R78 ;  /* 0x000000284d4d7824 */ /* 0x000fe200078e024e */
[----:B------:R-:W2:Y:S03]  /*180a0*/  S2R R76, SR_LANEID ;  /* 0x00000000004c7919 */ /* 0x000ea60000000000 */
[----:B------:R-:W-:Y:S01]  /*180b0*/  IMAD.U32 R77, R77, 0x2, R136 ;  /* 0x000000024d4d7824 */ /* 0x000fe200078e0088 */
[C---:B----4-:R-:W-:Y:S01]  /*180c0*/  HMMA.16816.F16 R86, R40.reuse, R24, R86 ;  /* 0x000000182856723c */ /* 0x050fe20000000856 */
[----:B------:R-:W0:Y:S01]  /*180d0*/  LDGDEPBAR ;  /* 0x00000000000079af */ /* 0x000e220000000000 */
[----:B------:R-:W4:Y:S06]  /*180e0*/  S2R R119, SR_LANEID ;  /* 0x0000000000777919 */ /* 0x000f2c0000000000 */
[C---:B------:R-:W-:Y:S08]  /*180f0*/  HMMA.16816.F16 R104, R40.reuse, R26, R104 ;  /* 0x0000001a2868723c */ /* 0x040ff00000000868 */
[C---:B-1----:R-:W-:Y:S08]  /*18100*/  HMMA.16816.F16 R60, R40.reuse, R44, R60 ;  /* 0x0000002c283c723c */ /* 0x042ff0000000083c */
[C---:B------:R-:W-:Y:S08]  /*18110*/  HMMA.16816.F16 R62, R40.reuse, R46, R62 ;  /* 0x0000002e283e723c */ /* 0x040ff0000000083e */
[C---:B------:R-:W-:Y:S08]  /*18120*/  HMMA.16816.F16 R80, R40.reuse, R20, R80 ;  /* 0x000000142850723c */ /* 0x040ff00000000850 */
[----:B------:R-:W-:Y:S01]  /*18130*/  HMMA.16816.F16 R82, R40, R22, R82 ;  /* 0x000000162852723c */ /* 0x000fe20000000852 */
[----:B------:R-:W1:Y:S07]  /*18140*/  LDSM.16.M88.4 R40, [R77] ;  /* 0x000000004d28783b */ /* 0x000e6e0000000200 */
[C---:B-----5:R-:W-:Y:S08]  /*18150*/  HMMA.16816.F16 R54, R32.reuse, R48, R54 ;  /* 0x000000302036723c */ /* 0x060ff00000000836 */
        /* <DEDUP_REMOVED lines=18> */
[----:B--2---:R-:W-:-:S02]  /*18280*/  SHF.R.U32.HI R29, RZ, 0x3, R76 ;  /* 0x00000003ff1d7819 */ /* 0x004fc4000001164c */
[----:B----4-:R-:W-:-:S04]  /*18290*/  LOP3.LUT R30, R32, 0x7, RZ, 0xc0, !PT ;  /* 0x00000007201e7812 */ /* 0x010fc800078ec0ff */
[C---:B-1----:R-:W-:Y:S01]  /*182a0*/  HMMA.16816.F16 R38, R40.reuse, R24, R38 ;  /* 0x000000182826723c */ /* 0x042fe20000000826 */
[----:B------:R-:W-:Y:S01]  /*182b0*/  LOP3.LUT R24, R76, 0x7, RZ, 0xc0, !PT ;  /* 0x000000074c187812 */ /* 0x000fe200078ec0ff */
[----:B------:R-:W-:Y:S01]  /*182c0*/  IMAD.SHL.U32 R25, R29, 0x8, RZ ;  /* 0x000000081d197824 */ /* 0x000fe200078e00ff */
[----:B------:R-:W-:Y:S02]  /*182d0*/  SHF.R.U32.HI R76, RZ, 0x4, R76 ;  /* 0x00000004ff4c7819 */ /* 0x000fe4000001164c */
[----:B------:R-:W-:Y:S02]  /*182e0*/  SHF.R.U32.HI R29, RZ, 0x3, R32 ;  /* 0x00000003ff1d7819 */ /* 0x000fe40000011620 */
[----:B------:R-:W-:Y:S01]  /*182f0*/  LOP3.LUT R25, R25, 0x8, R24, 0xe2, !PT ;  /* 0x0000000819197812 */ /* 0x000fe200078ee218 */
[C---:B------:R-:W-:Y:S01]  /*18300*/  HMMA.16816.F16 R36, R40.reuse, R26, R36 ;  /* 0x0000001a2824723c */ /* 0x040fe20000000824 */
[----:B------:R-:W1:Y:S01]  /*18310*/  S2R R24, SR_LANEID ;  /* 0x0000000000187919 */ /* 0x000e620000000000 */
[--C-:B-----5:R-:W-:Y:S01]  /*18320*/  SHF.R.U32.HI R26, RZ, 0x3, R33.reuse ;  /* 0x00000003ff1a7819 */ /* 0x120fe20000011621 */
[----:B------:R-:W-:Y:S01]  /*18330*/  IMAD.SHL.U32 R76, R76, 0x8, RZ ;  /* 0x000000084c4c7824 */ /* 0x000fe200078e00ff */
[----:B------:R-:W-:Y:S01]  /*18340*/  LOP3.LUT R27, R33, 0x7, RZ, 0xc0, !PT ;  /* 0x00000007211b7812 */ /* 0x000fe200078ec0ff */
[----:B------:R-:W-:Y:S01]  /*18350*/  IMAD.SHL.U32 R29, R29, 0x8, RZ ;  /* 0x000000081d1d7824 */ /* 0x000fe200078e00ff */
[----:B------:R-:W-:Y:S01]  /*18360*/  SHF.R.U32.HI R33, RZ, 0x4, R33 ;  /* 0x00000004ff217819 */ /* 0x000fe20000011621 */
[----:B------:R-:W-:Y:S01]  /*18370*/  IMAD.SHL.U32 R26, R26, 0x8, RZ ;  /* 0x000000081a1a7824 */ /* 0x000fe200078e00ff */
[C---:B------:R-:W-:Y:S01]  /*18380*/  HMMA.16816.F16 R106, R40.reuse, R48, R106 ;  /* 0x00000030286a723c */ /* 0x040fe2000000086a */
[----:B------:R-:W-:Y:S01]  /*18390*/  IMAD R76, R25, 0x28, R76 ;  /* 0x00000028194c7824 */ /* 0x000fe200078e024c */
[----:B------:R-:W-:Y:S01]  /*183a0*/  LOP3.LUT R30, R29, 0x8, R30, 0xe2, !PT ;  /* 0x000000081d1e7812 */ /* 0x000fe200078ee21e */
[----:B------:R-:W-:Y:S01]  /*183b0*/  IMAD.SHL.U32 R33, R33, 0x8, RZ ;  /* 0x0000000821217824 */ /* 0x000fe200078e00ff */
[----:B------:R-:W-:Y:S01]  /*183c0*/  LOP3.LUT R26, R26, 0x8, R27, 0xe2, !PT ;  /* 0x000000081a1a7812 */ /* 0x000fe200078ee21b */
[----:B------:R-:W2:Y:S01]  /*183d0*/  S2R R25, SR_LANEID ;  /* 0x0000000000197919 */ /* 0x000ea20000000000 */
[----:B------:R-:W-:Y:S01]  /*183e0*/  SHF.R.U32.HI R27, RZ, 0x4, R32 ;  /* 0x00000004ff1b7819 */ /* 0x000fe20000011620 */
[----:B------:R-:W-:Y:S01]  /*183f0*/  IMAD.U32 R32, R76, 0x2, R131 ;  /* 0x000000024c207824 */ /* 0x000fe200078e0083 */
[C---:B------:R-:W-:Y:S01]  /*18400*/  HMMA.16816.F16 R48, R40.reuse, R44, R72 ;  /* 0x0000002c2830723c */ /* 0x040fe20000000848 */
[----:B------:R-:W-:Y:S01]  /*18410*/  IMAD R26, R26, 0x88, R33 ;  /* 0x000000881a1a7824 */ /* 0x000fe200078e0221 */
[--C-:B---3--:R-:W-:Y:S01]  /*18420*/  SHF.R.U32.HI R29, RZ, 0x3, R28.reuse ;  /* 0x00000003ff1d7819 */ /* 0x108fe2000001161c */
[----:B------:R-:W-:Y:S01]  /*18430*/  IMAD.SHL.U32 R27, R27, 0x8, RZ ;  /* 0x000000081b1b7824 */ /* 0x000fe200078e00ff */
[----:B------:R-:W-:Y:S01]  /*18440*/  LOP3.LUT R31, R28, 0x7, RZ, 0xc0, !PT ;  /* 0x000000071c1f7812 */ /* 0x000fe200078ec0ff */
[----:B------:R-:W-:Y:S01]  /*18450*/  IMAD.U32 R26, R26, 0x2, R7 ;  /* 0x000000021a1a7824 */ /* 0x000fe200078e0007 */
[----:B------:R-:W-:Y:S01]  /*18460*/  LDSM.16.M88.4 R32, [R32] ;  /* 0x000000002020783b */ /* 0x000fe20000000200 */
[----:B------:R-:W-:Y:S01]  /*18470*/  IMAD.SHL.U32 R44, R29, 0x8, RZ ;  /* 0x000000081d2c7824 */ /* 0x000fe200078e00ff */
[----:B------:R-:W-:Y:S01]  /*18480*/  HMMA.16816.F16 R50, R40, R50, R74 ;  /* 0x000000322832723c */ /* 0x000fe2000000084a */
[----:B------:R-:W-:Y:S01]  /*18490*/  IMAD R30, R30, 0x88, R27 ;  /* 0x000000881e1e7824 */ /* 0x000fe200078e021b */
[----:B------:R3:W4:Y:S01]  /*184a0*/  LDSM.16.MT88.4 R76, [R26] ;  /* 0x000000001a4c783b */ /* 0x0007220000004200 */
[----:B------:R-:W-:-:S02]  /*184b0*/  SHF.R.U32.HI R28, RZ, 0x4, R28 ;  /* 0x00000004ff1c7819 */ /* 0x000fc4000001161c */
[----:B------:R-:W-:Y:S01]  /*184c0*/  LOP3.LUT R31, R44, 0x8, R31, 0xe2, !PT ;  /* 0x000000082c1f7812 */ /* 0x000fe200078ee21f */
[----:B------:R-:W5:Y:S01]  /*184d0*/  S2R R27, SR_LANEID ;  /* 0x00000000001b7919 */ /* 0x000f620000000000 */
[----:B------:R-:W-:Y:S01]  /*184e0*/  IMAD.U32 R30, R30, 0x2, R19 ;  /* 0x000000021e1e7824 */ /* 0x000fe200078e0013 */
[----:B------:R-:W-:Y:S01]  /*184f0*/  HMMA.16816.F16 R46, R40, R46, R70 ;  /* 0x0000002e282e723c */ /* 0x000fe20000000846 */
[--C-:B-1----:R-:W-:Y:S01]  /*18500*/  SHF.R.U32.HI R29, RZ, 0x3, R24.reuse ;  /* 0x00000003ff1d7819 */ /* 0x102fe20000011618 */
[----:B------:R-:W-:Y:S01]  /*18510*/  IMAD.SHL.U32 R28, R28, 0x8, RZ ;  /* 0x000000081c1c7824 */ /* 0x000fe200078e00ff */
[----:B------:R-:W-:Y:S01]  /*18520*/  LOP3.LUT R44, R24, 0x7, RZ, 0xc0, !PT ;  /* 0x00000007182c7812 */ /* 0x000fe200078ec0ff */
[----:B------:R-:W1:Y:S01]  /*18530*/  LDSM.16.MT88.4 R72, [R30] ;  /* 0x000000001e48783b */ /* 0x000e620000004200 */
[----:B------:R-:W-:Y:S01]  /*18540*/  SHF.R.U32.HI R24, RZ, 0x4, R24 ;  /* 0x00000004ff187819 */ /* 0x000fe20000011618 */
[----:B------:R-:W-:Y:S02]  /*18550*/  IMAD.SHL.U32 R29, R29, 0x8, RZ ;  /* 0x000000081d1d7824 */ /* 0x000fe400078e00ff */
[----:B------:R-:W-:-:S02]  /*18560*/  IMAD R31, R31, 0x88, R28 ;  /* 0x000000881f1f7824 */ /* 0x000fc400078e021c */
[----:B---3--:R-:W-:Y:S01]  /*18570*/  IMAD.SHL.U32 R26, R24, 0x8, RZ ;  /* 0x00000008181a7824 */ /* 0x008fe200078e00ff */
[----:B------:R-:W-:Y:S01]  /*18580*/  LOP3.LUT R29, R29, 0x8, R44, 0xe2, !PT ;  /* 0x000000081d1d7812 */ /* 0x000fe200078ee22c */
[----:B------:R-:W3:Y:S01]  /*18590*/  S2R R24, SR_LANEID ;  /* 0x0000000000187919 */ /* 0x000ee20000000000 */
[C---:B------:R-:W-:Y:S01]  /*185a0*/  HMMA.16816.F16 R44, R40.reuse, R20, R68 ;  /* 0x00000014282c723c */ /* 0x040fe20000000844 */
[--C-:B--2---:R-:W-:Y:S01]  /*185b0*/  SHF.R.U32.HI R20, RZ, 0x3, R25.reuse ;  /* 0x00000003ff147819 */ /* 0x104fe20000011619 */
[----:B------:R-:W-:Y:S01]  /*185c0*/  IMAD.U32 R31, R31, 0x2, R16 ;  /* 0x000000021f1f7824 */ /* 0x000fe200078e0010 */
[----:B------:R-:W-:Y:S01]  /*185d0*/  LOP3.LUT R21, R25, 0x7, RZ, 0xc0, !PT ;  /* 0x0000000719157812 */ /* 0x000fe200078ec0ff */
[----:B------:R-:W-:Y:S01]  /*185e0*/  IMAD R26, R29, 0x88, R26 ;  /* 0x000000881d1a7824 */ /* 0x000fe200078e021a */
[----:B------:R-:W-:Y:S01]  /*185f0*/  SHF.R.U32.HI R25, RZ, 0x4, R25 ;  /* 0x00000004ff197819 */ /* 0x000fe20000011619 */
[----:B------:R-:W-:Y:S01]  /*18600*/  IMAD.SHL.U32 R20, R20, 0x8, RZ ;  /* 0x0000000814147824 */ /* 0x000fe200078e00ff */
[----:B------:R-:W2:Y:S01]  /*18610*/  LDSM.16.MT88.4 R68, [R31] ;  /* 0x000000001f44783b */ /* 0x000ea20000004200 */
[----:B------:R-:W-:Y:S02]  /*18620*/  HMMA.16816.F16 R42, R40, R22, R66 ;  /* 0x00000016282a723c */ /* 0x000fe40000000842 */
[----:B------:R-:W-:Y:S01]  /*18630*/  IMAD.SHL.U32 R25, R25, 0x8, RZ ;  /* 0x0000000819197824 */ /* 0x000fe200078e00ff */
[----:B------:R-:W-:Y:S01]  /*18640*/  LOP3.LUT R20, R20, 0x8, R21, 0xe2, !PT ;  /* 0x0000000814147812 */ /* 0x000fe200078ee215 */
[----:B------:R-:W-:-:S04]  /*18650*/  IMAD.U32 R21, R26, 0x2, R9 ;  /* 0x000000021a157824 */ /* 0x000fc800078e0009 */
[----:B------:R-:W-:Y:S01]  /*18660*/  IMAD R26, R20, 0x28, R25 ;  /* 0x00000028141a7824 */ /* 0x000fe200078e0219 */
[----:B-----5:R-:W-:Y:S01]  /*18670*/  SHF.R.U32.HI R25, RZ, 0x3, R27 ;  /* 0x00000003ff197819 */ /* 0x020fe2000001161b */
[----:B------:R-:W5:Y:S02]  /*18680*/  LDSM.16.MT88.4 R20, [R21] ;  /* 0x000000001514783b */ /* 0x000f640000004200 */
[----:B------:R-:W-:Y:S01]  /*18690*/  IMAD.U32 R26, R26, 0x2, R129 ;  /* 0x000000021a1a7824 */ /* 0x000fe200078e0081 */
[C---:B----4-:R-:W-:Y:S01]  /*186a0*/  HMMA.16816.F16 R40, R32.reuse, R76, R64 ;  /* 0x0000004c2028723c */ /* 0x050fe20000000840 */
[----:B------:R-:W-:Y:S01]  /*186b0*/  LOP3.LUT R64, R27, 0x7, RZ, 0xc0, !PT ;  /* 0x000000071b407812 */ /* 0x000fe200078ec0ff */
[----:B------:R-:W-:Y:S01]  /*186c0*/  IMAD.SHL.U32 R25, R25, 0x8, RZ ;  /* 0x0000000819197824 */ /* 0x000fe200078e00ff */
[----:B------:R-:W-:Y:S01]  /*186d0*/  SHF.R.U32.HI R27, RZ, 0x4, R27 ;  /* 0x00000004ff1b7819 */ /* 0x000fe2000001161b */
[----:B------:R-:W4:Y:S03]  /*186e0*/  LDSM.16.M88.4 R28, [R26] ;  /* 0x000000001a1c783b */ /* 0x000f260000000200 */
[----:B------:R-:W-:Y:S01]  /*186f0*/  LOP3.LUT R64, R25, 0x8, R64, 0xe2, !PT ;  /* 0x0000000819407812 */ /* 0x000fe200078ee240 */
[----:B------:R-:W-:Y:S01]  /*18700*/  IMAD.SHL.U32 R27, R27, 0x8, RZ ;  /* 0x000000081b1b7824 */ /* 0x000fe200078e00ff */
[----:B------:R-:W-:Y:S01]  /*18710*/  HMMA.16816.F16 R84, R32, R78, R84 ;  /* 0x0000004e2054723c */ /* 0x000fe20000000854 */
[----:B---3--:R-:W-:-:S02]  /*18720*/  SHF.R.U32.HI R25, RZ, 0x3, R24 ;  /* 0x00000003ff197819 */ /* 0x008fc40000011618 */
[----:B------:R-:W-:Y:S01]  /*18730*/  IMAD R27, R64, 0x28, R27 ;  /* 0x00000028401b7824 */ /* 0x000fe200078e021b */
[----:B------:R-:W-:Y:S02]  /*18740*/  LOP3.LUT R64, R24, 0x7, RZ, 0xc0, !PT ;  /* 0x0000000718407812 */ /* 0x000fe400078ec0ff */
[----:B------:R-:W-:Y:S01]  /*18750*/  IMAD.SHL.U32 R25, R25, 0x8, RZ ;  /* 0x0000000819197824 */ /* 0x000fe200078e00ff */
[----:B------:R-:W-:Y:S01]  /*18760*/  SHF.R.U32.HI R24, RZ, 0x4, R24 ;  /* 0x00000004ff187819 */ /* 0x000fe20000011618 */
[----:B------:R-:W-:Y:S01]  /*18770*/  IMAD.U32 R27, R27, 0x2, R128 ;  /* 0x000000021b1b7824 */ /* 0x000fe200078e0080 */
[----:B-1----:R-:W-:Y:S02]  /*18780*/  HMMA.16816.F16 R86, R32, R72, R86 ;  /* 0x000000482056723c */ /* 0x002fe40000000856 */
[----:B------:R-:W-:Y:S01]  /*18790*/  LOP3.LUT R25, R25, 0x8, R64, 0xe2, !PT ;  /* 0x0000000819197812 */ /* 0x000fe200078ee240 */
[----:B------:R-:W-:-:S04]  /*187a0*/  IMAD.SHL.U32 R24, R24, 0x8, RZ ;  /* 0x0000000818187824 */ /* 0x000fc800078e00ff */
[----:B------:R-:W-:Y:S01]  /*187b0*/  IMAD R65, R25, 0x28, R24 ;  /* 0x0000002819417824 */ /* 0x000fe200078e0218 */
[----:B------:R-:W-:Y:S01]  /*187c0*/  HMMA.16816.F16 R104, R32, R74, R104 ;  /* 0x0000004a2068723c */ /* 0x000fe20000000868 */
[----:B------:R-:W1:Y:S02]  /*187d0*/  LDSM.16.M88.4 R24, [R27] ;  /* 0x000000001b18783b */ /* 0x000e640000000200 */
[----:B------:R-:W-:-:S05]  /*187e0*/  IMAD.U32 R65, R65, 0x2, R4 ;  /* 0x0000000241417824 */ /* 0x000fca00078e0004 */
[----:B--2---:R-:W-:Y:S01]  /*187f0*/  HMMA.16816.F16 R60, R32, R68, R60 ;  /* 0x00000044203c723c */ /* 0x004fe2000000083c */
[----:B------:R-:W2:Y:S01]  /*18800*/  LDSM.16.M88.4 R64, [R65] ;  /* 0x000000004140783b */ /* 0x000ea20000000200 */
[----:B------:R-:W-:-:S04]  /*18810*/  DEPBAR.LE SB0, 0x0 ;  /* 0x000080000000791a */ /* 0x000fc80000000000 */
[----:B------:R-:W-:Y:S02]  /*18820*/  BAR.SYNC.DEFER_BLOCKING 0x0 ;  /* 0x0000000000007b1d */ /* 0x000fe40000010000 */
[C---:B------:R-:W-:Y:S08]  /*18830*/  HMMA.16816.F16 R62, R32.reuse, R70, R62 ;  /* 0x00000046203e723c */ /* 0x040ff0000000083e */
[C---:B-----5:R-:W-:Y:S08]  /*18840*/  HMMA.16816.F16 R80, R32.reuse, R20, R80 ;  /* 0x000000142050723c */ /* 0x060ff00000000850 */
[----:B------:R-:W-:Y:S01]  /*18850*/  HMMA.16816.F16 R82, R32, R22, R82 ;  /* 0x000000162052723c */ /* 0x000fe20000000852 */
[----:B------:R-:W-:Y:S01]  /*18860*/  @!PT LDS RZ, [RZ] ;  /* 0x00000000fffff984 */ /* 0x000fe20000000800 */
[----:B------:R-:W-:Y:S01]  /*18870*/  @!PT LDS RZ, [RZ] ;  /* 0x00000000fffff984 */ /* 0x000fe20000000800 */
[----:B------:R-:W-:Y:S01]  /*18880*/  @!PT LDS RZ, [RZ] ;  /* 0x00000000fffff984 */ /* 0x000fe20000000800 */
[----:B------:R-:W-:Y:S07]  /*18890*/  LDGSTS.E.128 [R134], desc[UR6][R146.64+0x780] ;  /* 0x0000078092867fae */ /* 0x000fee000b9a1806 */
[C---:B----4-:R-:W-:Y:S08]  /*188a0*/  HMMA.16816.F16 R54, R28.reuse, R76, R54 ;  /* 0x0000004c1c36723c */ /* 0x050ff00000000836 */
[C---:B------:R-:W-:Y:S08]  /*188b0*/  HMMA.16816.F16 R56, R28.reuse, R78, R56 ;  /* 0x0000004e1c38723c */ /* 0x040ff00000000838 */
[C---:B------:R-:W-:Y:S08]  /*188c0*/  HMMA.16816.F16 R58, R28.reuse, R72, R58 ;  /* 0x000000481c3a723c */ /* 0x040ff0000000083a */
[C---:B------:R-:W-:Y:S08]  /*188d0*/  HMMA.16816.F16 R100, R28.reuse, R74, R100 ;  /* 0x0000004a1c64723c */ /* 0x040ff00000000864 */
[C---:B------:R-:W-:Y:S08]  /*188e0*/  HMMA.16816.F16 R102, R28.reuse, R68, R102 ;  /* 0x000000441c66723c */ /* 0x040ff00000000866 */
[C---:B------:R-:W-:Y:S08]  /*188f0*/  HMMA.16816.F16 R52, R28.reuse, R70, R52 ;  /* 0x000000461c34723c */ /* 0x040ff00000000834 */
[C---:B------:R-:W-:Y:S08]  /*18900*/  HMMA.16816.F16 R96, R28.reuse, R20, R96 ;  /* 0x000000141c60723c */ /* 0x040ff00000000860 */
[----:B------:R-:W-:Y:S08]  /*18910*/  HMMA.16816.F16 R98, R28, R22, R98 ;  /* 0x000000161c62723c */ /* 0x000ff00000000862 */
[C---:B-1----:R-:W-:Y:S08]  /*18920*/  HMMA.16816.F16 R114, R24.reuse, R76, R114 ;  /* 0x0000004c1872723c */ /* 0x042ff00000000872 */
[C---:B------:R-:W-:Y:S08]  /*18930*/  HMMA.16816.F16 R112, R24.reuse, R78, R112 ;  /* 0x0000004e1870723c */ /* 0x040ff00000000870 */
[C---:B------:R-:W-:Y:S08]  /*18940*/  HMMA.16816.F16 R110, R24.reuse, R72, R110 ;  /* 0x00000048186e723c */ /* 0x040ff0000000086e */
[C---:B------:R-:W-:Y:S08]  /*18950*/  HMMA.16816.F16 R108, R24.reuse, R74, R108 ;  /* 0x0000004a186c723c */ /* 0x040ff0000000086c */
[C---:B------:R-:W-:Y:S01]  /*18960*/  HMMA.16816.F16 R28, R24.reuse, R68, R94 ;  /* 0x00000044181c723c */ /* 0x040fe2000000085e */
[----:B------:R-:W1:Y:S07]  /*18970*/  S2R R94, SR_LANEID ;  /* 0x00000000005e7919 */ /* 0x000e6e0000000000 */
[C---:B------:R-:W-:Y:S01]  /*18980*/  HMMA.16816.F16 R30, R24.reuse, R70, R92 ;  /* 0x00000046181e723c */ /* 0x040fe2000000085c */
[----:B------:R-:W3:Y:S07]  /*18990*/  S2R R92, SR_LANEID ;  /* 0x00000000005c7919 */ /* 0x000eee0000000000 */
[C---:B------:R-:W-:Y:S08]  /*189a0*/  HMMA.16816.F16 R32, R24.reuse, R20, R90 ;  /* 0x000000141820723c */ /* 0x040ff0000000085a */
[----:B------:R-:W-:Y:S01]  /*189b0*/  HMMA.16816.F16 R34, R24, R22, R88 ;  /* 0x000000161822723c */ /* 0x000fe20000000858 */
[----:B------:R-:W-:-:S02]  /*189c0*/  SHF.R.U32.HI R24, RZ, 0x3, R116 ;  /* 0x00000003ff187819 */ /* 0x000fc40000011674 */
[----:B------:R-:W-:Y:S02]  /*189d0*/  SHF.R.U32.HI R26, RZ, 0x3, R117 ;  /* 0x00000003ff1a7819 */ /* 0x000fe40000011675 */
[----:B------:R-:W-:Y:S02]  /*189e0*/  LOP3.LUT R25, R116, 0x7, RZ, 0xc0, !PT ;  /* 0x0000000774197812 */ /* 0x000fe400078ec0ff */
[----:B------:R-:W-:Y:S01]  /*189f0*/  SHF.R.U32.HI R116, RZ, 0x4, R116 ;  /* 0x00000004ff747819 */ /* 0x000fe20000011674 */
[----:B--2---:R-:W-:Y:S01]  /*18a00*/  HMMA.16816.F16 R106, R64, R76, R106 ;  /* 0x0000004c406a723c */ /* 0x004fe2000000086a */
[----:B------:R-:W-:Y:S01]  /*18a10*/  IMAD.SHL.U32 R76, R24, 0x8, RZ ;  /* 0x00000008184c7824 */ /* 0x000fe200078e00ff */
[----:B------:R-:W-:Y:S01]  /*18a20*/  LOP3.LUT R24, R117, 0x7, RZ, 0xc0, !PT ;  /* 0x0000000775187812 */ /* 0x000fe200078ec0ff */
[----:B------:R-:W-:Y:S01]  /*18a30*/  IMAD.SHL.U32 R27, R26, 0x8, RZ ;  /* 0x000000081a1b7824 */ /* 0x000fe200078e00ff */
[----:B------:R-:W-:Y:S01]  /*18a40*/  LOP3.LUT R26, R118, 0x7, RZ, 0xc0, !PT ;  /* 0x00000007761a7812 */ /* 0x000fe200078ec0ff */
[----:B------:R-:W-:Y:S01]  /*18a50*/  IMAD.SHL.U32 R116, R116, 0x8, RZ ;  /* 0x0000000874747824 */ /* 0x000fe200078e00ff */
[----:B------:R-:W-:-:S02]  /*18a60*/  LOP3.LUT R25, R76, 0x8, R25, 0xe2, !PT ;  /* 0x000000084c197812 */ /* 0x000fc400078ee219 */
[C---:B------:R-:W-:Y:S01]  /*18a70*/  HMMA.16816.F16 R78, R64.reuse, R78, R50 ;  /* 0x0000004e404e723c */ /* 0x040fe20000000832 */
[----:B------:R-:W-:Y:S02]  /*18a80*/  LOP3.LUT R50, R27, 0x8, R24, 0xe2, !PT ;  /* 0x000000081b327812 */ /* 0x000fe400078ee218 */
[----:B------:R-:W-:Y:S01]  /*18a90*/  SHF.R.U32.HI R24, RZ, 0x3, R118 ;  /* 0x00000003ff187819 */ /* 0x000fe20000011676 */
[----:B------:R-:W-:Y:S01]  /*18aa0*/  IMAD R91, R25, 0x28, R116 ;  /* 0x00000028195b7824 */ /* 0x000fe200078e0274 */
[----:B------:R-:W-:Y:S01]  /*18ab0*/  SHF.R.U32.HI R117, RZ, 0x4, R117 ;  /* 0x00000004ff757819 */ /* 0x000fe20000011675 */
[----:B------:R-:W2:Y:S01]  /*18ac0*/  S2R R116, SR_LANEID ;  /* 0x0000000000747919 */ /* 0x000ea20000000000 */
[----:B------:R-:W-:Y:S01]  /*18ad0*/  SHF.R.U32.HI R118, RZ, 0x4, R118 ;  /* 0x00000004ff767819 */ /* 0x000fe20000011676 */
[----:B------:R-:W-:Y:S01]  /*18ae0*/  IMAD.SHL.U32 R93, R24, 0x8, RZ ;  /* 0x00000008185d7824 */ /* 0x000fe200078e00ff */
[----:B------:R-:W-:Y:S01]  /*18af0*/  IADD3 R24, P0, PT, R146, 0x10000, RZ ;  /* 0x0001000092187810 */ /* 0x000fe20007f1e0ff */
[----:B------:R-:W-:Y:S01]  /*18b00*/  HMMA.16816.F16 R74, R64, R74, R36 ;  /* 0x0000004a404a723c */ /* 0x000fe20000000824 */
[----:B------:R-:W-:-:S02]  /*18b10*/  IMAD.SHL.U32 R117, R117, 0x8, RZ ;  /* 0x0000000875757824 */ /* 0x000fc400078e00ff */
[----:B------:R-:W-:Y:S01]  /*18b20*/  LOP3.LUT R93, R93, 0x8, R26, 0xe2, !PT ;  /* 0x000000085d5d7812 */ /* 0x000fe200078ee21a */
[----:B------:R-:W-:Y:S01]  /*18b30*/  IMAD.X R25, RZ, RZ, R147, P0 ;  /* 0x000000ffff197224 */ /* 0x000fe200000e0693 */
[----:B------:R-:W-:Y:S01]  /*18b40*/  IADD3 R26, P1, PT, R146, 0x20000, RZ ;  /* 0x00020000921a7810 */ /* 0x000fe20007f3e0ff */
[----:B------:R-:W-:Y:S01]  /*18b50*/  IMAD R90, R50, 0x88, R117 ;  /* 0x00000088325a7824 */ /* 0x000fe200078e0275 */
[C---:B------:R-:W-:Y:S01]  /*18b60*/  IADD3 R50, P2, PT, R144.reuse, 0x1e0000, RZ ;  /* 0x001e000090327810 */ /* 0x040fe20007f5e0ff */
[----:B------:R-:W-:Y:S01]  /*18b70*/  HMMA.16816.F16 R76, R64, R72, R38 ;  /* 0x00000048404c723c */ /* 0x000fe20000000826 */
[----:B------:R-:W-:Y:S01]  /*18b80*/  IADD3 R38, P0, PT, R144, 0x1e0000, RZ ;  /* 0x001e000090267810 */ /* 0x000fe20007f1e0ff */
[----:B------:R-:W-:Y:S01]  /*18b90*/  IMAD.X R27, RZ, RZ, R147, P1 ;  /* 0x000000ffff1b7224 */ /* 0x000fe200008e0693 */
[----:B------:R-:W-:Y:S01]  /*18ba0*/  IADD3 R36, P1, PT, R146, 0x30000, RZ ;  /* 0x0003000092247810 */ /* 0x000fe20007f3e0ff */
[----:B------:R3:W-:Y:S01]  /*18bb0*/  LDGSTS.E.128 [R134+0xa00], desc[UR6][R24.64+0x780] ;  /* 0x00a0078018867fae */ /* 0x0007e2000b9a1806 */
[----:B------:R-:W-:-:S02]  /*18bc0*/  IMAD.X R51, RZ, RZ, R145, P2 ;  /* 0x000000ffff337224 */ /* 0x000fc400010e0691 */
[----:B------:R-:W-:Y:S01]  /*18bd0*/  IMAD.X R39, RZ, RZ, R145, P0 ;  /* 0x000000ffff277224 */ /* 0x000fe200000e0691 */
[C---:B------:R-:W-:Y:S01]  /*18be0*/  IADD3 R88, P0, PT, R144.reuse, 0x1e8000, RZ ;  /* 0x001e800090587810 */ /* 0x040fe20007f1e0ff */
[----:B------:R-:W-:Y:S01]  /*18bf0*/  IMAD.X R37, RZ, RZ, R147, P1 ;  /* 0x000000ffff257224 */ /* 0x000fe200008e0693 */
[----:B------:R-:W-:Y:S01]  /*18c00*/  IADD3 R72, P1, PT, R144, 0x1e8000, RZ ;  /* 0x001e800090487810 */ /* 0x000fe20007f3e0ff */
[----:B------:R-:W-:Y:S01]  /*18c10*/  LDGSTS.E.128 [R134+0x1400], desc[UR6][R26.64+0x780] ;  /* 0x014007801a867fae */ /* 0x000fe2000b9a1806 */
[----:B------:R-:W-:Y:S01]  /*18c20*/  HMMA.16816.F16 R70, R64, R70, R46 ;  /* 0x000000464046723c */ /* 0x000fe2000000082e */
[--C-:B------:R-:W-:Y:S01]  /*18c30*/  IMAD.X R89, RZ, RZ, R145.reuse, P0 ;  /* 0x000000ffff597224 */ /* 0x100fe200000e0691 */
[----:B-1----:R-:W-:Y:S01]  /*18c40*/  LOP3.LUT R46, R94, 0x7, RZ, 0xc0, !PT ;  /* 0x000000075e2e7812 */ /* 0x002fe200078ec0ff */
[----:B------:R1:W-:Y:S01]  /*18c50*/  LDGSTS.E.128 [R134+0x1e00], desc[UR6][R36.64+0x780] ;  /* 0x01e0078024867fae */ /* 0x0003e2000b9a1806 */
[----:B------:R-:W-:Y:S01]  /*18c60*/  IMAD.X R73, RZ, RZ, R145, P1 ;  /* 0x000000ffff497224 */ /* 0x000fe200008e0691 */
[----:B---3--:R-:W-:Y:S01]  /*18c70*/  SHF.R.U32.HI R25, RZ, 0x3, R92 ;  /* 0x00000003ff197819 */ /* 0x008fe2000001165c */
[----:B------:R-:W-:Y:S01]  /*18c80*/  IMAD.U32 R24, R91, 0x2, R18 ;  /* 0x000000025b187824 */ /* 0x000fe200078e0012 */
[----:B------:R-:W-:Y:S01]  /*18c90*/  LDGSTS.E.128 [R139], desc[UR6][R38.64] ;  /* 0x00000000268b7fae */ /* 0x000fe2000b9a1806 */
[----:B------:R-:W-:-:S02]  /*18ca0*/  IMAD.SHL.U32 R118, R118, 0x8, RZ ;  /* 0x0000000876767824 */ /* 0x000fc400078e00ff */
[----:B------:R-:W-:Y:S01]  /*18cb0*/  IMAD.SHL.U32 R91, R25, 0x8, RZ ;  /* 0x00000008195b7824 */ /* 0x000fe200078e00ff */
[----:B------:R3:W-:Y:S01]  /*18cc0*/  LDGSTS.E.128 [R139+0x80], desc[UR6][R50.64+0x80] ;  /* 0x00080080328b7fae */ /* 0x0007e2000b9a1806 */
[----:B------:R-:W-:Y:S02]  /*18cd0*/  IMAD R118, R93, 0x88, R118 ;  /* 0x000000885d767824 */ /* 0x000fe400078e0276 */
[----:B-1----:R-:W-:Y:S01]  /*18ce0*/  IMAD.U32 R36, R90, 0x2, R3 ;  /* 0x000000025a247824 */ /* 0x002fe200078e0003 */
[----:B------:R1:W-:Y:S01]  /*18cf0*/  LDGSTS.E.128 [R139+0x1100], desc[UR6][R72.64] ;  /* 0x01100000488b7fae */ /* 0x0003e2000b9a1806 */
[----:B------:R-:W-:Y:S02]  /*18d00*/  LOP3.LUT R90, R92, 0x7, RZ, 0xc0, !PT ;  /* 0x000000075c5a7812 */ /* 0x000fe400078ec0ff */
[----:B------:R-:W-:Y:S01]  /*18d10*/  SHF.R.U32.HI R92, RZ, 0x4, R92 ;  /* 0x00000004ff5c7819 */ /* 0x000fe2000001165c */
[----:B------:R4:W-:Y:S01]  /*18d20*/  LDGSTS.E.128 [R139+0x1180], desc[UR6][R88.64+0x80] ;  /* 0x01180080588b7fae */ /* 0x0009e2000b9a1806 */
[----:B---3--:R-:W-:-:S03]  /*18d30*/  LOP3.LUT R51, R91, 0x8, R90, 0xe2, !PT ;  /* 0x000000085b337812 */ /* 0x008fc600078ee25a */
[----:B------:R-:W-:Y:S01]  /*18d40*/  LDSM.16.M88.4 R24, [R24] ;  /* 0x000000001818783b */ /* 0x000fe20000000200 */
[----:B------:R-:W-:-:S03]  /*18d50*/  IMAD.SHL.U32 R92, R92, 0x8, RZ ;  /* 0x000000085c5c7824 */ /* 0x000fc600078e00ff */
[----:B------:R-:W3:Y:S01]  /*18d60*/  LDSM.16.MT88.4 R36, [R36] ;  /* 0x000000002424783b */ /* 0x000ee20000004200 */
[C---:B-1----:R-:W-:Y:S01]  /*18d70*/  HMMA.16816.F16 R72, R64.reuse, R68, R48 ;  /* 0x000000444048723c */ /* 0x042fe20000000830 */
[----:B------:R-:W-:Y:S01]  /*18d80*/  SHF.R.U32.HI R48, RZ, 0x3, R94 ;  /* 0x00000003ff307819 */ /* 0x000fe2000001165e */
[----:B------:R-:W-:Y:S01]  /*18d90*/  IMAD R51, R51, 0x88, R92 ;  /* 0x0000008833337824 */ /* 0x000fe200078e025c */
[----:B------:R-:W1:Y:S01]  /*18da0*/  S2R R49, SR_LANEID ;  /* 0x0000000000317919 */ /* 0x000e620000000000 */
[----:B------:R-:W-:Y:S01]  /*18db0*/  SHF.R.U32.HI R94, RZ, 0x4, R94 ;  /* 0x00000004ff5e7819 */ /* 0x000fe2000001165e */
[----:B----4-:R-:W-:Y:S02]  /*18dc0*/  IMAD.U32 R88, R118, 0x2, R17 ;  /* 0x0000000276587824 */ /* 0x010fe400078e0011 */
[----:B------:R-:W-:Y:S01]  /*18dd0*/  IMAD.SHL.U32 R47, R48, 0x8, RZ ;  /* 0x00000008302f7824 */ /* 0x000fe200078e00ff */
[C---:B------:R-:W-:Y:S01]  /*18de0*/  HMMA.16816.F16 R68, R64.reuse, R20, R44 ;  /* 0x000000144044723c */ /* 0x040fe2000000082c */
[----:B------:R-:W4:Y:S01]  /*18df0*/  S2R R48, SR_LANEID ;  /* 0x0000000000307919 */ /* 0x000f220000000000 */
[----:B------:R-:W-:Y:S01]  /*18e00*/  IMAD.SHL.U32 R21, R94, 0x8, RZ ;  /* 0x000000085e157824 */ /* 0x000fe200078e00ff */
[----:B--2---:R-:W-:Y:S01]  /*18e10*/  SHF.R.U32.HI R20, RZ, 0x3, R116 ;  /* 0x00000003ff147819 */ /* 0x004fe20000011674 */
[----:B------:R-:W-:Y:S01]  /*18e20*/  IMAD.U32 R51, R51, 0x2, R8 ;  /* 0x0000000233337824 */ /* 0x000fe200078e0008 */
[----:B------:R-:W-:Y:S01]  /*18e30*/  LOP3.LUT R46, R47, 0x8, R46, 0xe2, !PT ;  /* 0x000000082f2e7812 */ /* 0x000fe200078ee22e */
[----:B------:R-:W2:Y:S02]  /*18e40*/  LDSM.16.MT88.4 R88, [R88] ;  /* 0x000000005858783b */ /* 0x000ea40000004200 */
[----:B------:R-:W-:Y:S01]  /*18e50*/  IMAD.SHL.U32 R20, R20, 0x8, RZ ;  /* 0x0000000814147824 */ /* 0x000fe200078e00ff */
[----:B------:R-:W-:Y:S01]  /*18e60*/  HMMA.16816.F16 R66, R64, R22, R42 ;  /* 0x000000164042723c */ /* 0x000fe2000000082a */
[----:B------:R-:W-:Y:S01]  /*18e70*/  IMAD R45, R46, 0x88, R21 ;  /* 0x000000882e2d7824 */ /* 0x000fe200078e0215 */
[----:B------:R-:W-:Y:S01]  /*18e80*/  LOP3.LUT R21, R116, 0x7, RZ, 0xc0, !PT ;  /* 0x0000000774157812 */ /* 0x000fe200078ec0ff */
[----:B------:R-:W5:Y:S01]  /*18e90*/  LDSM.16.MT88.4 R92, [R51] ;  /* 0x00000000335c783b */ /* 0x000f620000004200 */
[----:B------:R-:W-:Y:S01]  /*18ea0*/  SHF.R.U32.HI R116, RZ, 0x4, R116 ;  /* 0x00000004ff747819 */ /* 0x000fe20000011674 */
[----:B------:R-:W-:Y:S01]  /*18eb0*/  IMAD.U32 R45, R45, 0x2, R2 ;  /* 0x000000022d2d7824 */ /* 0x000fe200078e0002 */
[----:B------:R-:W-:Y:S01]  /*18ec0*/  LOP3.LUT R21, R20, 0x8, R21, 0xe2, !PT ;  /* 0x0000000814157812 */ /* 0x000fe200078ee215 */
[----:B------:R-:W5:Y:S02]  /*18ed0*/  S2R R117, SR_LANEID ;  /* 0x0000000000757919 */ /* 0x000f640000000000 */
[----:B------:R-:W-:-:S02]  /*18ee0*/  IMAD.SHL.U32 R116, R116, 0x8, RZ ;  /* 0x0000000874747824 */ /* 0x000fc400078e00ff */
[----:B------:R-:W5:Y:S02]  /*18ef0*/  LDSM.16.MT88.4 R44, [R45] ;  /* 0x000000002d2c783b */ /* 0x000f640000004200 */
[----:B------:R-:W-:Y:S01]  /*18f00*/  IMAD R116, R21, 0x28, R116 ;  /* 0x0000002815747824 */ /* 0x000fe200078e0274 */
[----:B------:R-:W2:Y:S01]  /*18f10*/  S2R R118, SR_LANEID ;  /* 0x0000000000767919 */ /* 0x000ea20000000000 */
[--C-:B-1----:R-:W-:Y:S01]  /*18f20*/  SHF.R.U32.HI R20, RZ, 0x3, R49.reuse ;  /* 0x00000003ff147819 */ /* 0x102fe20000011631 */
[----:B------:R-:W0:Y:S01]  /*18f30*/  LDGDEPBAR ;  /* 0x00000000000079af */ /* 0x000e220000000000 */
[----:B------:R-:W-:Y:S01]  /*18f40*/  LOP3.LUT R21, R49, 0x7, RZ, 0xc0, !PT ;  /* 0x0000000731157812 */ /* 0x000fe200078ec0ff */
[C---:B---3--:R-:W-:Y:S02]  /*18f50*/  HMMA.16816.F16 R64, R24.reuse, R36, R40 ;  /* 0x000000241840723c */ /* 0x048fe40000000828 */
[----:B------:R-:W-:Y:S01]  /*18f60*/  IMAD.SHL.U32 R40, R20, 0x8, RZ ;  /* 0x0000000814287824 */ /* 0x000fe200078e00ff */
[----:B------:R-:W-:Y:S01]  /*18f70*/  SHF.R.U32.HI R49, RZ, 0x4, R49 ;  /* 0x00000004ff317819 */ /* 0x000fe20000011631 */
[----:B------:R-:W-:Y:S01]  /*18f80*/  IMAD.U32 R20, R116, 0x2, R11 ;  /* 0x0000000274147824 */ /* 0x000fe200078e000b */
[--C-:B----4-:R-:W-:Y:S01]  /*18f90*/  SHF.R.U32.HI R41, RZ, 0x3, R48.reuse ;  /* 0x00000003ff297819 */ /* 0x110fe20000011630 */
[----:B------:R-:W1:Y:S01]  /*18fa0*/  S2R R116, SR_LANEID ;  /* 0x0000000000747919 */ /* 0x000e620000000000 */
[----:B------:R-:W-:Y:S01]  /*18fb0*/  LOP3.LUT R40, R40, 0x8, R21, 0xe2, !PT ;  /* 0x0000000828287812 */ /* 0x000fe200078ee215 */
[----:B------:R-:W-:Y:S01]  /*18fc0*/  IMAD.SHL.U32 R49, R49, 0x8, RZ ;  /* 0x0000000831317824 */ /* 0x000fe200078e00ff */
[----:B------:R-:W-:Y:S01]  /*18fd0*/  LOP3.LUT R42, R48, 0x7, RZ, 0xc0, !PT ;  /* 0x00000007302a7812 */ /* 0x000fe200078ec0ff */
[----:B------:R-:W-:Y:S01]  /*18fe0*/  IMAD.SHL.U32 R41, R41, 0x8, RZ ;  /* 0x0000000829297824 */ /* 0x000fe200078e00ff */
[----:B------:R-:W-:Y:S01]  /*18ff0*/  SHF.R.U32.HI R48, RZ, 0x4, R48 ;  /* 0x00000004ff307819 */ /* 0x000fe20000011630 */
[----:B------:R-:W-:Y:S01]  /*19000*/  IMAD R40, R40, 0x28, R49 ;  /* 0x0000002828287824 */ /* 0x000fe200078e0231 */
[----:B------:R-:W-:Y:S01]  /*19010*/  LDSM.16.M88.4 R20, [R20] ;  /* 0x000000001414783b */ /* 0x000fe20000000200 */
[----:B------:R-:W-:Y:S01]  /*19020*/  HMMA.16816.F16 R84, R24, R38, R84 ;  /* 0x000000261854723c */ /* 0x000fe20000000854 */
[----:B------:R-:W-:Y:S01]  /*19030*/  LOP3.LUT R49, R41, 0x8, R42, 0xe2, !PT ;  /* 0x0000000829317812 */ /* 0x000fe200078ee22a */
[----:B------:R-:W-:-:S02]  /*19040*/  IMAD.U32 R40, R40, 0x2, R13 ;  /* 0x0000000228287824 */ /* 0x000fc400078e000d */
[----:B------:R-:W-:-:S04]  /*19050*/  IMAD.SHL.U32 R48, R48, 0x8, RZ ;  /* 0x0000000830307824 */ /* 0x000fc800078e00ff */
[----:B------:R-:W3:Y:S01]  /*19060*/  LDSM.16.M88.4 R40, [R40] ;  /* 0x000000002828783b */ /* 0x000ee20000000200 */
[----:B------:R-:W-:Y:S01]  /*19070*/  IMAD R49, R49, 0x28, R48 ;  /* 0x0000002831317824 */ /* 0x000fe200078e0230 */
[----:B--2---:R-:W-:Y:S01]  /*19080*/  HMMA.16816.F16 R86, R24, R88, R86 ;  /* 0x000000581856723c */ /* 0x004fe20000000856 */
[----:B------:R-:W-:Y:S02]  /*19090*/  LOP3.LUT R121, R118, 0x7, RZ, 0xc0, !PT ;  /* 0x0000000776797812 */ /* 0x000fe400078ec0ff */
[----:B------:R-:W-:-:S05]  /*190a0*/  IMAD.U32 R49, R49, 0x2, R12 ;  /* 0x0000000231317824 */ /* 0x000fca00078e000c */
[C---:B------:R-:W-:Y:S01]  /*190b0*/  HMMA.16816.F16 R104, R24.reuse, R90, R104 ;  /* 0x0000005a1868723c */ /* 0x040fe20000000868 */
[----:B------:R-:W2:Y:S07]  /*190c0*/  LDSM.16.M88.4 R48, [R49] ;  /* 0x000000003130783b */ /* 0x000eae0000000200 */
[C---:B-----5:R-:W-:Y:S08]  /*190d0*/  HMMA.16816.F16 R60, R24.reuse, R92, R60 ;  /* 0x0000005c183c723c */ /* 0x060ff0000000083c */
[C---:B------:R-:W-:Y:S08]  /*190e0*/  HMMA.16816.F16 R62, R24.reuse, R94, R62 ;  /* 0x0000005e183e723c */ /* 0x040ff0000000083e */
[C---:B------:R-:W-:Y:S08]  /*190f0*/  HMMA.16816.F16 R80, R24.reuse, R44, R80 ;  /* 0x0000002c1850723c */ /* 0x040ff00000000850 */
[----:B------:R-:W-:Y:S08]  /*19100*/  HMMA.16816.F16 R82, R24, R46, R82 ;  /* 0x0000002e1852723c */ /* 0x000ff00000000852 */
[----:B---3--:R-:W-:Y:S01]  /*19110*/  HMMA.16816.F16 R24, R40, R88, R110 ;  /* 0x000000582818723c */ /* 0x008fe2000000086e */
[----:B------:R-:W3:Y:S01]  /*19120*/  S2R R110, SR_LANEID ;  /* 0x00000000006e7919 */ /* 0x000ee20000000000 */
[----:B------:R-:W4:Y:S06]  /*19130*/  S2R R111, SR_LANEID ;  /* 0x00000000006f7919 */ /* 0x000f2c0000000000 */
[-C--:B------:R-:W-:Y:S08]  /*19140*/  HMMA.16816.F16 R100, R20, R90.reuse, R100 ;  /* 0x0000005a1464723c */ /* 0x080ff00000000864 */
[-C--:B------:R-:W-:Y:S01]  /*19150*/  HMMA.16816.F16 R26, R40, R90.reuse, R108 ;  /* 0x0000005a281a723c */ /* 0x080fe2000000086c */
[----:B------:R-:W5:Y:S07]  /*19160*/  S2R R108, SR_LANEID ;  /* 0x00000000006c7919 */ /* 0x000f6e0000000000 */
[----:B--2---:R-:W-:Y:S01]  /*19170*/  HMMA.16816.F16 R90, R48, R90, R74 ;  /* 0x0000005a305a723c */ /* 0x004fe2000000084a */
[----:B------:R-:W2:Y:S07]  /*19180*/  S2R R74, SR_LANEID ;  /* 0x00000000004a7919 */ /* 0x000eae0000000000 */
[C---:B------:R-:W-:Y:S08]  /*19190*/  HMMA.16816.F16 R54, R20.reuse, R36, R54 ;  /* 0x000000241436723c */ /* 0x040ff00000000836 */
[C---:B------:R-:W-:Y:S08]  /*191a0*/  HMMA.16816.F16 R56, R20.reuse, R38, R56 ;  /* 0x000000261438723c */ /* 0x040ff00000000838 */
[----:B------:R-:W-:Y:S01]  /*191b0*/  HMMA.16816.F16 R58, R20, R88, R58 ;  /* 0x00000058143a723c */ /* 0x000fe2000000083a */
[----:B-----5:R-:W-:-:S07]  /*191c0*/  LOP3.LUT R75, R108, 0x7, RZ, 0xc0, !PT ;  /* 0x000000076c4b7812 */ /* 0x020fce00078ec0ff */
        /* <DEDUP_REMOVED lines=15> */
[----:B------:R-:W-:Y:S01]  /*192c0*/  IMAD.SHL.U32 R42, R42, 0x8, RZ ;  /* 0x000000082a2a7824 */ /* 0x000fe200078e00ff */
[----:B------:R-:W-:Y:S01]  /*192d0*/  SHF.R.U32.HI R116, RZ, 0x4, R116 ;  /* 0x00000004ff747819 */ /* 0x000fe20000011674 */
[----:B------:R-:W-:Y:S01]  /*192e0*/  HMMA.16816.F16 R92, R48, R92, R72 ;  /* 0x0000005c305c723c */ /* 0x000fe20000000848 */
[----:B------:R-:W-:Y:S02]  /*192f0*/  LOP3.LUT R41, R40, 0x8, R41, 0xe2, !PT ;  /* 0x0000000828297812 */ /* 0x000fe400078ee229 */
[----:B---3--:R-:W-:Y:S01]  /*19300*/  SHF.R.U32.HI R40, RZ, 0x3, R110 ;  /* 0x00000003ff287819 */ /* 0x008fe2000001166e */
[----:B------:R-:W-:Y:S01]  /*19310*/  IMAD.SHL.U32 R116, R116, 0x8, RZ ;  /* 0x0000000874747824 */ /* 0x000fe200078e00ff */
[----:B------:R-:W-:-:S02]  /*19320*/  SHF.R.U32.HI R117, RZ, 0x4, R117 ;  /* 0x00000004ff757819 */ /* 0x000fc40000011675 */
[----:B------:R-:W-:Y:S01]  /*19330*/  LOP3.LUT R43, R42, 0x8, R43, 0xe2, !PT ;  /* 0x000000082a2b7812 */ /* 0x000fe200078ee22b */
[----:B------:R-:W-:Y:S01]  /*19340*/  IMAD.SHL.U32 R73, R40, 0x8, RZ ;  /* 0x0000000828497824 */ /* 0x000fe200078e00ff */
[----:B------:R-:W-:Y:S01]  /*19350*/  LOP3.LUT R42, R110, 0x7, RZ, 0xc0, !PT ;  /* 0x000000076e2a7812 */ /* 0x000fe200078ec0ff */
[----:B------:R-:W-:Y:S01]  /*19360*/  IMAD.SHL.U32 R40, R117, 0x8, RZ ;  /* 0x0000000875287824 */ /* 0x000fe200078e00ff */
[C---:B------:R-:W-:Y:S01]  /*19370*/  HMMA.16816.F16 R88, R48.reuse, R88, R76 ;  /* 0x000000583058723c */ /* 0x040fe2000000084c */
[----:B------:R-:W-:Y:S01]  /*19380*/  IMAD R41, R41, 0x28, R116 ;  /* 0x0000002829297824 */ /* 0x000fe200078e0274 */
[----:B------:R-:W-:Y:S01]  /*19390*/  LOP3.LUT R73, R73, 0x8, R42, 0xe2, !PT ;  /* 0x0000000849497812 */ /* 0x000fe200078ee22a */
[----:B------:R-:W-:Y:S01]  /*193a0*/  IMAD R40, R43, 0x88, R40 ;  /* 0x000000882b287824 */ /* 0x000fe200078e0228 */
[----:B--2---:R-:W-:Y:S01]  /*193b0*/  SHF.R.U32.HI R42, RZ, 0x3, R74 ;  /* 0x00000003ff2a7819 */ /* 0x004fe2000001164a */
[----:B------:R-:W-:Y:S01]  /*193c0*/  IMAD.U32 R41, R41, 0x2, R6 ;  /* 0x0000000229297824 */ /* 0x000fe200078e0006 */
[----:B------:R-:W1:Y:S01]  /*193d0*/  S2R R117, SR_LANEID ;  /* 0x0000000000757919 */ /* 0x000e620000000000 */
[----:B------:R-:W-:Y:S01]  /*193e0*/  IMAD.U32 R76, R40, 0x2, R5 ;  /* 0x00000002284c7824 */ /* 0x000fe200078e0005 */
[----:B------:R-:W-:Y:S01]  /*193f0*/  HMMA.16816.F16 R38, R48, R38, R78 ;  /* 0x000000263026723c */ /* 0x000fe2000000084e */
[----:B------:R-:W-:Y:S01]  /*19400*/  IMAD.SHL.U32 R113, R42, 0x8, RZ ;  /* 0x000000082a717824 */ /* 0x000fe200078e00ff */
[----:B------:R-:W-:Y:S01]  /*19410*/  SHF.R.U32.HI R72, RZ, 0x3, R108 ;  /* 0x00000003ff487819 */ /* 0x000fe2000001166c */
[----:B------:R-:W-:Y:S01]  /*19420*/  LDSM.16.M88.4 R40, [R41] ;  /* 0x000000002928783b */ /* 0x000fe20000000200 */
[----:B------:R-:W-:-:S02]  /*19430*/  SHF.R.U32.HI R110, RZ, 0x4, R110 ;  /* 0x00000004ff6e7819 */ /* 0x000fc4000001166e */
[----:B------:R-:W-:Y:S01]  /*19440*/  SHF.R.U32.HI R108, RZ, 0x4, R108 ;  /* 0x00000004ff6c7819 */ /* 0x000fe2000001166c */
[----:B------:R-:W2:Y:S01]  /*19450*/  LDSM.16.MT88.4 R76, [R76] ;  /* 0x000000004c4c783b */ /* 0x000ea20000004200 */
[----:B------:R-:W-:Y:S01]  /*19460*/  IMAD.SHL.U32 R72, R72, 0x8, RZ ;  /* 0x0000000848487824 */ /* 0x000fe200078e00ff */
[----:B------:R-:W-:Y:S01]  /*19470*/  HMMA.16816.F16 R36, R48, R36, R106 ;  /* 0x000000243024723c */ /* 0x000fe2000000086a */
[----:B------:R-:W-:Y:S01]  /*19480*/  IMAD.SHL.U32 R110, R110, 0x8, RZ ;  /* 0x000000086e6e7824 */ /* 0x000fe200078e00ff */
[----:B------:R-:W3:Y:S01]  /*19490*/  S2R R116, SR_LANEID ;  /* 0x0000000000747919 */ /* 0x000ee20000000000 */
[----:B------:R-:W-:Y:S01]  /*194a0*/  IMAD.SHL.U32 R108, R108, 0x8, RZ ;  /* 0x000000086c6c7824 */ /* 0x000fe200078e00ff */
[----:B------:R-:W-:Y:S01]  /*194b0*/  LOP3.LUT R75, R72, 0x8, R75, 0xe2, !PT ;  /* 0x00000008484b7812 */ /* 0x000fe200078ee24b */
[----:B------:R-:W-:-:S03]  /*194c0*/  IMAD R73, R73, 0x88, R110 ;  /* 0x0000008849497824 */ /* 0x000fc600078e026e */
[C---:B------:R-:W-:Y:S01]  /*194d0*/  HMMA.16816.F16 R106, R48.reuse, R44, R68 ;  /* 0x0000002c306a723c */ /* 0x040fe20000000844 */
[----:B----4-:R-:W-:Y:S01]  /*194e0*/  SHF.R.U32.HI R68, RZ, 0x3, R111 ;  /* 0x00000003ff447819 */ /* 0x010fe2000001166f */
[----:B------:R-:W-:Y:S01]  /*194f0*/  IMAD R109, R75, 0x88, R108 ;  /* 0x000000884b6d7824 */ /* 0x000fe200078e026c */
[----:B------:R-:W4:Y:S01]  /*19500*/  S2R R44, SR_LANEID ;  /* 0x00000000002c7919 */ /* 0x000f220000000000 */
[----:B------:R-:W-:Y:S01]  /*19510*/  SHF.R.U32.HI R108, RZ, 0x4, R74 ;  /* 0x00000004ff6c7819 */ /* 0x000fe2000001164a */
[----:B------:R-:W-:Y:S01]  /*19520*/  IMAD.U32 R73, R73, 0x2, R10 ;  /* 0x0000000249497824 */ /* 0x000fe200078e000a */
[----:B------:R-:W-:Y:S01]  /*19530*/  LOP3.LUT R69, R111, 0x7, RZ, 0xc0, !PT ;  /* 0x000000076f457812 */ /* 0x000fe200078ec0ff */
[----:B------:R-:W5:Y:S01]  /*19540*/  S2R R45, SR_LANEID ;  /* 0x00000000002d7919 */ /* 0x000f620000000000 */
[----:B------:R-:W-:Y:S01]  /*19550*/  HMMA.16816.F16 R94, R48, R94, R70 ;  /* 0x0000005e305e723c */ /* 0x000fe20000000846 */
[----:B------:R-:W-:Y:S01]  /*19560*/  LOP3.LUT R70, R74, 0x7, RZ, 0xc0, !PT ;  /* 0x000000074a467812 */ /* 0x000fe200078ec0ff */
[----:B------:R-:W-:Y:S01]  /*19570*/  IMAD.SHL.U32 R68, R68, 0x8, RZ ;  /* 0x0000000844447824 */ /* 0x000fe200078e00ff */
[----:B------:R-:W4:Y:S01]  /*19580*/  LDSM.16.MT88.4 R72, [R73] ;  /* 0x000000004948783b */ /* 0x000f220000004200 */
[----:B------:R-:W-:Y:S01]  /*19590*/  IMAD.SHL.U32 R108, R108, 0x8, RZ ;  /* 0x000000086c6c7824 */ /* 0x000fe200078e00ff */
[----:B------:R-:W-:-:S02]  /*195a0*/  LOP3.LUT R113, R113, 0x8, R70, 0xe2, !PT ;  /* 0x0000000871717812 */ /* 0x000fc400078ee246 */
[----:B------:R-:W-:Y:S02]  /*195b0*/  SHF.R.U32.HI R70, RZ, 0x3, R118 ;  /* 0x00000003ff467819 */ /* 0x000fe40000011676 */
[----:B-1----:R-:W-:Y:S01]  /*195c0*/  SHF.R.U32.HI R71, RZ, 0x3, R117 ;  /* 0x00000003ff477819 */ /* 0x002fe20000011675 */
[----:B------:R-:W-:Y:S01]  /*195d0*/  IMAD R114, R113, 0x88, R108 ;  /* 0x0000008871727824 */ /* 0x000fe200078e026c */
[----:B------:R-:W-:Y:S01]  /*195e0*/  LOP3.LUT R112, R68, 0x8, R69, 0xe2, !PT ;  /* 0x0000000844707812 */ /* 0x000fe200078ee245 */
[----:B------:R-:W-:Y:S01]  /*195f0*/  IMAD.SHL.U32 R70, R70, 0x8, RZ ;  /* 0x0000000846467824 */ /* 0x000fe200078e00ff */
[----:B------:R-:W-:Y:S01]  /*19600*/  LOP3.LUT R120, R117, 0x7, RZ, 0xc0, !PT ;  /* 0x0000000775787812 */ /* 0x000fe200078ec0ff */
[----:B------:R-:W-:Y:S01]  /*19610*/  IMAD.SHL.U32 R71, R71, 0x8, RZ ;  /* 0x0000000847477824 */ /* 0x000fe200078e00ff */
[----:B------:R-:W-:Y:S01]  /*19620*/  SHF.R.U32.HI R111, RZ, 0x4, R111 ;  /* 0x00000004ff6f7819 */ /* 0x000fe2000001166f */
[----:B------:R-:W-:Y:S01]  /*19630*/  IMAD.U32 R68, R109, 0x2, R142 ;  /* 0x000000026d447824 */ /* 0x000fe200078e008e */
[----:B------:R-:W-:Y:S01]  /*19640*/  LOP3.LUT R121, R70, 0x8, R121, 0xe2, !PT ;  /* 0x0000000846797812 */ /* 0x000fe200078ee279 */
[----:B------:R-:W-:Y:S01]  /*19650*/  HMMA.16816.F16 R108, R48, R46, R66 ;  /* 0x0000002e306c723c */ /* 0x000fe20000000842 */
[----:B------:R-:W-:Y:S01]  /*19660*/  LOP3.LUT R120, R71, 0x8, R120, 0xe2, !PT ;  /* 0x0000000847787812 */ /* 0x000fe200078ee278 */
[----:B------:R-:W1:Y:S01]  /*19670*/  S2R R46, SR_LANEID ;  /* 0x00000000002e7919 */ /* 0x000e620000000000 */
[----:B------:R-:W-:Y:S01]  /*19680*/  IMAD.SHL.U32 R49, R111, 0x8, RZ ;  /* 0x000000086f317824 */ /* 0x000fe200078e00ff */
[----:B---3--:R-:W-:Y:S01]  /*19690*/  SHF.R.U32.HI R47, RZ, 0x3, R116 ;  /* 0x00000003ff2f7819 */ /* 0x008fe20000011674 */
[----:B------:R-:W3:Y:S01]  /*196a0*/  LDSM.16.MT88.4 R68, [R68] ;  /* 0x000000004444783b */ /* 0x000ee20000004200 */
[----:B------:R-:W-:-:S02]  /*196b0*/  SHF.R.U32.HI R50, RZ, 0x3, R148 ;  /* 0x00000003ff327819 */ /* 0x000fc40000011694 */
[C---:B--2---:R-:W-:Y:S01]  /*196c0*/  HMMA.16816.F16 R110, R40.reuse, R76, R64 ;  /* 0x0000004c286e723c */ /* 0x044fe20000000840 */
[----:B------:R-:W-:Y:S01]  /*196d0*/  IMAD.U32 R64, R114, 0x2, R143 ;  /* 0x0000000272407824 */ /* 0x000fe200078e008f */
[----:B------:R-:W-:Y:S01]  /*196e0*/  LOP3.LUT R48, R116, 0x7, RZ, 0xc0, !PT ;  /* 0x0000000774307812 */ /* 0x000fe200078ec0ff */
[----:B------:R-:W-:Y:S01]  /*196f0*/  IMAD.SHL.U32 R47, R47, 0x8, RZ ;  /* 0x000000082f2f7824 */ /* 0x000fe200078e00ff */
[----:B------:R-:W-:Y:S01]  /*19700*/  LOP3.LUT R51, R148, 0x7, RZ, 0xc0, !PT ;  /* 0x0000000794337812 */ /* 0x000fe200078ec0ff */
[----:B------:R-:W-:Y:S01]  /*19710*/  IMAD.SHL.U32 R50, R50, 0x8, RZ ;  /* 0x0000000832327824 */ /* 0x000fe200078e00ff */
[----:B-----5:R-:W-:Y:S01]  /*19720*/  LOP3.LUT R122, R45, 0x7, RZ, 0xc0, !PT ;  /* 0x000000072d7a7812 */ /* 0x020fe200078ec0ff */
[----:B------:R-:W2:Y:S01]  /*19730*/  LDSM.16.MT88.4 R64, [R64] ;  /* 0x000000004040783b */ /* 0x000ea20000004200 */
[----:B------:R-:W-:Y:S01]  /*19740*/  LOP3.LUT R47, R47, 0x8, R48, 0xe2, !PT ;  /* 0x000000082f2f7812 */ /* 0x000fe200078ee230 */
[----:B------:R-:W-:Y:S01]  /*19750*/  IMAD R123, R112, 0x28, R49 ;  /* 0x00000028707b7824 */ /* 0x000fe200078e0231 */
[----:B------:R-:W-:Y:S01]  /*19760*/  LOP3.LUT R48, R50, 0x8, R51, 0xe2, !PT ;  /* 0x0000000832307812 */ /* 0x000fe200078ee233 */
[----:B------:R-:W-:Y:S01]  /*19770*/  HMMA.16816.F16 R112, R40, R78, R84 ;  /* 0x0000004e2870723c */ /* 0x000fe20000000854 */
[----:B------:R-:W-:-:S02]  /*19780*/  SHF.R.U32.HI R49, RZ, 0x3, R119 ;  /* 0x00000003ff317819 */ /* 0x000fc40000011677 */
[----:B----4-:R-:W-:Y:S02]  /*19790*/  SHF.R.U32.HI R50, RZ, 0x3, R44 ;  /* 0x00000003ff327819 */ /* 0x010fe4000001162c */
[----:B------:R-:W-:Y:S01]  /*197a0*/  SHF.R.U32.HI R85, RZ, 0x3, R45 ;  /* 0x00000003ff557819 */ /* 0x000fe2000001162d */
[----:B------:R-:W-:Y:S01]  /*197b0*/  IMAD.SHL.U32 R124, R49, 0x8, RZ ;  /* 0x00000008317c7824 */ /* 0x000fe200078e00ff */
[----:B------:R-:W-:Y:S01]  /*197c0*/  LOP3.LUT R84, R44, 0x7, RZ, 0xc0, !PT ;  /* 0x000000072c547812 */ /* 0x000fe200078ec0ff */
[----:B------:R-:W-:Y:S01]  /*197d0*/  IMAD.SHL.U32 R49, R50, 0x8, RZ ;  /* 0x0000000832317824 */ /* 0x000fe200078e00ff */
[----:B------:R-:W-:Y:S01]  /*197e0*/  SHF.R.U32.HI R117, RZ, 0x4, R117 ;  /* 0x00000004ff757819 */ /* 0x000fe20000011675 */
[----:B------:R-:W-:Y:S01]  /*197f0*/  IMAD.SHL.U32 R85, R85, 0x8, RZ ;  /* 0x0000000855557824 */ /* 0x000fe200078e00ff */
[----:B------:R-:W-:Y:S01]  /*19800*/  SHF.R.U32.HI R116, RZ, 0x4, R116 ;  /* 0x00000004ff747819 */ /* 0x000fe20000011674 */
[----:B------:R-:W-:Y:S01]  /*19810*/  HMMA.16816.F16 R114, R40, R72, R86 ;  /* 0x000000482872723c */ /* 0x000fe20000000856 */
[----:B------:R-:W-:Y:S01]  /*19820*/  LOP3.LUT R49, R49, 0x8, R84, 0xe2, !PT ;  /* 0x0000000831317812 */ /* 0x000fe200078ee254 */
[----:B------:R-:W-:Y:S01]  /*19830*/  IMAD.U32 R84, R123, 0x2, R0 ;  /* 0x000000027b547824 */ /* 0x000fe200078e0000 */
[----:B------:R-:W-:Y:S01]  /*19840*/  LOP3.LUT R50, R85, 0x8, R122, 0xe2, !PT ;  /* 0x0000000855327812 */ /* 0x000fe200078ee27a */
[----:B------:R-:W-:Y:S01]  /*19850*/  IMAD.SHL.U32 R123, R117, 0x8, RZ ;  /* 0x00000008757b7824 */ /* 0x000fe200078e00ff */
[----:B-1----:R-:W-:-:S02]  /*19860*/  SHF.R.U32.HI R122, RZ, 0x3, R46 ;  /* 0x00000003ff7a7819 */ /* 0x002fc4000001162e */
[----:B------:R-:W-:Y:S01]  /*19870*/  SHF.R.U32.HI R118, RZ, 0x4, R118 ;  /* 0x00000004ff767819 */ /* 0x000fe20000011676 */
[----:B------:R-:W1:Y:S01]  /*19880*/  LDSM.16.M88.4 R84, [R84] ;  /* 0x000000005454783b */ /* 0x000e620000000200 */
[----:B------:R-:W-:Y:S01]  /*19890*/  LOP3.LUT R51, R119, 0x7, RZ, 0xc0, !PT ;  /* 0x0000000777337812 */ /* 0x000fe200078ec0ff */
[----:B------:R-:W-:Y:S01]  /*198a0*/  IMAD.SHL.U32 R125, R122, 0x8, RZ ;  /* 0x000000087a7d7824 */ /* 0x000fe200078e00ff */
[----:B------:R-:W-:Y:S01]  /*198b0*/  SHF.R.U32.HI R45, RZ, 0x4, R45 ;  /* 0x00000004ff2d7819 */ /* 0x000fe2000001162d */
[----:B------:R-:W-:Y:S01]  /*198c0*/  IMAD.SHL.U32 R122, R116, 0x8, RZ ;  /* 0x00000008747a7824 */ /* 0x000fe200078e00ff */
[----:B------:R-:W-:Y:S01]  /*198d0*/  LOP3.LUT R51, R124, 0x8, R51, 0xe2, !PT ;  /* 0x000000087c337812 */ /* 0x000fe200078ee233 */
[----:B------:R-:W-:Y:S01]  /*198e0*/  IMAD.SHL.U32 R118, R118, 0x8, RZ ;  /* 0x0000000876767824 */ /* 0x000fe200078e00ff */
[C---:B---3--:R-:W-:Y:S01]  /*198f0*/  HMMA.16816.F16 R116, R40.reuse, R68, R60 ;  /* 0x000000442874723c */ /* 0x048fe2000000083c */
[----:B------:R-:W-:Y:S01]  /*19900*/  IMAD R61, R120, 0x28, R123 ;  /* 0x00000028783d7824 */ /* 0x000fe200078e027b */
[----:B------:R-:W-:Y:S01]  /*19910*/  SHF.R.U32.HI R120, RZ, 0x4, R44 ;  /* 0x00000004ff787819 */ /* 0x000fe2000001162c */
[----:B------:R-:W-:Y:S01]  /*19920*/  IMAD R122, R47, 0x28, R122 ;  /* 0x000000282f7a7824 */ /* 0x000fe200078e027a */
[----:B------:R-:W-:Y:S01]  /*19930*/  SHF.R.U32.HI R47, RZ, 0x4, R119 ;  /* 0x00000004ff2f7819 */ /* 0x000fe20000011677 */
[----:B------:R-:W-:Y:S01]  /*19940*/  IMAD R60, R121, 0x28, R118 ;  /* 0x00000028793c7824 */ /* 0x000fe200078e0276 */
[----:B------:R-:W-:Y:S01]  /*19950*/  LOP3.LUT R124, R46, 0x7, RZ, 0xc0, !PT ;  /* 0x000000072e7c7812 */ /* 0x000fe200078ec0ff */
[----:B------:R-:W-:Y:S01]  /*19960*/  IMAD.U32 R61, R61, 0x2, R14 ;  /* 0x000000023d3d7824 */ /* 0x000fe200078e000e */
[----:B------:R-:W-:Y:S01]  /*19970*/  HMMA.16816.F16 R118, R40, R70, R62 ;  /* 0x000000462876723c */ /* 0x000fe2000000083e */
[----:B------:R-:W-:Y:S01]  /*19980*/  SHF.R.U32.HI R62, RZ, 0x4, R46 ;  /* 0x00000004ff3e7819 */ /* 0x000fe2000001162e */
[----:B------:R-:W-:Y:S01]  /*19990*/  IMAD.SHL.U32 R46, R120, 0x8, RZ ;  /* 0x00000008782e7824 */ /* 0x000fe200078e00ff */
[----:B------:R-:W-:Y:S01]  /*199a0*/  LOP3.LUT R125, R125, 0x8, R124, 0xe2, !PT ;  /* 0x000000087d7d7812 */ /* 0x000fe200078ee27c */
[----:B------:R-:W-:Y:S01]  /*199b0*/  IMAD.U32 R149, R122, 0x2, R141 ;  /* 0x000000027a957824 */ /* 0x000fe200078e008d */
[----:B------:R-:W-:Y:S01]  /*199c0*/  SHF.R.U32.HI R148, RZ, 0x4, R148 ;  /* 0x00000004ff947819 */ /* 0x000fe20000011694 */
[----:B------:R-:W-:-:S02]  /*199d0*/  IMAD.SHL.U32 R62, R62, 0x8, RZ ;  /* 0x000000083e3e7824 */ /* 0x000fc400078e00ff */
[C---:B--2---:R-:W-:Y:S01]  /*199e0*/  HMMA.16816.F16 R120, R40.reuse, R64, R80 ;  /* 0x000000402878723c */ /* 0x044fe20000000850 */
[----:B------:R-:W-:Y:S02]  /*199f0*/  IMAD.U32 R80, R60, 0x2, R15 ;  /* 0x000000023c507824 */ /* 0x000fe400078e000f */
[----:B------:R-:W-:Y:S02]  /*19a00*/  IMAD R46, R49, 0x88, R46 ;  /* 0x00000088312e7824 */ /* 0x000fe400078e022e */
[----:B------:R-:W-:Y:S02]  /*19a10*/  IMAD R49, R125, 0x88, R62 ;  /* 0x000000887d317824 */ /* 0x000fe400078e023e */
[----:B------:R-:W2:Y:S01]  /*19a20*/  LDSM.16.M88.4 R60, [R61] ;  /* 0x000000003d3c783b */ /* 0x000ea20000000200 */
[----:B------:R-:W-:Y:S01]  /*19a30*/  HMMA.16816.F16 R122, R40, R66, R82 ;  /* 0x00000042287a723c */ /* 0x000fe20000000852 */
[----:B------:R-:W-:Y:S02]  /*19a40*/  IMAD.SHL.U32 R44, R47, 0x8, RZ ;  /* 0x000000082f2c7824 */ /* 0x000fe400078e00ff */
[----:B------:R-:W3:Y:S01]  /*19a50*/  LDSM.16.M88.4 R80, [R80] ;  /* 0x000000005050783b */ /* 0x000ee20000000200 */
[----:B------:R-:W-:-:S04]  /*19a60*/  DEPBAR.LE SB0, 0x0 ;  /* 0x000080000000791a */ /* 0x000fc80000000000 */
[----:B------:R-:W-:Y:S01]  /*19a70*/  BAR.SYNC.DEFER_BLOCKING 0x0 ;  /* 0x0000000000007b1d */ /* 0x000fe20000010000 */
[----:B------:R-:W-:Y:S01]  /*19a80*/  IMAD.SHL.U32 R45, R45, 0x8, RZ ;  /* 0x000000082d2d7824 */ /* 0x000fe200078e00ff */
[----:B------:R-:W-:Y:S01]  /*19a90*/  HMMA.16816.F16 R104, R40, R74, R104 ;  /* 0x0000004a2868723c */ /* 0x000fe20000000868 */
[----:B------:R-:W-:Y:S01]  /*19aa0*/  IMAD R51, R51, 0x88, R44 ;  /* 0x0000008833337824 */ /* 0x000fe200078e022c */
[----:B------:R-:W-:Y:S01]  /*19ab0*/  IADD3 R40, P0, PT, R146, 0x10000, RZ ;  /* 0x0001000092287810 */ /* 0x000fe20007f1e0ff */
[----:B------:R-:W-:Y:S01]  /*19ac0*/  IMAD R50, R50, 0x88, R45 ;  /* 0x0000008832327824 */ /* 0x000fe200078e022d */
[C---:B------:R-:W-:Y:S01]  /*19ad0*/  IADD3 R42, P1, PT, R146.reuse, 0x20000, RZ ;  /* 0x00020000922a7810 */ /* 0x040fe20007f3e0ff */
[----:B------:R-:W-:Y:S01]  /*19ae0*/  IMAD.U32 R141, R51, 0x2, R140 ;  /* 0x00000002338d7824 */ /* 0x000fe200078e008c */
[----:B------:R-:W-:Y:S01]  /*19af0*/  IADD3 R44, P2, PT, R146, 0x30000, RZ ;  /* 0x00030000922c7810 */ /* 0x000fe20007f5e0ff */
[----:B------:R-:W-:Y:S01]  /*19b00*/  IMAD.U32 R140, R50, 0x2, R133 ;  /* 0x00000002328c7824 */ /* 0x000fe200078e0085 */
[C---:B-1----:R-:W-:Y:S01]  /*19b10*/  HMMA.16816.F16 R124, R84.reuse, R76, R54 ;  /* 0x0000004c547c723c */ /* 0x042fe20000000836 */
[--C-:B------:R-:W-:Y:S01]  /*19b20*/  IMAD.X R41, RZ, RZ, R147.reuse, P0 ;  /* 0x000000ffff297224 */ /* 0x100fe200000e0693 */
[C---:B------:R-:W-:Y:S01]  /*19b30*/  IADD3 R50, P0, PT, R144.reuse, 0x1f0000, RZ ;  /* 0x001f000090327810 */ /* 0x040fe20007f1e0ff */
[--C-:B------:R-:W-:Y:S01]  /*19b40*/  IMAD.X R43, RZ, RZ, R147.reuse, P1 ;  /* 0x000000ffff2b7224 */ /* 0x100fe200008e0693 */
[----:B------:R-:W-:Y:S01]  /*19b50*/  IADD3 R54, P1, PT, R144, 0x1f0000, RZ ;  /* 0x001f000090367810 */ /* 0x000fe20007f3e0ff */
[----:B------:R-:W-:Y:S01]  /*19b60*/  IMAD.X R45, RZ, RZ, R147, P2 ;  /* 0x000000ffff2d7224 */ /* 0x000fe200010e0693 */
[----:B------:R-:W-:Y:S01]  /*19b70*/  IADD3.X R51, PT, PT, RZ, R145, RZ, P0, !PT ;  /* 0x00000091ff337210 */ /* 0x000fe200007fe4ff */
[----:B------:R-:W-:Y:S01]  /*19b80*/  IMAD.U32 R46, R46, 0x2, R135 ;  /* 0x000000022e2e7824 */ /* 0x000fe200078e0087 */
[----:B------:R-:W-:Y:S01]  /*19b90*/  HMMA.16816.F16 R126, R84, R78, R56 ;  /* 0x0000004e547e723c */ /* 0x000fe20000000838 */
[----:B------:R-:W-:-:S02]  /*19ba0*/  IMAD.X R55, RZ, RZ, R145, P1 ;  /* 0x000000ffff377224 */ /* 0x000fc400008e0691 */
[----:B------:R-:W-:Y:S02]  /*19bb0*/  IMAD.U32 R49, R49, 0x2, R132 ;  /* 0x0000000231317824 */ /* 0x000fe400078e0084 */
[----:B------:R-:W-:Y:S01]  /*19bc0*/  IMAD.SHL.U32 R151, R148, 0x8, RZ ;  /* 0x0000000894977824 */ /* 0x000fe200078e00ff */
[----:B------:R-:W-:Y:S01]  /*19bd0*/  @!PT LDS RZ, [RZ] ;  /* 0x00000000fffff984 */ /* 0x000fe20000000800 */
[----:B------:R-:W-:Y:S01]  /*19be0*/  @!PT LDS RZ, [RZ] ;  /* 0x00000000fffff984 */ /* 0x000fe20000000800 */
[----:B------:R-:W-:Y:S01]  /*19bf0*/  @!PT LDS RZ, [RZ] ;  /* 0x00000000fffff984 */ /* 0x000fe20000000800 */
[----:B------:R1:W-:Y:S02]  /*19c00*/  LDGSTS.E.128 [R134+0x2800], desc[UR6][R146.64+0x7c0] ;  /* 0x028007c092867fae */ /* 0x0003e4000b9a1806 */
[-C--:B------:R-:W-:Y:S01]  /*19c10*/  HMMA.16816.F16 R132, R84, R72.reuse, R58 ;  /* 0x000000485484723c */ /* 0x080fe2000000083a */
[----:B------:R-:W-:Y:S01]  /*19c20*/  IMAD R151, R48, 0x28, R151 ;  /* 0x0000002830977824 */ /* 0x000fe200078e0297 */
[----:B------:R-:W-:Y:S03]  /*19c30*/  LDGSTS.E.128 [R134+0x3200], desc[UR6][R40.64+0x7c0] ;  /* 0x032007c028867fae */ /* 0x000fe6000b9a1806 */
[----:B------:R-:W-:Y:S01]  /*19c40*/  IMAD.U32 R151, R151, 0x2, R138 ;  /* 0x0000000297977824 */ /* 0x000fe200078e008a */
[----:B------:R-:W-:Y:S02]  /*19c50*/  LDGSTS.E.128 [R134+0x3c00], desc[UR6][R42.64+0x7c0] ;  /* 0x03c007c02a867fae */ /* 0x000fe4000b9a1806 */
[----:B--2---:R-:W-:Y:S01]  /*19c60*/  HMMA.16816.F16 R88, R60, R72, R88 ;  /* 0x000000483c58723c */ /* 0x004fe20000000858 */
[C---:B-1----:R-:W-:Y:S01]  /*19c70*/  IADD3 R146, P0, PT, R144.reuse, 0x1f8000, RZ ;  /* 0x001f800090927810 */ /* 0x042fe20007f1e0ff */
[----:B------:R1:W-:Y:S01]  /*19c80*/  LDGSTS.E.128 [R134+0x4600], desc[UR6][R44.64+0x7c0] ;  /* 0x046007c02c867fae */ /* 0x0003e2000b9a1806 */
[----:B------:R-:W-:-:S03]  /*19c90*/  IADD3 R144, P1, PT, R144, 0x1f8000, RZ ;  /* 0x001f800090907810 */ /* 0x000fc60007f3e0ff */
[--C-:B------:R-:W-:Y:S01]  /*19ca0*/  IMAD.X R147, RZ, RZ, R145.reuse, P0 ;  /* 0x000000ffff937224 */ /* 0x100fe200000e0691 */
[----:B------:R-:W-:Y:S01]  /*19cb0*/  LDGSTS.E.128 [R139+0x2200], desc[UR6][R50.64] ;  /* 0x02200000328b7fae */ /* 0x000fe2000b9a1806 */
[----:B------:R-:W-:Y:S01]  /*19cc0*/  IMAD.X R145, RZ, RZ, R145, P1 ;  /* 0x000000ffff917224 */ /* 0x000fe200008e0691 */
[----:B---3--:R-:W-:Y:S02]  /*19cd0*/  HMMA.16816.F16 R20, R80, R76, R20 ;  /* 0x0000004c5014723c */ /* 0x008fe40000000814 */
[----:B------:R2:W-:Y:S04]  /*19ce0*/  LDGSTS.E.128 [R139+0x2280], desc[UR6][R54.64+0x80] ;  /* 0x02280080368b7fae */ /* 0x0005e8000b9a1806 */
[----:B------:R-:W-:Y:S02]  /*19cf0*/  LDGSTS.E.128 [R139+0x3300], desc[UR6][R146.64] ;  /* 0x03300000928b7fae */ /* 0x000fe4000b9a1806 */
[----:B-1----:R-:W-:Y:S02]  /*19d00*/  HMMA.16816.F16 R134, R84, R70, R52 ;  /* 0x000000465486723c */ /* 0x002fe40000000834 */
[----:B------:R-:W-:Y:S04]  /*19d10*/  LDGSTS.E.128 [R139+0x3380], desc[UR6][R144.64+0x80] ;  /* 0x03380080908b7fae */ /* 0x000fe8000b9a1806 */
[----:B------:R-:W-:Y:S02]  /*19d20*/  LDSM.16.M88.4 R56, [R149] ;  /* 0x000000009538783b */ /* 0x000fe40000000200 */
[----:B------:R-:W-:Y:S02]  /*19d30*/  HMMA.16816.F16 R76, R60, R76, R36 ;  /* 0x0000004c3c4c723c */ /* 0x000fe40000000824 */
[----:B------:R-:W1:Y:S04]  /*19d40*/  LDSM.16.MT88.4 R40, [R141] ;  /* 0x000000008d28783b */ /* 0x000e680000004200 */
[----:B------:R-:W3:Y:S02]  /*19d50*/  LDSM.16.MT88.4 R44, [R46] ;  /* 0x000000002e2c783b */ /* 0x000ee40000004200 */
[-C--:B------:R-:W-:Y:S02]  /*19d60*/  HMMA.16816.F16 R22, R80, R78.reuse, R22 ;  /* 0x0000004e5016723c */ /* 0x080fe40000000816 */
[----:B--2---:R-:W2:Y:S04]  /*19d70*/  LDSM.16.MT88.4 R52, [R140] ;  /* 0x000000008c34783b */ /* 0x004ea80000004200 */
[----:B------:R-:W4:Y:S02]  /*19d80*/  LDSM.16.MT88.4 R48, [R49] ;  /* 0x000000003130783b */ /* 0x000f240000004200 */
[C---:B------:R-:W-:Y:S01]  /*19d90*/  HMMA.16816.F16 R78, R60.reuse, R78, R38 ;  /* 0x0000004e3c4e723c */ /* 0x040fe20000000826 */
[----:B------:R-:W5:Y:S01]  /*19da0*/  S2R R138, SR_LANEID ;  /* 0x00000000008a7919 */ /* 0x000f620000000000 */
[----:B------:R-:W0:Y:S06]  /*19db0*/  LDGDEPBAR ;  /* 0x00000000000079af */ /* 0x000e2c0000000000 */
[C---:B------:R-:W-:Y:S08]  /*19dc0*/  HMMA.16816.F16 R90, R60.reuse, R74, R90 ;  /* 0x0000004a3c5a723c */ /* 0x040ff0000000085a */
[C---:B------:R-:W-:Y:S08]  /*19dd0*/  HMMA.16816.F16 R92, R60.reuse, R68, R92 ;  /* 0x000000443c5c723c */ /* 0x040ff0000000085c */
[----:B------:R-:W-:Y:S08]  /*19de0*/  HMMA.16816.F16 R94, R60, R70, R94 ;  /* 0x000000463c5e723c */ /* 0x000ff0000000085e */
[----:B-1----:R-:W-:Y:S01]  /*19df0*/  HMMA.16816.F16 R110, R56, R40, R110 ;  /* 0x00000028386e723c */ /* 0x002fe2000000086e */
[----:B-----5:R-:W-:-:S02]  /*19e00*/  SHF.R.U32.HI R36, RZ, 0x3, R138 ;  /* 0x00000003ff247819 */ /* 0x020fc4000001168a */
[----:B------:R-:W-:Y:S02]  /*19e10*/  LOP3.LUT R37, R138, 0x7, RZ, 0xc0, !PT ;  /* 0x000000078a257812 */ /* 0x000fe400078ec0ff */
[----:B------:R-:W-:Y:S01]  /*19e20*/  SHF.R.U32.HI R138, RZ, 0x4, R138 ;  /* 0x00000004ff8a7819 */ /* 0x000fe2000001168a */
[----:B------:R-:W-:Y:S02]  /*19e30*/  IMAD.SHL.U32 R36, R36, 0x8, RZ ;  /* 0x0000000824247824 */ /* 0x000fe400078e00ff */
[----:B------:R-:W-:Y:S02]  /*19e40*/  HMMA.16816.F16 R112, R56, R42, R112 ;  /* 0x0000002a3870723c */ /* 0x000fe40000000870 */
[----:B------:R-:W-:Y:S01]  /*19e50*/  IMAD.SHL.U32 R138, R138, 0x8, RZ ;  /* 0x000000088a8a7824 */ /* 0x000fe200078e00ff */
[----:B------:R-:W-:-:S05]  /*19e60*/  LOP3.LUT R37, R36, 0x8, R37, 0xe2, !PT ;  /* 0x0000000824257812 */ /* 0x000fca00078ee225 */
[----:B---3--:R-:W-:Y:S01]  /*19e70*/  HMMA.16816.F16 R114, R56, R44, R114 ;  /* 0x0000002c3872723c */ /* 0x008fe20000000872 */
[----:B------:R-:W-:-:S04]  /*19e80*/  IMAD R138, R37, 0x28, R138 ;  /* 0x00000028258a7824 */ /* 0x000fc800078e028a */
[----:B------:R-:W-:-:S03]  /*19e90*/  IMAD.U32 R36, R138, 0x2, R137 ;  /* 0x000000028a247824 */ /* 0x000fc600078e0089 */
[C---:B------:R-:W-:Y:S03]  /*19ea0*/  HMMA.16816.F16 R104, R56.reuse, R46, R104 ;  /* 0x0000002e3868723c */ /* 0x040fe60000000868 */
[----:B------:R-:W1:Y:S05]  /*19eb0*/  LDSM.16.M88.4 R36, [R36] ;  /* 0x000000002424783b */ /* 0x000e6a0000000200 */
[C---:B--2---:R-:W-:Y:S08]  /*19ec0*/  HMMA.16816.F16 R116, R56.reuse, R52, R116 ;  /* 0x000000343874723c */ /* 0x044ff00000000874 */
[C---:B------:R-:W-:Y:S08]  /*19ed0*/  HMMA.16816.F16 R118, R56.reuse, R54, R118 ;  /* 0x000000363876723c */ /* 0x040ff00000000876 */
[C---:B----4-:R-:W-:Y:S08]  /*19ee0*/  HMMA.16816.F16 R120, R56.reuse, R48, R120 ;  /* 0x000000303878723c */ /* 0x050ff00000000878 */
[----:B------:R-:W-:Y:S01]  /*19ef0*/  HMMA.16816.F16 R122, R56, R50, R122 ;  /* 0x00000032387a723c */ /* 0x000fe2000000087a */
[----:B------:R-:W2:Y:S01]  /*19f00*/  S2R R57, SR_LANEID ;  /* 0x0000000000397919 */ /* 0x000ea20000000000 */
[----:B------:R-:W3:Y:S06]  /*19f10*/  S2R R56, SR_LANEID ;  /* 0x0000000000387919 */ /* 0x000eec0000000000 */
[C---:B------:R-:W-:Y:S08]  /*19f20*/  HMMA.16816.F16 R106, R60.reuse, R64, R106 ;  /* 0x000000403c6a723c */ /* 0x040ff0000000086a */
[-C--:B------:R-:W-:Y:S01]  /*19f30*/  HMMA.16816.F16 R108, R60, R66.reuse, R108 ;  /* 0x000000423c6c723c */ /* 0x080fe2000000086c */
[----:B------:R-:W4:Y:S01]  /*19f40*/  S2R R61, SR_LANEID ;  /* 0x00000000003d7919 */ /* 0x000f220000000000 */
[----:B------:R-:W5:Y:S06]  /*19f50*/  S2R R63, SR_LANEID ;  /* 0x00000000003f7919 */ /* 0x000f6c0000000000 */
[----:B------:R-:W-:Y:S08]  /*19f60*/  HMMA.16816.F16 R98, R84, R66, R98 ;  /* 0x000000425462723c */ /* 0x000ff00000000862 */
[----:B------:R-:W-:Y:S01]  /*19f70*/  HMMA.16816.F16 R24, R80, R72, R24 ;  /* 0x000000485018723c */ /* 0x000fe20000000818 */
[----:B--2---:R-:W-:Y:S01]  /*19f80*/  SHF.R.U32.HI R58, RZ, 0x3, R57 ;  /* 0x00000003ff3a7819 */ /* 0x004fe20000011639 */
[----:B------:R-:W2:Y:S01]  /*19f90*/  S2R R72, SR_LANEID ;  /* 0x0000000000487919 */ /* 0x000ea20000000000 */
[----:B------:R-:W-:-:S03]  /*19fa0*/  LOP3.LUT R59, R57, 0x7, RZ, 0xc0, !PT ;  /* 0x00000007393b7812 */ /* 0x000fc600078ec0ff */
[----:B------:R-:W-:Y:S02]  /*19fb0*/  IMAD.SHL.U32 R58, R58, 0x8, RZ ;  /* 0x000000083a3a7824 */ /* 0x000fe400078e00ff */
[----:B------:R-:W-:Y:S01]  /*19fc0*/  HMMA.16816.F16 R34, R80, R66, R34 ;  /* 0x000000425022723c */ /* 0x000fe20000000822 */
[----:B------:R-:W1:Y:S02]  /*19fd0*/  S2R R66, SR_LANEID ;  /* 0x0000000000427919 */ /* 0x000e640000000000 */
[----:B------:R-:W-:Y:S02]  /*19fe0*/  LOP3.LUT R60, R58, 0x8, R59, 0xe2, !PT ;  /* 0x000000083a3c7812 */ /* 0x000fe400078ee23b */
[----:B------:R-:W-:Y:S02]  /*19ff0*/  SHF.R.U32.HI R59, RZ, 0x4, R57 ;  /* 0x00000004ff3b7819 */ /* 0x000fe40000011639 */
[--C-:B---3--:R-:W-:Y:S01]  /*1a000*/  SHF.R.U32.HI R57, RZ, 0x3, R56.reuse ;  /* 0x00000003ff397819 */ /* 0x108fe20000011638 */
[----:B------:R-:W-:Y:S01]  /*1a010*/  HMMA.16816.F16 R100, R84, R74, R100 ;  /* 0x0000004a5464723c */ /* 0x000fe20000000864 */
[----:B------:R-:W-:Y:S01]  /*1a020*/  LOP3.LUT R58, R56, 0x7, RZ, 0xc0, !PT ;  /* 0x00000007383a7812 */ /* 0x000fe200078ec0ff */
[----:B------:R-:W-:Y:S01]  /*1a030*/  IMAD.SHL.U32 R59, R59, 0x8, RZ ;  /* 0x000000083b3b7824 */ /* 0x000fe200078e00ff */
[----:B----4-:R-:W-:Y:S01]  /*1a040*/  LOP3.LUT R62, R61, 0x7, RZ, 0xc0, !PT ;  /* 0x000000073d3e7812 */ /* 0x010fe200078ec0ff */
[----:B------:R-:W-:Y:S01]  /*1a050*/  IMAD.SHL.U32 R57, R57, 0x8, RZ ;  /* 0x0000000839397824 */ /* 0x000fe200078e00ff */
[----:B------:R-:W-:Y:S01]  /*1a060*/  SHF.R.U32.HI R56, RZ, 0x4, R56 ;  /* 0x00000004ff387819 */ /* 0x000fe20000011638 */
[----:B------:R-:W-:-:S02]  /*1a070*/  IMAD R59, R60, 0x28, R59 ;  /* 0x000000283c3b7824 */ /* 0x000fc400078e023b */
[----:B------:R-:W3:Y:S01]  /*1a080*/  S2R R60, SR_LANEID ;  /* 0x00000000003c7919 */ /* 0x000ee20000000000 */
[----:B------:R-:W-:Y:S01]  /*1a090*/  LOP3.LUT R57, R57, 0x8, R58, 0xe2, !PT ;  /* 0x0000000839397812 */ /* 0x000fe200078ee23a */
[----:B------:R-:W-:Y:S01]  /*1a0a0*/  HMMA.16816.F16 R96, R84, R64, R96 ;  /* 0x000000405460723c */ /* 0x000fe20000000860 */
[--C-:B------:R-:W-:Y:S01]  /*1a0b0*/  SHF.R.U32.HI R58, RZ, 0x3, R61.reuse ;  /* 0x00000003ff3a7819 */ /* 0x100fe2000001163d */
[----:B------:R-:W-:Y:S01]  /*1a0c0*/  IMAD.SHL.U32 R56, R56, 0x8, RZ ;  /* 0x0000000838387824 */ /* 0x000fe200078e00ff */
[----:B------:R-:W-:-:S03]  /*1a0d0*/  SHF.R.U32.HI R61, RZ, 0x4, R61 ;  /* 0x00000004ff3d7819 */ /* 0x000fc6000001163d */
[----:B------:R-:W-:Y:S02]  /*1a0e0*/  IMAD R56, R57, 0x28, R56 ;  /* 0x0000002839387824 */ /* 0x000fe400078e0238 */
[----:B------:R-:W-:Y:S01]  /*1a0f0*/  HMMA.16816.F16 R26, R80, R74, R26 ;  /* 0x0000004a501a723c */ /* 0x000fe2000000081a */
[----:B------:R-:W-:Y:S01]  /*1a100*/  IMAD.SHL.U32 R75, R58, 0x8, RZ ;  /* 0x000000083a4b7824 */ /* 0x000fe200078e00ff */
[----:B--2---:R-:W-:Y:S01]  /*1a110*/  LOP3.LUT R73, R72, 0x7, RZ, 0xc0, !PT ;  /* 0x0000000748497812 */ /* 0x004fe200078ec0ff */
[----:B------:R-:W-:-:S03]  /*1a120*/  IMAD.SHL.U32 R61, R61, 0x8, RZ ;  /* 0x000000083d3d7824 */ /* 0x000fc600078e00ff */
[----:B------:R-:W-:Y:S02]  /*1a130*/  LOP3.LUT R62, R75, 0x8, R62, 0xe2, !PT ;  /* 0x000000084b3e7812 */ /* 0x000fe400078ee23e */
[C---:B------:R-:W-:Y:S01]  /*1a140*/  HMMA.16816.F16 R32, R80.reuse, R64, R32 ;  /* 0x000000405020723c */ /* 0x040fe20000000820 */
[----:B-----5:R-:W-:Y:S02]  /*1a150*/  SHF.R.U32.HI R64, RZ, 0x3, R63 ;  /* 0x00000003ff407819 */ /* 0x020fe4000001163f */
[----:B-1----:R-:W-:Y:S01]  /*1a160*/  SHF.R.U32.HI R67, RZ, 0x3, R66 ;  /* 0x00000003ff437819 */ /* 0x002fe20000011642 */
[----:B------:R-:W-:Y:S01]  /*1a170*/  IMAD R62, R62, 0x88, R61 ;  /* 0x000000883e3e7824 */ /* 0x000fe200078e023d */
[----:B------:R-:W-:Y:S01]  /*1a180*/  LOP3.LUT R65, R63, 0x7, RZ, 0xc0, !PT ;  /* 0x000000073f417812 */ /* 0x000fe200078ec0ff */
[----:B------:R-:W-:Y:S01]  /*1a190*/  IMAD.SHL.U32 R58, R64, 0x8, RZ ;  /* 0x00000008403a7824 */ /* 0x000fe200078e00ff */
[----:B------:R-:W-:Y:S01]  /*1a1a0*/  SHF.R.U32.HI R63, RZ, 0x4, R63 ;  /* 0x00000004ff3f7819 */ /* 0x000fe2000001163f */
[----:B------:R-:W-:Y:S01]  /*1a1b0*/  HMMA.16816.F16 R30, R80, R70, R30 ;  /* 0x00000046501e723c */ /* 0x000fe2000000081e */
[----:B------:R-:W-:Y:S01]  /*1a1c0*/  SHF.R.U32.HI R71, RZ, 0x3, R72 ;  /* 0x00000003ff477819 */ /* 0x000fe20000011648 */
[----:B------:R-:W-:Y:S01]  /*1a1d0*/  IMAD.SHL.U32 R67, R67, 0x8, RZ ;  /* 0x0000000843437824 */ /* 0x000fe200078e00ff */
[----:B------:R-:W-:Y:S01]  /*1a1e0*/  LOP3.LUT R70, R66, 0x7, RZ, 0xc0, !PT ;  /* 0x0000000742467812 */ /* 0x000fe200078ec0ff */
[----:B------:R-:W-:Y:S01]  /*1a1f0*/  IMAD.SHL.U32 R63, R63, 0x8, RZ ;  /* 0x000000083f3f7824 */ /* 0x000fe200078e00ff */
[----:B------:R-:W-:Y:S01]  /*1a200*/  SHF.R.U32.HI R66, RZ, 0x4, R66 ;  /* 0x00000004ff427819 */ /* 0x000fe20000011642 */
[----:B------:R-:W-:Y:S01]  /*1a210*/  IMAD.SHL.U32 R64, R71, 0x8, RZ ;  /* 0x0000000847407824 */ /* 0x000fe200078e00ff */
[----:B------:R-:W-:Y:S01]  /*1a220*/  LOP3.LUT R58, R58, 0x8, R65, 0xe2, !PT ;  /* 0x000000083a3a7812 */ /* 0x000fe200078ee241 */
[----:B------:R-:W-:Y:S01]  /*1a230*/  HMMA.16816.F16 R102, R84, R68, R102 ;  /* 0x000000445466723c */ /* 0x000fe20000000866 */
[----:B------:R-:W1:Y:S01]  /*1a240*/  LDSM.16.M88.4 R84, [R151] ;  /* 0x000000009754783b */ /* 0x000e620000000200 */
[----:B------:R-:W-:Y:S01]  /*1a250*/  LOP3.LUT R65, R67, 0x8, R70, 0xe2, !PT ;  /* 0x0000000843417812 */ /* 0x000fe200078ee246 */
[----:B------:R-:W-:Y:S01]  /*1a260*/  IMAD.SHL.U32 R66, R66, 0x8, RZ ;  /* 0x0000000842427824 */ /* 0x000fe200078e00ff */
[----:B------:R-:W-:Y:S01]  /*1a270*/  LOP3.LUT R64, R64, 0x8, R73, 0xe2, !PT ;  /* 0x0000000840407812 */ /* 0x000fe200078ee249 */
[----:B------:R-:W-:-:S02]  /*1a280*/  IMAD R58, R58, 0x88, R63 ;  /* 0x000000883a3a7824 */ /* 0x000fc400078e023f */
[----:B------:R-:W-:Y:S01]  /*1a290*/  IMAD R65, R65, 0x88, R66 ;  /* 0x0000008841417824 */ /* 0x000fe200078e0242 */
[----:B------:R-:W-:Y:S01]  /*1a2a0*/  HMMA.16816.F16 R28, R80, R68, R28 ;  /* 0x00000044501c723c */ /* 0x000fe2000000081c */
[----:B------:R-:W-:Y:S01]  /*1a2b0*/  IMAD.U32 R61, R58, 0x2, R19 ;  /* 0x000000023a3d7824 */ /* 0x000fe200078e0013 */
[----:B---3--:R-:W-:Y:S01]  /*1a2c0*/  SHF.R.U32.HI R19, RZ, 0x4, R60 ;  /* 0x00000004ff137819 */ /* 0x008fe2000001163c */
[----:B------:R-:W-:Y:S01]  /*1a2d0*/  IMAD.U32 R65, R65, 0x2, R16 ;  /* 0x0000000241417824 */ /* 0x000fe200078e0010 */
[----:B------:R-:W-:-:S03]  /*1a2e0*/  LOP3.LUT R16, R60, 0x7, RZ, 0xc0, !PT ;  /* 0x000000073c107812 */ /* 0x000fc600078ec0ff */
[----:B------:R-:W-:Y:S01]  /*1a2f0*/  IMAD.SHL.U32 R19, R19, 0x8, RZ ;  /* 0x0000000813137824 */ /* 0x000fe200078e00ff */
[----:B------:R-:W-:Y:S01]  /*1a300*/  HMMA.16816.F16 R68, R36, R40, R20 ;  /* 0x000000282444723c */ /* 0x000fe20000000814 */
[----:B------:R-:W-:Y:S01]  /*1a310*/  IMAD.U32 R20, R59, 0x2, R136 ;  /* 0x000000023b147824 */ /* 0x000fe200078e0088 */
[----:B------:R-:W-:-:S05]  /*1a320*/  SHF.R.U32.HI R59, RZ, 0x4, R72 ;  /* 0x00000004ff3b7819 */ /* 0x000fca0000011648 */
[----:B------:R-:W-:Y:S01]  /*1a330*/  IMAD.SHL.U32 R59, R59, 0x8, RZ ;  /* 0x000000083b3b7824 */ /* 0x000fe200078e00ff */
[C---:B------:R-:W-:Y:S01]  /*1a340*/  HMMA.16816.F16 R72, R36.reuse, R44, R24 ;  /* 0x0000002c2448723c */ /* 0x040fe20000000818 */
[----:B------:R-:W-:Y:S02]  /*1a350*/  IMAD.U32 R24, R56, 0x2, R131 ;  /* 0x0000000238187824 */ /* 0x000fe400078e0083 */
[----:B------:R-:W-:Y:S01]  /*1a360*/  IMAD.U32 R56, R62, 0x2, R7 ;  /* 0x000000023e387824 */ /* 0x000fe200078e0007 */
[----:B------:R-:W-:Y:S02]  /*1a370*/  SHF.R.U32.HI R7, RZ, 0x3, R60 ;  /* 0x00000003ff077819 */ /* 0x000fe4000001163c */
[----:B------:R-:W-:Y:S02]  /*1a380*/  LDSM.16.MT88.4 R60, [R61] ;  /* 0x000000003d3c783b */ /* 0x000fe40000004200 */
[----:B------:R-:W-:Y:S01]  /*1a390*/  HMMA.16816.F16 R70, R36, R42, R22 ;  /* 0x0000002a2446723c */ /* 0x000fe20000000816 */
[----:B------:R-:W-:Y:S01]  /*1a3a0*/  IMAD.SHL.U32 R7, R7, 0x8, RZ ;  /* 0x0000000807077824 */ /* 0x000fe200078e00ff */
[----:B------:R-:W2:Y:S04]  /*1a3b0*/  LDSM.16.M88.4 R20, [R20] ;  /* 0x000000001414783b */ /* 0x000ea80000000200 */
[----:B------:R-:W-:-:S02]  /*1a3c0*/  LOP3.LUT R16, R7, 0x8, R16, 0xe2, !PT ;  /* 0x0000000807107812 */ /* 0x000fc400078ee210 */
[----:B------:R-:W3:Y:S01]  /*1a3d0*/  S2R R7, SR_LANEID ;  /* 0x0000000000077919 */ /* 0x000ee20000000000 */
[C---:B-1----:R-:W-:Y:S02]  /*1a3e0*/  HMMA.16816.F16 R124, R84.reuse, R40, R124 ;  /* 0x00000028547c723c */ /* 0x042fe4000000087c */
[----:B------:R-:W-:Y:S02]  /*1a3f0*/  IMAD R16, R16, 0x28, R19 ;  /* 0x0000002810107824 */ /* 0x000fe400078e0213 */
[----:B------:R-:W1:Y:S02]  /*1a400*/  S2R R19, SR_LANEID ;  /* 0x0000000000137919 */ /* 0x000e640000000000 */
[----:B------:R-:W-:Y:S02]  /*1a410*/  IMAD.U32 R16, R16, 0x2, R129 ;  /* 0x0000000210107824 */ /* 0x000fe400078e0081 */
[C---:B------:R-:W-:Y:S08]  /*1a420*/  HMMA.16816.F16 R126, R84.reuse, R42, R126 ;  /* 0x0000002a547e723c */ /* 0x040ff0000000087e */
[C---:B------:R-:W-:Y:S08]  /*1a430*/  HMMA.16816.F16 R132, R84.reuse, R44, R132 ;  /* 0x0000002c5484723c */ /* 0x040ff00000000884 */
[C---:B------:R-:W-:Y:S08]  /*1a440*/  HMMA.16816.F16 R100, R84.reuse, R46, R100 ;  /* 0x0000002e5464723c */ /* 0x040ff00000000864 */
[C---:B------:R-:W-:Y:S08]  /*1a450*/  HMMA.16816.F16 R102, R84.reuse, R52, R102 ;  /* 0x000000345466723c */ /* 0x040ff00000000866 */
[C---:B------:R-:W-:Y:S08]  /*1a460*/  HMMA.16816.F16 R134, R84.reuse, R54, R134 ;  /* 0x000000365486723c */ /* 0x040ff00000000886 */
[C---:B------:R-:W-:Y:S08]  /*1a470*/  HMMA.16816.F16 R96, R84.reuse, R48, R96 ;  /* 0x000000305460723c */ /* 0x040ff00000000860 */
[----:B------:R-:W-:Y:S01]  /*1a480*/  HMMA.16816.F16 R98, R84, R50, R98 ;  /* 0x000000325462723c */ /* 0x000fe20000000862 */
[----:B------:R-:W-:-:S02]  /*1a490*/  IMAD R84, R64, 0x88, R59 ;  /* 0x0000008840547824 */ /* 0x000fc400078e023b */
[----:B------:R-:W-:Y:S04]  /*1a4a0*/  LDSM.16.MT88.4 R56, [R56] ;  /* 0x000000003838783b */ /* 0x000fe80000004200 */
[----:B------:R-:W-:Y:S01]  /*1a4b0*/  LDSM.16.MT88.4 R64, [R65] ;  /* 0x000000004140783b */ /* 0x000fe20000004200 */
[----:B------:R-:W-:Y:S01]  /*1a4c0*/  HMMA.16816.F16 R80, R36, R52, R28 ;  /* 0x000000342450723c */ /* 0x000fe2000000081c */
[----:B------:R-:W-:Y:S01]  /*1a4d0*/  IMAD.U32 R28, R84, 0x2, R9 ;  /* 0x00000002541c7824 */ /* 0x000fe200078e0009 */
[----:B---3--:R-:W-:-:S05]  /*1a4e0*/  SHF.R.U32.HI R9, RZ, 0x3, R7 ;  /* 0x00000003ff097819 */ /* 0x008fca0000011607 */
[----:B------:R-:W-:Y:S01]  /*1a4f0*/  IMAD.SHL.U32 R9, R9, 0x8, RZ ;  /* 0x0000000809097824 */ /* 0x000fe200078e00ff */
[C---:B------:R-:W-:Y:S01]  /*1a500*/  HMMA.16816.F16 R74, R36.reuse, R46, R26 ;  /* 0x0000002e244a723c */ /* 0x040fe2000000081a */
[----:B------:R-:W-:Y:S07]  /*1a510*/  LDSM.16.M88.4 R24, [R24] ;  /* 0x000000001818783b */ /* 0x000fee0000000200 */
[C---:B------:R-:W-:Y:S01]  /*1a520*/  HMMA.16816.F16 R82, R36.reuse, R54, R30 ;  /* 0x000000362452723c */ /* 0x040fe2000000081e */
[----:B------:R-:W-:Y:S07]  /*1a530*/  LDSM.16.MT88.4 R28, [R28] ;  /* 0x000000001c1c783b */ /* 0x000fee0000004200 */
[C---:B------:R-:W-:Y:S08]  /*1a540*/  HMMA.16816.F16 R84, R36.reuse, R48, R32 ;  /* 0x000000302454723c */ /* 0x040ff00000000820 */
[----:B------:R-:W-:Y:S01]  /*1a550*/  HMMA.16816.F16 R36, R36, R50, R34 ;  /* 0x000000322424723c */ /* 0x000fe20000000822 */
[----:B------:R3:W4:Y:S01]  /*1a560*/  LDSM.16.M88.4 R32, [R16] ;  /* 0x000000001020783b */ /* 0x0007220000000200 */
[----:B------:R-:W5:Y:S06]  /*1a570*/  S2R R38, SR_LANEID ;  /* 0x0000000000267919 */ /* 0x000f6c0000000000 */
[----:B--2---:R-:W-:Y:S01]  /*1a580*/  HMMA.16816.F16 R76, R20, R40, R76 ;  /* 0x00000028144c723c */ /* 0x004fe2000000084c */
[----:B---3--:R-:W-:Y:S01]  /*1a590*/  LOP3.LUT R16, R7, 0x7, RZ, 0xc0, !PT ;  /* 0x0000000707107812 */ /* 0x008fe200078ec0ff */
[----:B------:R-:W2:Y:S01]  /*1a5a0*/  S2R R39, SR_LANEID ;  /* 0x0000000000277919 */ /* 0x000ea20000000000 */
[----:B------:R-:W-:-:S02]  /*1a5b0*/  SHF.R.U32.HI R7, RZ, 0x4, R7 ;  /* 0x00000004ff077819 */ /* 0x000fc40000011607 */
[----:B------:R-:W-:Y:S02]  /*1a5c0*/  LOP3.LUT R16, R9, 0x8, R16, 0xe2, !PT ;  /* 0x0000000809107812 */ /* 0x000fe400078ee210 */
[----:B-1----:R-:W-:Y:S01]  /*1a5d0*/  SHF.R.U32.HI R9, RZ, 0x3, R19 ;  /* 0x00000003ff097819 */ /* 0x002fe20000011613 */
[----:B------:R-:W-:Y:S01]  /*1a5e0*/  IMAD.SHL.U32 R7, R7, 0x8, RZ ;  /* 0x0000000807077824 */ /* 0x000fe200078e00ff */
[C---:B------:R-:W-:Y:S03]  /*1a5f0*/  HMMA.16816.F16 R78, R20.reuse, R42, R78 ;  /* 0x0000002a144e723c */ /* 0x040fe6000000084e */
[----:B------:R-:W-:Y:S01]  /*1a600*/  IMAD R7, R16, 0x28, R7 ;  /* 0x0000002810077824 */ /* 0x000fe200078e0207 */
[----:B------:R-:W-:Y:S01]  /*1a610*/  LOP3.LUT R16, R19, 0x7, RZ, 0xc0, !PT ;  /* 0x0000000713107812 */ /* 0x000fe200078ec0ff */
[----:B------:R-:W-:Y:S01]  /*1a620*/  IMAD.SHL.U32 R9, R9, 0x8, RZ ;  /* 0x0000000809097824 */ /* 0x000fe200078e00ff */
[----:B------:R-:W-:Y:S01]  /*1a630*/  SHF.R.U32.HI R19, RZ, 0x4, R19 ;  /* 0x00000004ff137819 */ /* 0x000fe20000011613 */
[----:B------:R-:W-:Y:S01]  /*1a640*/  IMAD.U32 R7, R7, 0x2, R128 ;  /* 0x0000000207077824 */ /* 0x000fe200078e0080 */
[----:B------:R-:W-:Y:S02]  /*1a650*/  HMMA.16816.F16 R88, R20, R44, R88 ;  /* 0x0000002c1458723c */ /* 0x000fe40000000858 */
[----:B------:R-:W-:Y:S01]  /*1a660*/  LOP3.LUT R16, R9, 0x8, R16, 0xe2, !PT ;  /* 0x0000000809107812 */ /* 0x000fe200078ee210 */
[----:B------:R-:W-:-:S04]  /*1a670*/  IMAD.SHL.U32 R19, R19, 0x8, RZ ;  /* 0x0000000813137824 */ /* 0x000fc800078e00ff */
[----:B------:R-:W-:Y:S01]  /*1a680*/  IMAD R19, R16, 0x28, R19 ;  /* 0x0000002810137824 */ /* 0x000fe200078e0213 */
[C---:B------:R-:W-:Y:S03]  /*1a690*/  HMMA.16816.F16 R90, R20.reuse, R46, R90 ;  /* 0x0000002e145a723c */ /* 0x040fe6000000085a */
[----:B------:R-:W-:Y:S02]  /*1a6a0*/  IMAD.U32 R19, R19, 0x2, R4 ;  /* 0x0000000213137824 */ /* 0x000fe400078e0004 */
[----:B------:R-:W1:Y:S03]  /*1a6b0*/  S2R R4, SR_LANEID ;  /* 0x0000000000047919 */ /* 0x000e660000000000 */
[C---:B------:R-:W-:Y:S01]  /*1a6c0*/  HMMA.16816.F16 R92, R20.reuse, R52, R92 ;  /* 0x00000034145c723c */ /* 0x040fe2000000085c */
[----:B------:R-:W3:Y:S07]  /*1a6d0*/  S2R R52, SR_LANEID ;  /* 0x0000000000347919 */ /* 0x000eee0000000000 */
[C---:B------:R-:W-:Y:S01]  /*1a6e0*/  HMMA.16816.F16 R94, R20.reuse, R54, R94 ;  /* 0x00000036145e723c */ /* 0x040fe2000000085e */
[----:B------:R-:W5:Y:S07]  /*1a6f0*/  S2R R54, SR_LANEID ;  /* 0x0000000000367919 */ /* 0x000f6e0000000000 */
[C---:B------:R-:W-:Y:S08]  /*1a700*/  HMMA.16816.F16 R106, R20.reuse, R48, R106 ;  /* 0x00000030146a723c */ /* 0x040ff0000000086a */
[----:B------:R-:W-:Y:S01]  /*1a710*/  HMMA.16816.F16 R108, R20, R50, R108 ;  /* 0x00000032146c723c */ /* 0x000fe2000000086c */
[----:B------:R2:W1:Y:S01]  /*1a720*/  LDSM.16.M88.4 R20, [R7] ;  /* 0x000000000714783b */ /* 0x0004620000000200 */
[----:B------:R-:W1:Y:S06]  /*1a730*/  S2R R50, SR_LANEID ;  /* 0x0000000000327919 */ /* 0x000e6c0000000000 */
[C---:B----4-:R-:W-:Y:S01]  /*1a740*/  HMMA.16816.F16 R124, R32.reuse, R56, R124 ;  /* 0x00000038207c723c */ /* 0x050fe2000000087c */
[----:B--2---:R-:W2:Y:S01]  /*1a750*/  S2R R7, SR_LANEID ;  /* 0x0000000000077919 */ /* 0x004ea20000000000 */
[----:B---3--:R-:W-:Y:S01]  /*1a760*/  SHF.R.U32.HI R53, RZ, 0x2, R52 ;  /* 0x00000002ff357819 */ /* 0x008fe20000011634 */
[----:B------:R-:W3:Y:S05]  /*1a770*/  S2R R51, SR_LANEID ;  /* 0x0000000000337919 */ /* 0x000eea0000000000 */
[----:B------:R-:W-:Y:S01]  /*1a780*/  HMMA.16816.F16 R126, R32, R58, R126 ;  /* 0x0000003a207e723c */ /* 0x000fe2000000087e */
[----:B-----5:R-:W-:-:S07]  /*1a790*/  SHF.R.U32.HI R55, RZ, 0x2, R54 ;  /* 0x00000002ff377819 */ /* 0x020fce0000011636 */
[C---:B------:R-:W-:Y:S08]  /*1a7a0*/  HMMA.16816.F16 R132, R32.reuse, R60, R132 ;  /* 0x0000003c2084723c */ /* 0x040ff00000000884 */
[C---:B------:R-:W-:Y:S08]  /*1a7b0*/  HMMA.16816.F16 R100, R32.reuse, R62, R100 ;  /* 0x0000003e2064723c */ /* 0x040ff00000000864 */
[----:B------:R-:W-:Y:S01]  /*1a7c0*/  HMMA.16816.F16 R102, R32, R64, R102 ;  /* 0x000000402066723c */ /* 0x000fe20000000866 */
[----:B--2---:R-:W-:-:S02]  /*1a7d0*/  SHF.R.U32.HI R9, RZ, 0x3, R7 ;  /* 0x00000003ff097819 */ /* 0x004fc40000011607 */
[----:B------:R-:W-:Y:S02]  /*1a7e0*/  LOP3.LUT R16, R7, 0x7, RZ, 0xc0, !PT ;  /* 0x0000000707107812 */ /* 0x000fe400078ec0ff */
[----:B------:R-:W-:Y:S01]  /*1a7f0*/  SHF.R.U32.HI R7, RZ, 0x4, R7 ;  /* 0x00000004ff077819 */ /* 0x000fe20000011607 */
[----:B------:R-:W-:Y:S02]  /*1a800*/  IMAD.SHL.U32 R9, R9, 0x8, RZ ;  /* 0x0000000809097824 */ /* 0x000fe400078e00ff */
[C---:B------:R-:W-:Y:S02]  /*1a810*/  HMMA.16816.F16 R134, R32.reuse, R66, R134 ;  /* 0x000000422086723c */ /* 0x040fe40000000886 */
[----:B------:R-:W-:Y:S01]  /*1a820*/  IMAD.SHL.U32 R7, R7, 0x8, RZ ;  /* 0x0000000807077824 */ /* 0x000fe200078e00ff */
[----:B------:R-:W-:Y:S02]  /*1a830*/  LOP3.LUT R16, R9, 0x8, R16, 0xe2, !PT ;  /* 0x0000000809107812 */ /* 0x000fe400078ee210 */
[----:B------:R-:W2:Y:S03]  /*1a840*/  S2R R9, SR_LANEID ;  /* 0x0000000000097919 */ /* 0x000ea60000000000 */
[----:B------:R-:W-:Y:S01]  /*1a850*/  HMMA.16816.F16 R96, R32, R28, R96 ;  /* 0x0000001c2060723c */ /* 0x000fe20000000860 */
[----:B------:R-:W-:-:S04]  /*1a860*/  IMAD R7, R16, 0x28, R7 ;  /* 0x0000002810077824 */ /* 0x000fc800078e0207 */
[----:B------:R-:W-:-:S03]  /*1a870*/  IMAD.U32 R18, R7, 0x2, R18 ;  /* 0x0000000207127824 */ /* 0x000fc600078e0012 */
[----:B------:R-:W-:Y:S01]  /*1a880*/  HMMA.16816.F16 R98, R32, R30, R98 ;  /* 0x0000001e2062723c */ /* 0x000fe20000000862 */
[----:B------:R-:W4:Y:S01]  /*1a890*/  S2R R34, SR_LANEID ;  /* 0x0000000000227919 */ /* 0x000f220000000000 */
[----:B-1----:R-:W-:-:S06]  /*1a8a0*/  LOP3.LUT R32, R4, 0x7, RZ, 0xc0, !PT ;  /* 0x0000000704207812 */ /* 0x002fcc00078ec0ff */
        /* <DEDUP_REMOVED lines=8> */
[----:B------:R1:W5:Y:S01]  /*1a930*/  LDSM.16.M88.4 R24, [R19] ;  /* 0x000000001318783b */ /* 0x0003620000000200 */
[----:B------:R-:W-:-:S06]  /*1a940*/  DEPBAR.LE SB0, 0x0 ;  /* 0x000080000000791a */ /* 0x000fcc0000000000 */
[----:B------:R-:W-:Y:S01]  /*1a950*/  HMMA.16816.F16 R68, R20, R56, R68 ;  /* 0x000000381444723c */ /* 0x000fe20000000844 */
[----:B-1----:R-:W-:-:S05]  /*1a960*/  SHF.R.U32.HI R19, RZ, 0x3, R38 ;  /* 0x00000003ff137819 */ /* 0x002fca0000011626 */
[----:B------:R-:W-:Y:S02]  /*1a970*/  IMAD.SHL.U32 R19, R19, 0x8, RZ ;  /* 0x0000000813137824 */ /* 0x000fe400078e00ff */
        /* <DEDUP_REMOVED lines=9> */
[----:B------:R-:W-:Y:S02]  /*1aa10*/  SHF.R.U32.HI R38, RZ, 0x4, R38 ;  /* 0x00000004ff267819 */ /* 0x000fe40000011626 */
[----:B------:R-:W-:Y:S01]  /*1aa20*/  LOP3.LUT R19, R19, 0x8, R20, 0xe2, !PT ;  /* 0x0000000813137812 */ /* 0x000fe200078ee214 */
[----:B------:R-:W-:Y:S01]  /*1aa30*/  IMAD.SHL.U32 R21, R21, 0x8, RZ ;  /* 0x0000000815157824 */ /* 0x000fe200078e00ff */
[----:B----4-:R-:W-:Y:S01]  /*1aa40*/  SHF.R.U32.HI R20, RZ, 0x3, R34 ;  /* 0x00000003ff147819 */ /* 0x010fe20000011622 */
[----:B------:R-:W-:Y:S01]  /*1aa50*/  IMAD.SHL.U32 R38, R38, 0x8, RZ ;  /* 0x0000000826267824 */ /* 0x000fe200078e00ff */
[----:B------:R-:W-:Y:S01]  /*1aa60*/  LOP3.LUT R22, R39, 0x7, RZ, 0xc0, !PT ;  /* 0x0000000727167812 */ /* 0x000fe200078ec0ff */
[C---:B-----5:R-:W-:Y:S01]  /*1aa70*/  HMMA.16816.F16 R76, R24.reuse, R56, R76 ;  /* 0x00000038184c723c */ /* 0x060fe2000000084c */
[----:B------:R-:W-:Y:S01]  /*1aa80*/  SHF.R.U32.HI R23, RZ, 0x3, R4 ;  /* 0x00000003ff177819 */ /* 0x000fe20000011604 */
[----:B------:R-:W-:Y:S01]  /*1aa90*/  IMAD.SHL.U32 R20, R20, 0x8, RZ ;  /* 0x0000000814147824 */ /* 0x000fe200078e00ff */
[----:B------:R-:W-:Y:S01]  /*1aaa0*/  LOP3.LUT R22, R21, 0x8, R22, 0xe2, !PT ;  /* 0x0000000815167812 */ /* 0x000fe200078ee216 */
[----:B------:R-:W-:Y:S01]  /*1aab0*/  IMAD R38, R19, 0x88, R38 ;  /* 0x0000008813267824 */ /* 0x000fe200078e0226 */
[----:B------:R-:W-:Y:S01]  /*1aac0*/  LOP3.LUT R21, R34, 0x7, RZ, 0xc0, !PT ;  /* 0x0000000722157812 */ /* 0x000fe200078ec0ff */
[----:B------:R-:W-:Y:S01]  /*1aad0*/  IMAD.SHL.U32 R23, R23, 0x8, RZ ;  /* 0x0000000817177824 */ /* 0x000fe200078e00ff */
[----:B------:R-:W-:Y:S01]  /*1aae0*/  SHF.R.U32.HI R34, RZ, 0x4, R34 ;  /* 0x00000004ff227819 */ /* 0x000fe20000011622 */
[----:B------:R-:W-:Y:S01]  /*1aaf0*/  HMMA.16816.F16 R78, R24, R58, R78 ;  /* 0x0000003a184e723c */ /* 0x000fe2000000084e */
[----:B------:R-:W-:Y:S01]  /*1ab00*/  LOP3.LUT R36, R20, 0x8, R21, 0xe2, !PT ;  /* 0x0000000814247812 */ /* 0x000fe200078ee215 */
[----:B------:R-:W-:Y:S01]  /*1ab10*/  IMAD.U32 R20, R38, 0x2, R3 ;  /* 0x0000000226147824 */ /* 0x000fe200078e0003 */
[----:B------:R-:W-:Y:S01]  /*1ab20*/  SHF.R.U32.HI R4, RZ, 0x4, R4 ;  /* 0x00000004ff047819 */ /* 0x000fe20000011604 */
[----:B------:R-:W-:Y:S01]  /*1ab30*/  IMAD.SHL.U32 R3, R34, 0x8, RZ ;  /* 0x0000000822037824 */ /* 0x000fe200078e00ff */
[----:B------:R-:W-:-:S02]  /*1ab40*/  LOP3.LUT R33, R23, 0x8, R32, 0xe2, !PT ;  /* 0x0000000817217812 */ /* 0x000fc400078ee220 */
[----:B------:R-:W-:Y:S01]  /*1ab50*/  SHF.R.U32.HI R39, RZ, 0x4, R39 ;  /* 0x00000004ff277819 */ /* 0x000fe20000011627 */
[----:B------:R-:W-:Y:S01]  /*1ab60*/  IMAD R41, R36, 0x88, R3 ;  /* 0x0000008824297824 */ /* 0x000fe200078e0203 */
[--C-:B--2---:R-:W-:Y:S01]  /*1ab70*/  SHF.R.U32.HI R3, RZ, 0x3, R9.reuse ;  /* 0x00000003ff037819 */ /* 0x104fe20000011609 */
[----:B------:R-:W-:Y:S01]  /*1ab80*/  IMAD.SHL.U32 R4, R4, 0x8, RZ ;  /* 0x0000000804047824 */ /* 0x000fe200078e00ff */
[C---:B------:R-:W-:Y:S01]  /*1ab90*/  HMMA.16816.F16 R88, R24.reuse, R60, R88 ;  /* 0x0000003c1858723c */ /* 0x040fe20000000858 */
[----:B------:R-:W-:Y:S01]  /*1aba0*/  IMAD.U32 R41, R41, 0x2, R2 ;  /* 0x0000000229297824 */ /* 0x000fe200078e0002 */
[----:B------:R-:W-:Y:S01]  /*1abb0*/  BAR.SYNC.DEFER_BLOCKING 0x0 ;  /* 0x0000000000007b1d */ /* 0x000fe20000010000 */
[----:B------:R-:W-:Y:S01]  /*1abc0*/  IMAD R7, R33, 0x88, R4 ;  /* 0x0000008821077824 */ /* 0x000fe200078e0204 */
[----:B------:R-:W-:Y:S01]  /*1abd0*/  LOP3.LUT R4, R9, 0x7, RZ, 0xc0, !PT ;  /* 0x0000000709047812 */ /* 0x000fe200078ec0ff */
[----:B------:R-:W-:Y:S01]  /*1abe0*/  IMAD.SHL.U32 R39, R39, 0x8, RZ ;  /* 0x0000000827277824 */ /* 0x000fe200078e00ff */
[----:B------:R-:W-:Y:S01]  /*1abf0*/  SHF.R.U32.HI R9, RZ, 0x4, R9 ;  /* 0x00000004ff097819 */ /* 0x000fe20000011609 */
[----:B------:R-:W-:Y:S01]  /*1ac00*/  IMAD.U32 R7, R7, 0x2, R8 ;  /* 0x0000000207077824 */ /* 0x000fe200078e0008 */
[----:B------:R-:W-:Y:S01]  /*1ac10*/  HMMA.16816.F16 R90, R24, R62, R90 ;  /* 0x0000003e185a723c */ /* 0x000fe2000000085a */
[----:B------:R-:W-:Y:S01]  /*1ac20*/  IMAD R22, R22, 0x88, R39 ;  /* 0x0000008816167824 */ /* 0x000fe200078e0227 */
[----:B------:R-:W1:Y:S01]  /*1ac30*/  S2R R2, SR_LANEID ;  /* 0x0000000000027919 */ /* 0x000e620000000000 */
[----:B------:R-:W-:-:S02]  /*1ac40*/  IMAD.SHL.U32 R3, R3, 0x8, RZ ;  /* 0x0000000803037824 */ /* 0x000fc400078e00ff */
[----:B------:R-:W-:Y:S01]  /*1ac50*/  IMAD.U32 R32, R22, 0x2, R17 ;  /* 0x0000000216207824 */ /* 0x000fe200078e0011 */
[----:B------:R-:W2:Y:S01]  /*1ac60*/  S2R R8, SR_LANEID ;  /* 0x0000000000087919 */ /* 0x000ea20000000000 */
[----:B------:R-:W-:Y:S01]  /*1ac70*/  IMAD.SHL.U32 R9, R9, 0x8, RZ ;  /* 0x0000000809097824 */ /* 0x000fe200078e00ff */
[----:B------:R-:W-:Y:S01]  /*1ac80*/  LOP3.LUT R4, R3, 0x8, R4, 0xe2, !PT ;  /* 0x0000000803047812 */ /* 0x000fe200078ee204 */
[C---:B------:R-:W-:Y:S04]  /*1ac90*/  HMMA.16816.F16 R92, R24.reuse, R64, R92 ;  /* 0x00000040185c723c */ /* 0x040fe8000000085c */
[----:B------:R-:W-:Y:S02]  /*1aca0*/  IMAD R4, R4, 0x28, R9 ;  /* 0x0000002804047824 */ /* 0x000fe400078e0209 */
[----:B------:R-:W4:Y:S02]  /*1acb0*/  S2R R9, SR_LANEID ;  /* 0x0000000000097919 */ /* 0x000f240000000000 */
[----:B------:R-:W-:Y:S01]  /*1acc0*/  IMAD.U32 R4, R4, 0x2, R11 ;  /* 0x0000000204047824 */ /* 0x000fe200078e000b */
[C---:B------:R-:W-:Y:S01]  /*1acd0*/  HMMA.16816.F16 R94, R24.reuse, R66, R94 ;  /* 0x00000042185e723c */ /* 0x040fe2000000085e */
[----:B------:R-:W-:Y:S04]  /*1ace0*/  LDSM.16.M88.4 R16, [R18] ;  /* 0x000000001210783b */ /* 0x000fe80000000200 */
[----:B------:R-:W5:Y:S03]  /*1acf0*/  LDSM.16.MT88.4 R20, [R20] ;  /* 0x000000001414783b */ /* 0x000f660000004200 */
[----:B------:R-:W-:Y:S01]  /*1ad00*/  HMMA.16816.F16 R106, R24, R28, R106 ;  /* 0x0000001c186a723c */ /* 0x000fe2000000086a */
[----:B------:R-:W3:Y:S04]  /*1ad10*/  LDSM.16.MT88.4 R32, [R32] ;  /* 0x000000002020783b */ /* 0x000ee80000004200 */
[----:B------:R2:W4:Y:S01]  /*1ad20*/  LDSM.16.MT88.4 R36, [R7] ;  /* 0x000000000724783b */ /* 0x0005220000004200 */
[----:B-1----:R-:W-:-:S03]  /*1ad30*/  SHF.R.U32.HI R3, RZ, 0x3, R2 ;  /* 0x00000003ff037819 */ /* 0x002fc60000011602 */
[----:B------:R-:W1:Y:S01]  /*1ad40*/  LDSM.16.MT88.4 R40, [R41] ;  /* 0x000000002928783b */ /* 0x000e620000004200 */
[----:B------:R-:W-:Y:S03]  /*1ad50*/  HMMA.16816.F16 R108, R24, R30, R108 ;  /* 0x0000001e186c723c */ /* 0x000fe6000000086c */
[----:B------:R2:W1:Y:S02]  /*1ad60*/  LDSM.16.M88.4 R44, [R4] ;  /* 0x00000000042c783b */ /* 0x0004640000000200 */
[----:B--2---:R-:W-:Y:S02]  /*1ad70*/  LOP3.LUT R7, R2, 0x7, RZ, 0xc0, !PT ;  /* 0x0000000702077812 */ /* 0x004fe400078ec0ff */
[----:B------:R-:W-:Y:S01]  /*1ad80*/  SHF.R.U32.HI R2, RZ, 0x4, R2 ;  /* 0x00000004ff027819 */ /* 0x000fe20000011602 */
[----:B------:R-:W2:Y:S01]  /*1ad90*/  S2R R11, SR_LANEID ;  /* 0x00000000000b7919 */ /* 0x000ea20000000000 */
[----:B------:R-:W-:Y:S01]  /*1ada0*/  IMAD.SHL.U32 R4, R3, 0x8, RZ ;  /* 0x0000000803047824 */ /* 0x000fe200078e00ff */
[----:B------:R-:W-:-:S02]  /*1adb0*/  SHF.R.U32.HI R3, RZ, 0x3, R8 ;  /* 0x00000003ff037819 */ /* 0x000fc40000011608 */
[----:B------:R-:W-:Y:S02]  /*1adc0*/  IMAD.SHL.U32 R2, R2, 0x8, RZ ;  /* 0x0000000802027824 */ /* 0x000fe400078e00ff */
[----:B------:R-:W-:Y:S01]  /*1add0*/  LOP3.LUT R7, R4, 0x8, R7, 0xe2, !PT ;  /* 0x0000000804077812 */ /* 0x000fe200078ee207 */
[----:B------:R-:W-:Y:S01]  /*1ade0*/  IMAD.SHL.U32 R3, R3, 0x8, RZ ;  /* 0x0000000803037824 */ /* 0x000fe200078e00ff */
[----:B------:R-:W-:Y:S02]  /*1adf0*/  LOP3.LUT R4, R8, 0x7, RZ, 0xc0, !PT ;  /* 0x0000000708047812 */ /* 0x000fe400078ec0ff */
[----:B------:R-:W-:Y:S01]  /*1ae00*/  SHF.R.U32.HI R8, RZ, 0x4, R8 ;  /* 0x00000004ff087819 */ /* 0x000fe20000011608 */
[----:B------:R-:W-:Y:S01]  /*1ae10*/  IMAD R2, R7, 0x28, R2 ;  /* 0x0000002807027824 */ /* 0x000fe200078e0202 */
[----:B------:R-:W-:Y:S01]  /*1ae20*/  LOP3.LUT R3, R3, 0x8, R4, 0xe2, !PT ;  /* 0x0000000803037812 */ /* 0x000fe200078ee204 */
[----:B------:R-:W4:Y:S02]  /*1ae30*/  S2R R7, SR_LANEID ;  /* 0x0000000000077919 */ /* 0x000f240000000000 */
[----:B------:R-:W-:-:S02]  /*1ae40*/  IMAD.SHL.U32 R8, R8, 0x8, RZ ;  /* 0x0000000808087824 */ /* 0x000fc400078e00ff */
[----:B------:R-:W-:Y:S01]  /*1ae50*/  IMAD.U32 R2, R2, 0x2, R13 ;  /* 0x0000000202027824 */ /* 0x000fe200078e000d */
[----:B-----5:R-:W-:Y:S01]  /*1ae60*/  HMMA.16816.F16 R110, R16, R20, R110 ;  /* 0x00000014106e723c */ /* 0x020fe2000000086e */
[----:B------:R-:W-:-:S04]  /*1ae70*/  IMAD R3, R3, 0x28, R8 ;  /* 0x0000002803037824 */ /* 0x000fc800078e0208 */
[----:B------:R-:W-:Y:S02]  /*1ae80*/  IMAD.U32 R3, R3, 0x2, R12 ;  /* 0x0000000203037824 */ /* 0x000fe400078e000c */
[----:B------:R-:W5:Y:S01]  /*1ae90*/  S2R R12, SR_LANEID ;  /* 0x00000000000c7919 */ /* 0x000f620000000000 */
[C---:B------:R-:W-:Y:S02]  /*1aea0*/  HMMA.16816.F16 R112, R16.reuse, R22, R112 ;  /* 0x000000161070723c */ /* 0x040fe40000000870 */
[----:B------:R-:W2:Y:S06]  /*1aeb0*/  LDSM.16.M88.4 R24, [R3] ;  /* 0x000000000318783b */ /* 0x000eac0000000200 */
[C---:B---3--:R-:W-:Y:S08]  /*1aec0*/  HMMA.16816.F16 R114, R16.reuse, R32, R114 ;  /* 0x000000201072723c */ /* 0x048ff00000000872 */
[----:B------:R-:W-:Y:S01]  /*1aed0*/  HMMA.16816.F16 R104, R16, R34, R104 ;  /* 0x000000221068723c */ /* 0x000fe20000000868 */
[----:B----4-:R-:W-:-:S07]  /*1aee0*/  LOP3.LUT R8, R7, 0x7, RZ, 0xc0, !PT ;  /* 0x0000000707087812 */ /* 0x010fce00078ec0ff */
[C---:B------:R-:W-:Y:S08]  /*1aef0*/  HMMA.16816.F16 R116, R16.reuse, R36, R116 ;  /* 0x000000241074723c */ /* 0x040ff00000000874 */
[C---:B------:R-:W-:Y:S08]  /*1af00*/  HMMA.16816.F16 R118, R16.reuse, R38, R118 ;  /* 0x000000261076723c */ /* 0x040ff00000000876 */
[C---:B-1----:R-:W-:Y:S08]  /*1af10*/  HMMA.16816.F16 R120, R16.reuse, R40, R120 ;  /* 0x000000281078723c */ /* 0x042ff00000000878 */
[----:B------:R-:W-:Y:S01]  /*1af20*/  HMMA.16816.F16 R122, R16, R42, R122 ;  /* 0x0000002a107a723c */ /* 0x000fe2000000087a */
[----:B------:R1:W3:Y:S07]  /*1af30*/  LDSM.16.M88.4 R16, [R2] ;  /* 0x000000000210783b */ /* 0x0002ee0000000200 */
[-C--:B------:R-:W-:Y:S01]  /*1af40*/  HMMA.16816.F16 R124, R44, R20.reuse, R124 ;  /* 0x000000142c7c723c */ /* 0x080fe2000000087c */
[----:B-1----:R-:W1:Y:S07]  /*1af50*/  S2R R2, SR_LANEID ;  /* 0x0000000000027919 */ /* 0x002e6e0000000000 */
[----:B--2---:R-:W-:Y:S08]  /*1af60*/  HMMA.16816.F16 R76, R24, R20, R76 ;  /* 0x00000014184c723c */ /* 0x004ff0000000084c */
[-C--:B------:R-:W-:Y:S08]  /*1af70*/  HMMA.16816.F16 R126, R44, R22.reuse, R126 ;  /* 0x000000162c7e723c */ /* 0x080ff0000000087e */
[C---:B------:R-:W-:Y:S08]  /*1af80*/  HMMA.16816.F16 R78, R24.reuse, R22, R78 ;  /* 0x00000016184e723c */ /* 0x040ff0000000084e */
[----:B------:R-:W-:Y:S01]  /*1af90*/  HMMA.16816.F16 R88, R24, R32, R88 ;  /* 0x000000201858723c */ /* 0x000fe20000000858 */
[----:B-1----:R-:W-:-:S02]  /*1afa0*/  SHF.R.U32.HI R3, RZ, 0x3, R2 ;  /* 0x00000003ff037819 */ /* 0x002fc40000011602 */
[----:B------:R-:W-:Y:S02]  /*1afb0*/  LOP3.LUT R4, R2, 0x7, RZ, 0xc0, !PT ;  /* 0x0000000702047812 */ /* 0x000fe400078ec0ff */
[----:B------:R-:W-:Y:S01]  /*1afc0*/  SHF.R.U32.HI R2, RZ, 0x4, R2 ;  /* 0x00000004ff027819 */ /* 0x000fe20000011602 */
[----:B------:R-:W-:Y:S02]  /*1afd0*/  IMAD.SHL.U32 R3, R3, 0x8, RZ ;  /* 0x0000000803037824 */ /* 0x000fe400078e00ff */
[----:B---3--:R-:W-:Y:S01]  /*1afe0*/  HMMA.16816.F16 R68, R16, R20, R68 ;  /* 0x000000141044723c */ /* 0x008fe20000000844 */
[----:B------:R-:W1:Y:S01]  /*1aff0*/  S2R R21, SR_LANEID ;  /* 0x0000000000157919 */ /* 0x000e620000000000 */
[----:B------:R-:W-:Y:S01]  /*1b000*/  IMAD.SHL.U32 R2, R2, 0x8, RZ ;  /* 0x0000000802027824 */ /* 0x000fe200078e00ff */
[----:B------:R-:W-:Y:S02]  /*1b010*/  LOP3.LUT R3, R3, 0x8, R4, 0xe2, !PT ;  /* 0x0000000803037812 */ /* 0x000fe400078ee204 */
[----:B------:R-:W-:-:S02]  /*1b020*/  SHF.R.U32.HI R4, RZ, 0x3, R7 ;  /* 0x00000003ff047819 */ /* 0x000fc40000011607 */
[----:B------:R-:W-:Y:S01]  /*1b030*/  SHF.R.U32.HI R7, RZ, 0x4, R7 ;  /* 0x00000004ff077819 */ /* 0x000fe20000011607 */
[----:B------:R-:W-:Y:S01]  /*1b040*/  IMAD R3, R3, 0x28, R2 ;  /* 0x0000002803037824 */ /* 0x000fe200078e0202 */
[----:B------:R-:W-:Y:S01]  /*1b050*/  SHF.R.U32.HI R2, RZ, 0x3, R9 ;  /* 0x00000003ff027819 */ /* 0x000fe20000011609 */
[----:B------:R-:W-:Y:S01]  /*1b060*/  IMAD.SHL.U32 R13, R4, 0x8, RZ ;  /* 0x00000008040d7824 */ /* 0x000fe200078e00ff */
[----:B------:R-:W-:Y:S01]  /*1b070*/  LOP3.LUT R4, R9, 0x7, RZ, 0xc0, !PT ;  /* 0x0000000709047812 */ /* 0x000fe200078ec0ff */
[----:B------:R-:W-:Y:S01]  /*1b080*/  IMAD.U32 R6, R3, 0x2, R6 ;  /* 0x0000000203067824 */ /* 0x000fe200078e0006 */
[----:B------:R-:W-:Y:S01]  /*1b090*/  SHF.R.U32.HI R3, RZ, 0x3, R11 ;  /* 0x00000003ff037819 */ /* 0x000fe2000001160b */
[----:B------:R-:W-:Y:S01]  /*1b0a0*/  HMMA.16816.F16 R70, R16, R22, R70 ;  /* 0x000000161046723c */ /* 0x000fe20000000846 */
[----:B------:R-:W-:Y:S01]  /*1b0b0*/  LOP3.LUT R8, R13, 0x8, R8, 0xe2, !PT ;  /* 0x000000080d087812 */ /* 0x000fe200078ee208 */
[----:B------:R-:W-:Y:S01]  /*1b0c0*/  IMAD.SHL.U32 R13, R2, 0x8, RZ ;  /* 0x00000008020d7824 */ /* 0x000fe200078e00ff */
[----:B------:R-:W-:Y:S01]  /*1b0d0*/  SHF.R.U32.HI R9, RZ, 0x4, R9 ;  /* 0x00000004ff097819 */ /* 0x000fe20000011609 */
[----:B------:R-:W-:-:S02]  /*1b0e0*/  IMAD.SHL.U32 R3, R3, 0x8, RZ ;  /* 0x0000000803037824 */ /* 0x000fc400078e00ff */
[----:B------:R-:W-:Y:S01]  /*1b0f0*/  IMAD.SHL.U32 R7, R7, 0x8, RZ ;  /* 0x0000000807077824 */ /* 0x000fe200078e00ff */
[----:B------:R-:W-:Y:S01]  /*1b100*/  LOP3.LUT R2, R13, 0x8, R4, 0xe2, !PT ;  /* 0x000000080d027812 */ /* 0x000fe200078ee204 */
[----:B------:R-:W-:Y:S01]  /*1b110*/  IMAD.SHL.U32 R9, R9, 0x8, RZ ;  /* 0x0000000809097824 */ /* 0x000fe200078e00ff */
[----:B------:R-:W-:Y:S01]  /*1b120*/  LOP3.LUT R4, R11, 0x7, RZ, 0xc0, !PT ;  /* 0x000000070b047812 */ /* 0x000fe200078ec0ff */
[----:B------:R-:W-:Y:S01]  /*1b130*/  IMAD R8, R8, 0x88, R7 ;  /* 0x0000008808087824 */ /* 0x000fe200078e0207 */
[----:B------:R-:W-:Y:S01]  /*1b140*/  SHF.R.U32.HI R11, RZ, 0x4, R11 ;  /* 0x00000004ff0b7819 */ /* 0x000fe2000001160b */
[----:B------:R-:W-:Y:S01]  /*1b150*/  IMAD R9, R2, 0x88, R9 ;  /* 0x0000008802097824 */ /* 0x000fe200078e0209 */
[----:B------:R-:W-:Y:S01]  /*1b160*/  LOP3.LUT R20, R3, 0x8, R4, 0xe2, !PT ;  /* 0x0000000803147812 */ /* 0x000fe200078ee204 */
[C---:B------:R-:W-:Y:S01]  /*1b170*/  HMMA.16816.F16 R90, R24.reuse, R34, R90 ;  /* 0x00000022185a723c */ /* 0x040fe2000000085a */
[----:B-----5:R-:W-:Y:S01]  /*1b180*/  SHF.R.U32.HI R2, RZ, 0x3, R12 ;  /* 0x00000003ff027819 */ /* 0x020fe2000001160c */
[----:B------:R-:W-:Y:S01]  /*1b190*/  IMAD.SHL.U32 R11, R11, 0x8, RZ ;  /* 0x000000080b0b7824 */ /* 0x000fe200078e00ff */
[----:B------:R-:W-:Y:S01]  /*1b1a0*/  LOP3.LUT R3, R12, 0x7, RZ, 0xc0, !PT ;  /* 0x000000070c037812 */ /* 0x000fe200078ec0ff */
[----:B------:R-:W-:Y:S01]  /*1b1b0*/  IMAD.U32 R8, R8, 0x2, R5 ;  /* 0x0000000208087824 */ /* 0x000fe200078e0005 */
[----:B-1----:R-:W-:Y:S01]  /*1b1c0*/  LOP3.LUT R22, R21, 0x7, RZ, 0xc0, !PT ;  /* 0x0000000715167812 */ /* 0x002fe200078ec0ff */
[----:B------:R-:W-:Y:S01]  /*1b1d0*/  IMAD R13, R20, 0x88, R11 ;  /* 0x00000088140d7824 */ /* 0x000fe200078e020b */
[--C-:B------:R-:W-:Y:S01]  /*1b1e0*/  SHF.R.U32.HI R20, RZ, 0x3, R21.reuse ;  /* 0x00000003ff147819 */ /* 0x100fe20000011615 */
[----:B------:R-:W-:Y:S01]  /*1b1f0*/  IMAD.SHL.U32 R2, R2, 0x8, RZ ;  /* 0x0000000802027824 */ /* 0x000fe200078e00ff */
[----:B------:R-:W-:Y:S01]  /*1b200*/  SHF.R.U32.HI R21, RZ, 0x4, R21 ;  /* 0x00000004ff157819 */ /* 0x000fe20000011615 */
[C---:B------:R-:W-:Y:S01]  /*1b210*/  HMMA.16816.F16 R92, R24.reuse, R36, R92 ;  /* 0x00000024185c723c */ /* 0x040fe2000000085c */
[----:B------:R-:W-:Y:S01]  /*1b220*/  IMAD.U32 R9, R9, 0x2, R10 ;  /* 0x0000000209097824 */ /* 0x000fe200078e000a */
[----:B------:R-:W-:Y:S01]  /*1b230*/  LDSM.16.M88.4 R4, [R6] ;  /* 0x000000000604783b */ /* 0x000fe20000000200 */
[----:B------:R-:W-:Y:S01]  /*1b240*/  IMAD.SHL.U32 R29, R20, 0x8, RZ ;  /* 0x00000008141d7824 */ /* 0x000fe200078e00ff */
[----:B------:R-:W-:Y:S01]  /*1b250*/  LOP3.LUT R3, R2, 0x8, R3, 0xe2, !PT ;  /* 0x0000000802037812 */ /* 0x000fe200078ee203 */
[----:B------:R-:W-:Y:S01]  /*1b260*/  IMAD.SHL.U32 R28, R21, 0x8, RZ ;  /* 0x00000008151c7824 */ /* 0x000fe200078e00ff */
[----:B------:R-:W1:Y:S01]  /*1b270*/  S2R R2, SR_LANEID ;  /* 0x0000000000027919 */ /* 0x000e620000000000 */
[----:B------:R-:W-:Y:S01]  /*1b280*/  IMAD.U32 R13, R13, 0x2, R142 ;  /* 0x000000020d0d7824 */ /* 0x000fe200078e008e */
[----:B------:R-:W-:Y:S01]  /*1b290*/  LOP3.LUT R29, R29, 0x8, R22, 0xe2, !PT ;  /* 0x000000081d1d7812 */ /* 0x000fe200078ee216 */
[----:B------:R-:W-:Y:S01]  /*1b2a0*/  HMMA.16816.F16 R94, R24, R38, R94 ;  /* 0x00000026185e723c */ /* 0x000fe2000000085e */
[----:B------:R-:W-:-:S02]  /*1b2b0*/  SHF.R.U32.HI R12, RZ, 0x4, R12 ;  /* 0x00000004ff0c7819 */ /* 0x000fc4000001160c */
[----:B------:R2:W3:Y:S01]  /*1b2c0*/  LDSM.16.MT88.4 R20, [R13] ;  /* 0x000000000d14783b */ /* 0x0004e20000004200 */
[----:B------:R-:W-:Y:S02]  /*1b2d0*/  IMAD R28, R29, 0x88, R28 ;  /* 0x000000881d1c7824 */ /* 0x000fe400078e021c */
[----:B------:R-:W-:Y:S02]  /*1b2e0*/  IMAD.SHL.U32 R12, R12, 0x8, RZ ;  /* 0x000000080c0c7824 */ /* 0x000fe400078e00ff */
[----:B------:R-:W-:Y:S02]  /*1b2f0*/  HMMA.16816.F16 R106, R24, R40, R106 ;  /* 0x00000028186a723c */ /* 0x000fe4000000086a */
[----:B------:R-:W-:-:S04]  /*1b300*/  IMAD R3, R3, 0x28, R12 ;  /* 0x0000002803037824 */ /* 0x000fc800078e020c */
[----:B------:R-:W-:Y:S02]  /*1b310*/  IMAD.U32 R3, R3, 0x2, R0 ;  /* 0x0000000203037824 */ /* 0x000fe400078e0000 */
[----:B------:R-:W-:Y:S01]  /*1b320*/  HMMA.16816.F16 R108, R24, R42, R108 ;  /* 0x0000002a186c723c */ /* 0x000fe2000000086c */
[----:B------:R-:W-:Y:S02]  /*1b330*/  IMAD.U32 R24, R28, 0x2, R143 ;  /* 0x000000021c187824 */ /* 0x000fe400078e008f */
[----:B------:R4:W-:Y:S04]  /*1b340*/  LDSM.16.M88.4 R28, [R3] ;  /* 0x00000000031c783b */ /* 0x0009e80000000200 */
[----:B------:R-:W5:Y:S01]  /*1b350*/  LDSM.16.MT88.4 R24, [R24] ;  /* 0x000000001818783b */ /* 0x000f620000004200 */
[----:B------:R-:W-:Y:S01]  /*1b360*/  HMMA.16816.F16 R72, R16, R32, R72 ;  /* 0x000000201048723c */ /* 0x000fe20000000848 */
[----:B-1----:R-:W-:-:S02]  /*1b370*/  SHF.R.U32.HI R0, RZ, 0x3, R2 ;  /* 0x00000003ff007819 */ /* 0x002fc40000011602 */
[----:B------:R-:W-:-:S05]  /*1b380*/  LOP3.LUT R12, R2, 0x7, RZ, 0xc0, !PT ;  /* 0x00000007020c7812 */ /* 0x000fca00078ec0ff */
[C---:B------:R-:W-:Y:S01]  /*1b390*/  HMMA.16816.F16 R74, R16.reuse, R34, R74 ;  /* 0x00000022104a723c */ /* 0x040fe2000000084a */
[----:B------:R-:W-:Y:S01]  /*1b3a0*/  SHF.R.U32.HI R2, RZ, 0x4, R2 ;  /* 0x00000004ff027819 */ /* 0x000fe20000011602 */
[----:B--2---:R-:W-:Y:S02]  /*1b3b0*/  IMAD.SHL.U32 R13, R0, 0x8, RZ ;  /* 0x00000008000d7824 */ /* 0x004fe400078e00ff */
[----:B------:R-:W4:Y:S02]  /*1b3c0*/  S2R R0, SR_LANEID ;  /* 0x0000000000007919 */ /* 0x000f240000000000 */
[----:B------:R-:W-:Y:S01]  /*1b3d0*/  IMAD.SHL.U32 R2, R2, 0x8, RZ ;  /* 0x0000000802027824 */ /* 0x000fe200078e00ff */
[----:B------:R-:W-:Y:S01]  /*1b3e0*/  LOP3.LUT R13, R13, 0x8, R12, 0xe2, !PT ;  /* 0x000000080d0d7812 */ /* 0x000fe200078ee20c */
[----:B------:R-:W-:Y:S04]  /*1b3f0*/  HMMA.16816.F16 R80, R16, R36, R80 ;  /* 0x000000241050723c */ /* 0x000fe80000000850 */
[----:B------:R-:W-:-:S02]  /*1b400*/  IMAD R2, R13, 0x28, R2 ;  /* 0x000000280d027824 */ /* 0x000fc400078e0202 */
[----:B------:R-:W-:Y:S02]  /*1b410*/  IMAD.MOV.U32 R13, RZ, RZ, RZ ;  /* 0x000000ffff0d7224 */ /* 0x000fe400078e00ff */
[----:B------:R-:W-:Y:S01]  /*1b420*/  HMMA.16816.F16 R82, R16, R38, R82 ;  /* 0x000000261052723c */ /* 0x000fe20000000852 */
[----:B------:R-:W-:-:S07]  /*1b430*/  IMAD.U32 R2, R2, 0x2, R15 ;  /* 0x0000000202027824 */ /* 0x000fce00078e000f */
[C---:B------:R-:W-:Y:S08]  /*1b440*/  HMMA.16816.F16 R84, R16.reuse, R40, R84 ;  /* 0x000000281054723c */ /* 0x040ff00000000854 */
[----:B------:R-:W-:Y:S01]  /*1b450*/  HMMA.16816.F16 R48, R16, R42, R48 ;  /* 0x0000002a1030723c */ /* 0x000fe20000000830 */
[----:B------:R-:W1:Y:S01]  /*1b460*/  LDSM.16.MT88.4 R16, [R8] ;  /* 0x000000000810783b */ /* 0x000e620000004200 */
[----:B----4-:R-:W-:-:S03]  /*1b470*/  LOP3.LUT R3, R0, 0x7, RZ, 0xc0, !PT ;  /* 0x0000000700037812 */ /* 0x010fc600078ec0ff */
[----:B------:R-:W2:Y:S03]  /*1b480*/  LDSM.16.MT88.4 R8, [R9] ;  /* 0x000000000908783b */ /* 0x000ea60000004200 */
[C---:B---3--:R-:W-:Y:S08]  /*1b490*/  HMMA.16816.F16 R116, R4.reuse, R20, R116 ;  /* 0x000000140474723c */ /* 0x048ff00000000874 */
[C---:B------:R-:W-:Y:S08]  /*1b4a0*/  HMMA.16816.F16 R118, R4.reuse, R22, R118 ;  /* 0x000000160476723c */ /* 0x040ff00000000876 */
[C---:B-----5:R-:W-:Y:S08]  /*1b4b0*/  HMMA.16816.F16 R120, R4.reuse, R24, R120 ;  /* 0x000000180478723c */ /* 0x060ff00000000878 */
[----:B------:R-:W-:Y:S08]  /*1b4c0*/  HMMA.16816.F16 R122, R4, R26, R122 ;  /* 0x0000001a047a723c */ /* 0x000ff0000000087a */
[----:B------:R-:W-:Y:S08]  /*1b4d0*/  HMMA.16816.F16 R132, R44, R32, R132 ;  /* 0x000000202c84723c */ /* 0x000ff00000000884 */
[C---:B-1----:R-:W-:Y:S08]  /*1b4e0*/  HMMA.16816.F16 R110, R4.reuse, R16, R110 ;  /* 0x00000010046e723c */ /* 0x042ff0000000086e */
[C---:B------:R-:W-:Y:S08]  /*1b4f0*/  HMMA.16816.F16 R112, R4.reuse, R18, R112 ;  /* 0x000000120470723c */ /* 0x040ff00000000870 */
[C---:B--2---:R-:W-:Y:S08]  /*1b500*/  HMMA.16816.F16 R114, R4.reuse, R8, R114 ;  /* 0x000000080472723c */ /* 0x044ff00000000872 */
[----:B------:R-:W-:Y:S01]  /*1b510*/  HMMA.16816.F16 R104, R4, R10, R104 ;  /* 0x0000000a0468723c */ /* 0x000fe20000000868 */
[----:B------:R-:W1:Y:S01]  /*1b520*/  S2R R5, SR_LANEID ;  /* 0x0000000000057919 */ /* 0x000e620000000000 */
[----:B------:R-:W2:Y:S06]  /*1b530*/  S2R R4, SR_LANEID ;  /* 0x0000000000047919 */ /* 0x000eac0000000000 */
[C---:B------:R-:W-:Y:S01]  /*1b540*/  HMMA.16816.F16 R100, R44.reuse, R34, R100 ;  /* 0x000000222c64723c */ /* 0x040fe20000000864 */
[----:B------:R-:W3:Y:S01]  /*1b550*/  S2R R6, SR_LANEID ;  /* 0x0000000000067919 */ /* 0x000ee20000000000 */
[----:B------:R4:W5:Y:S06]  /*1b560*/  LDSM.16.M88.4 R32, [R2] ;  /* 0x000000000220783b */ /* 0x00096c0000000200 */
[----:B------:R-:W-:Y:S01]  /*1b570*/  HMMA.16816.F16 R102, R44, R36, R102 ;  /* 0x000000242c66723c */ /* 0x000fe20000000866 */
[----:B------:R-:W-:Y:S01]  /*1b580*/  IMAD.MOV.U32 R37, RZ, RZ, RZ ;  /* 0x000000ffff257224 */ /* 0x000fe200078e00ff */
[----:B----4-:R-:W-:-:S02]  /*1b590*/  SHF.R.U32.HI R2, RZ, 0x3, R0 ;  /* 0x00000003ff027819 */ /* 0x010fc40000011600 */
[----:B------:R-:W-:-:S04]  /*1b5a0*/  SHF.R.U32.HI R0, RZ, 0x4, R0 ;  /* 0x00000004ff007819 */ /* 0x000fc80000011600 */
[----:B------:R-:W-:Y:S01]  /*1b5b0*/  HMMA.16816.F16 R134, R44, R38, R134 ;  /* 0x000000262c86723c */ /* 0x000fe20000000886 */
[----:B------:R-:W4:Y:S01]  /*1b5c0*/  S2R R38, SR_LANEID ;  /* 0x0000000000267919 */ /* 0x000f220000000000 */
[----:B------:R-:W-:Y:S02]  /*1b5d0*/  IMAD.SHL.U32 R2, R2, 0x8, RZ ;  /* 0x0000000802027824 */ /* 0x000fe400078e00ff */
[----:B------:R-:W-:-:S03]  /*1b5e0*/  IMAD.SHL.U32 R0, R0, 0x8, RZ ;  /* 0x0000000800007824 */ /* 0x000fc600078e00ff */
[----:B------:R-:W-:Y:S01]  /*1b5f0*/  LOP3.LUT R7, R2, 0x8, R3, 0xe2, !PT ;  /* 0x0000000802077812 */ /* 0x000fe200078ee203 */
[C---:B------:R-:W-:Y:S01]  /*1b600*/  HMMA.16816.F16 R96, R44.reuse, R40, R96 ;  /* 0x000000282c60723c */ /* 0x040fe20000000860 */
[----:B-1----:R-:W-:Y:S01]  /*1b610*/  LOP3.LUT R2, R5, 0x3, RZ, 0xc0, !PT ;  /* 0x0000000305027812 */ /* 0x002fe200078ec0ff */
[----:B------:R-:W-:Y:S01]  /*1b620*/  IMAD.MOV.U32 R3, RZ, RZ, RZ ;  /* 0x000000ffff037224 */ /* 0x000fe200078e00ff */
[----:B------:R-:W-:Y:S01]  /*1b630*/  SHF.R.U32.HI R5, RZ, 0x2, R5 ;  /* 0x00000002ff057819 */ /* 0x000fe20000011605 */
[----:B------:R-:W-:Y:S01]  /*1b640*/  IMAD R7, R7, 0x28, R0 ;  /* 0x0000002807077824 */ /* 0x000fe200078e0200 */
[----:B--2---:R-:W-:Y:S01]  /*1b650*/  LOP3.LUT R12, R4, 0x3, RZ, 0xc0, !PT ;  /* 0x00000003040c7812 */ /* 0x004fe200078ec0ff */
[----:B------:R-:W1:Y:S02]  /*1b660*/  S2R R0, SR_TID.X ;  /* 0x0000000000007919 */ /* 0x000e640000002100 */
[----:B------:R-:W-:Y:S01]  /*1b670*/  HMMA.16816.F16 R98, R44, R42, R98 ;  /* 0x0000002a2c62723c */ /* 0x000fe20000000862 */
[----:B------:R-:W-:Y:S01]  /*1b680*/  IMAD.WIDE.U32 R2, R5, 0x200, R2 ;  /* 0x0000020005027825 */ /* 0x000fe200078e0002 */
[----:B------:R-:W-:Y:S01]  /*1b690*/  SHF.R.U32.HI R5, RZ, 0x2, R4 ;  /* 0x00000002ff057819 */ /* 0x000fe20000011604 */
[----:B------:R-:W2:Y:S01]  /*1b6a0*/  S2R R44, SR_LANEID ;  /* 0x00000000002c7919 */ /* 0x000ea20000000000 */
[----:B---3--:R-:W-:Y:S01]  /*1b6b0*/  SHF.R.U32.HI R15, RZ, 0x2, R6 ;  /* 0x00000002ff0f7819 */ /* 0x008fe20000011606 */
[----:B------:R-:W-:-:S02]  /*1b6c0*/  IMAD.U32 R7, R7, 0x2, R14 ;  /* 0x0000000207077824 */ /* 0x000fc400078e000e */
[----:B------:R-:W-:Y:S01]  /*1b6d0*/  IMAD.WIDE.U32 R12, R5, 0x200, R12 ;  /* 0x00000200050c7825 */ /* 0x000fe200078e000c */
[C---:B------:R-:W-:Y:S01]  /*1b6e0*/  HMMA.16816.F16 R124, R28.reuse, R16, R124 ;  /* 0x000000101c7c723c */ /* 0x040fe2000000087c */
[----:B------:R-:W3:Y:S01]  /*1b6f0*/  S2R R45, SR_LANEID ;  /* 0x00000000002d7919 */ /* 0x000ee20000000000 */
[----:B------:R-:W5:Y:S06]  /*1b700*/  S2R R40, SR_LANEID ;  /* 0x0000000000287919 */ /* 0x000f6c0000000000 */
[C---:B------:R-:W-:Y:S01]  /*1b710*/  HMMA.16816.F16 R126, R28.reuse, R18, R126 ;  /* 0x000000121c7e723c */ /* 0x040fe2000000087e */
[----:B------:R-:W1:Y:S01]  /*1b720*/  S2R R42, SR_LANEID ;  /* 0x00000000002a7919 */ /* 0x000e620000000000 */
[----:B----4-:R-:W-:Y:S01]  /*1b730*/  SHF.R.U32.HI R39, RZ, 0x2, R38 ;  /* 0x00000002ff277819 */ /* 0x010fe20000011626 */
[----:B------:R-:W4:Y:S05]  /*1b740*/  S2R R46, SR_LANEID ;  /* 0x00000000002e7919 */ /* 0x000f2a0000000000 */
[C---:B------:R-:W-:Y:S01]  /*1b750*/  HMMA.16816.F16 R132, R28.reuse, R8, R132 ;  /* 0x000000081c84723c */ /* 0x040fe20000000884 */
[----:B------:R-:W2:Y:S07]  /*1b760*/  S2R R47, SR_LANEID ;  /* 0x00000000002f7919 */ /* 0x000eae0000000000 */
[C---:B------:R-:W-:Y:S08]  /*1b770*/  HMMA.16816.F16 R100, R28.reuse, R10, R100 ;  /* 0x0000000a1c64723c */ /* 0x040ff00000000864 */
[----:B------:R-:W-:Y:S01]  /*1b780*/  HMMA.16816.F16 R102, R28, R20, R102 ;  /* 0x000000141c66723c */ /* 0x000fe20000000866 */
[----:B-----5:R-:W-:-:S07]  /*1b790*/  SHF.R.U32.HI R41, RZ, 0x2, R40 ;  /* 0x00000002ff297819 */ /* 0x020fce0000011628 */
[----:B------:R-:W-:Y:S01]  /*1b7a0*/  HMMA.16816.F16 R134, R28, R22, R134 ;  /* 0x000000161c86723c */ /* 0x000fe20000000886 */
[----:B-1----:R-:W-:-:S07]  /*1b7b0*/  SHF.R.U32.HI R43, RZ, 0x2, R42 ;  /* 0x00000002ff2b7819 */ /* 0x002fce000001162a */
[C---:B------:R-:W-:Y:S08]  /*1b7c0*/  HMMA.16816.F16 R96, R28.reuse, R24, R96 ;  /* 0x000000181c60723c */ /* 0x040ff00000000860 */
[----:B------:R-:W-:Y:S01]  /*1b7d0*/  HMMA.16816.F16 R98, R28, R26, R98 ;  /* 0x0000001a1c62723c */ /* 0x000fe20000000862 */
[----:B------:R-:W1:Y:S01]  /*1b7e0*/  S2R R29, SR_LANEID ;  /* 0x00000000001d7919 */ /* 0x000e620000000000 */
[----:B------:R-:W-:-:S02]  /*1b7f0*/  LOP3.LUT R28, R6, 0x3, RZ, 0xc0, !PT ;  /* 0x00000003061c7812 */ /* 0x000fc400078ec0ff */
[----:B------:R-:W5:Y:S04]  /*1b800*/  LDSM.16.M88.4 R4, [R7] ;  /* 0x000000000704783b */ /* 0x000f680000000200 */
[C---:B------:R-:W-:Y:S01]  /*1b810*/  HMMA.16816.F16 R68, R32.reuse, R16, R68 ;  /* 0x000000102044723c */ /* 0x040fe20000000844 */
[----:B------:R-:W3:Y:S07]  /*1b820*/  S2R R30, SR_LANEID ;  /* 0x00000000001e7919 */ /* 0x000eee0000000000 */
[C---:B------:R-:W-:Y:S08]  /*1b830*/  HMMA.16816.F16 R70, R32.reuse, R18, R70 ;  /* 0x000000122046723c */ /* 0x040ff00000000846 */
[C---:B------:R-:W-:Y:S08]  /*1b840*/  HMMA.16816.F16 R72, R32.reuse, R8, R72 ;  /* 0x000000082048723c */ /* 0x040ff00000000848 */
[----:B------:R-:W-:Y:S01]  /*1b850*/  HMMA.16816.F16 R74, R32, R10, R74 ;  /* 0x0000000a204a723c */ /* 0x000fe2000000084a */
[----:B-1----:R-:W-:-:S02]  /*1b860*/  LOP3.LUT R36, R29, 0x3, RZ, 0xc0, !PT ;  /* 0x000000031d247812 */ /* 0x002fc400078ec0ff */
[----:B------:R-:W-:Y:S01]  /*1b870*/  SHF.R.U32.HI R31, RZ, 0x2, R29 ;  /* 0x00000002ff1f7819 */ /* 0x000fe2000001161d */
[----:B------:R-:W-:-:S04]  /*1b880*/  IMAD.MOV.U32 R29, RZ, RZ, RZ ;  /* 0x000000ffff1d7224 */ /* 0x000fc800078e00ff */
[C---:B------:R-:W-:Y:S01]  /*1b890*/  HMMA.16816.F16 R80, R32.reuse, R20, R80 ;  /* 0x000000142050723c */ /* 0x040fe20000000850 */
[----:B------:R-:W-:Y:S01]  /*1b8a0*/  IMAD.WIDE.U32 R36, R31, 0x200, R36 ;  /* 0x000002001f247825 */ /* 0x000fe200078e0024 */
[----:B---3--:R-:W-:Y:S02]  /*1b8b0*/  LOP3.LUT R14, R30, 0x3, RZ, 0xc0, !PT ;  /* 0x000000031e0e7812 */ /* 0x008fe400078ec0ff */
[----:B------:R-:W-:Y:S01]  /*1b8c0*/  SHF.R.U32.HI R31, RZ, 0x2, R30 ;  /* 0x00000002ff1f7819 */ /* 0x000fe2000001161e */
[----:B------:R-:W-:Y:S01]  /*1b8d0*/  IMAD.WIDE.U32 R28, R15, 0x200, R28 ;  /* 0x000002000f1c7825 */ /* 0x000fe200078e001c */
[----:B------:R-:W-:Y:S02]  /*1b8e0*/  LOP3.LUT R30, R38, 0x3, RZ, 0xc0, !PT ;  /* 0x00000003261e7812 */ /* 0x000fe400078ec0ff */
[----:B------:R-:W-:Y:S01]  /*1b8f0*/  HMMA.16816.F16 R82, R32, R22, R82 ;  /* 0x000000162052723c */ /* 0x000fe20000000852 */
[----:B------:R-:W-:Y:S01]  /*1b900*/  IMAD.MOV.U32 R15, RZ, RZ, RZ ;  /* 0x000000ffff0f7224 */ /* 0x000fe200078e00ff */
[----:B------:R-:W-:-:S02]  /*1b910*/  LOP3.LUT R38, R40, 0x3, RZ, 0xc0, !PT ;  /* 0x0000000328267812 */ /* 0x000fc400078ec0ff */
[----:B------:R-:W-:Y:S01]  /*1b920*/  LOP3.LUT R40, R42, 0x3, RZ, 0xc0, !PT ;  /* 0x000000032a287812 */ /* 0x000fe200078ec0ff */
[----:B------:R-:W-:Y:S01]  /*1b930*/  IMAD.WIDE.U32 R14, R31, 0x200, R14 ;  /* 0x000002001f0e7825 */ /* 0x000fe200078e000e */
[----:B--2---:R-:W-:Y:S02]  /*1b940*/  LOP3.LUT R42, R47, 0x3, RZ, 0xc0, !PT ;  /* 0x000000032f2a7812 */ /* 0x004fe400078ec0ff */
[----:B------:R-:W-:Y:S01]  /*1b950*/  HMMA.16816.F16 R84, R32, R24, R84 ;  /* 0x000000182054723c */ /* 0x000fe20000000854 */
[----:B------:R-:W-:Y:S01]  /*1b960*/  IMAD.MOV.U32 R31, RZ, RZ, RZ ;  /* 0x000000ffff1f7224 */ /* 0x000fe200078e00ff */
[----:B------:R-:W-:Y:S01]  /*1b970*/  SHF.R.U32.HI R47, RZ, 0x2, R47 ;  /* 0x00000002ff2f7819 */ /* 0x000fe2000001162f */
[----:B------:R-:W-:-:S05]  /*1b980*/  IMAD.WIDE.U32 R30, R39, 0x200, R30 ;  /* 0x00000200271e7825 */ /* 0x000fca00078e001e */
[----:B------:R-:W-:Y:S01]  /*1b990*/  HMMA.16816.F16 R48, R32, R26, R48 ;  /* 0x0000001a2030723c */ /* 0x000fe20000000830 */
[----:B------:R-:W-:Y:S01]  /*1b9a0*/  LOP3.LUT R32, R44, 0x3, RZ, 0xc0, !PT ;  /* 0x000000032c207812 */ /* 0x000fe200078ec0ff */
[----:B------:R-:W-:Y:S01]  /*1b9b0*/  IMAD.MOV.U32 R33, RZ, RZ, RZ ;  /* 0x000000ffff217224 */ /* 0x000fe200078e00ff */
[----:B------:R-:W-:Y:S01]  /*1b9c0*/  SHF.R.U32.HI R35, RZ, 0x2, R44 ;  /* 0x00000002ff237819 */ /* 0x000fe2000001162c */
[----:B------:R-:W-:Y:S01]  /*1b9d0*/  IMAD.MOV.U32 R39, RZ, RZ, RZ ;  /* 0x000000ffff277224 */ /* 0x000fe200078e00ff */
[----:B------:R-:W-:Y:S02]  /*1b9e0*/  LOP3.LUT R34, R45, 0x3, RZ, 0xc0, !PT ;  /* 0x000000032d227812 */ /* 0x000fe400078ec0ff */
[----:B------:R-:W-:Y:S01]  /*1b9f0*/  SHF.R.U32.HI R45, RZ, 0x2, R45 ;  /* 0x00000002ff2d7819 */ /* 0x000fe2000001162d */
[----:B------:R-:W-:Y:S01]  /*1ba00*/  IMAD.WIDE.U32 R32, R35, 0x200, R32 ;  /* 0x0000020023207825 */ /* 0x000fe200078e0020 */
[----:B-----5:R-:W-:Y:S01]  /*1ba10*/  HMMA.16816.F16 R76, R4, R16, R76 ;  /* 0x00000010044c723c */ /* 0x020fe2000000084c */
[----:B----4-:R-:W-:-:S02]  /*1ba20*/  LOP3.LUT R16, R46, 0x3, RZ, 0xc0, !PT ;  /* 0x000000032e107812 */ /* 0x010fc400078ec0ff */
[----:B------:R-:W-:Y:S01]  /*1ba30*/  IMAD.MOV.U32 R35, RZ, RZ, RZ ;  /* 0x000000ffff237224 */ /* 0x000fe200078e00ff */
[----:B------:R-:W-:Y:S01]  /*1ba40*/  LOP3.LUT R44, R51, 0x3, RZ, 0xc0, !PT ;  /* 0x00000003332c7812 */ /* 0x000fe200078ec0ff */
[----:B------:R-:W-:Y:S01]  /*1ba50*/  IMAD.SHL.U32 R17, R0, 0x400, RZ ;  /* 0x0000040000117824 */ /* 0x000fe200078e00ff */
[----:B------:R-:W-:Y:S01]  /*1ba60*/  SHF.R.U32.HI R51, RZ, 0x2, R51 ;  /* 0x00000002ff337819 */ /* 0x000fe20000011633 */
[----:B------:R-:W-:Y:S01]  /*1ba70*/  IMAD.WIDE.U32 R34, R45, 0x200, R34 ;  /* 0x000002002d227825 */ /* 0x000fe200078e0022 */
[----:B------:R-:W-:Y:S01]  /*1ba80*/  HMMA.16816.F16 R88, R4, R8, R88 ;  /* 0x000000080458723c */ /* 0x000fe20000000858 */
[----:B------:R-:W-:Y:S02]  /*1ba90*/  LOP3.LUT R8, R54, 0x3, RZ, 0xc0, !PT ;  /* 0x0000000336087812 */ /* 0x000fe400078ec0ff */
[----:B------:R-:W-:Y:S01]  /*1baa0*/  LOP3.LUT R45, R17, 0xf0000, RZ, 0xc0, !PT ;  /* 0x000f0000112d7812 */ /* 0x000fe200078ec0ff */
[----:B------:R-:W-:-:S03]  /*1bab0*/  IMAD.WIDE.U32 R38, R41, 0x200, R38 ;  /* 0x0000020029267825 */ /* 0x000fc600078e0026 */
[----:B------:R-:W-:Y:S01]  /*1bac0*/  IADD3 R59, P0, P1, R45, UR4, R130 ;  /* 0x000000042d3b7c10 */ /* 0x000fe2000f91e082 */
[----:B------:R-:W1:Y:S01]  /*1bad0*/  LDCU.64 UR4, c[0x0][0x390] ;  /* 0x00007200ff0477ac */ /* 0x000e620008000a00 */
[----:B------:R-:W-:Y:S01]  /*1bae0*/  IMAD.MOV.U32 R41, RZ, RZ, RZ ;  /* 0x000000ffff297224 */ /* 0x000fe200078e00ff */
[C---:B------:R-:W-:Y:S01]  /*1baf0*/  HMMA.16816.F16 R78, R4.reuse, R18, R78 ;  /* 0x00000012044e723c */ /* 0x040fe2000000084e */
[----:B------:R-:W-:Y:S01]  /*1bb00*/  IMAD.MOV.U32 R17, RZ, RZ, RZ ;  /* 0x000000ffff117224 */ /* 0x000fe200078e00ff */
[----:B------:R-:W-:Y:S01]  /*1bb10*/  LOP3.LUT R18, R50, 0x3, RZ, 0xc0, !PT ;  /* 0x0000000332127812 */ /* 0x000fe200078ec0ff */
[----:B------:R-:W-:Y:S01]  /*1bb20*/  IMAD.WIDE.U32 R40, R43, 0x200, R40 ;  /* 0x000002002b287825 */ /* 0x000fe200078e0028 */
[----:B------:R-:W-:Y:S02]  /*1bb30*/  SHF.R.U32.HI R43, RZ, 0x2, R46 ;  /* 0x00000002ff2b7819 */ /* 0x000fe4000001162e */
[----:B------:R-:W-:Y:S01]  /*1bb40*/  LOP3.LUT R46, R52, 0x3, RZ, 0xc0, !PT ;  /* 0x00000003342e7812 */ /* 0x000fe200078ec0ff */
[----:B------:R-:W-:Y:S01]  /*1bb50*/  IMAD.SHL.U32 R0, R0, 0x2, RZ ;  /* 0x0000000200007824 */ /* 0x000fe200078e00ff */
[----:B------:R-:W-:Y:S01]  /*1bb60*/  SHF.R.U32.HI R45, RZ, 0x2, R50 ;  /* 0x00000002ff2d7819 */ /* 0x000fe20000011632 */
[----:B------:R-:W-:Y:S01]  /*1bb70*/  IMAD.WIDE.U32 R16, R43, 0x200, R16 ;  /* 0x000002002b107825 */ /* 0x000fe200078e0010 */
[C---:B------:R-:W-:Y:S02]  /*1bb80*/  HMMA.16816.F16 R90, R4.reuse, R10, R90 ;  /* 0x0000000a045a723c */ /* 0x040fe4000000085a */
[----:B------:R-:W-:Y:S01]  /*1bb90*/  LOP3.LUT R59, R59, 0x40, R0, 0xf8, !PT ;  /* 0x000000403b3b7812 */ /* 0x000fe200078ef800 */
[----:B------:R-:W-:Y:S01]  /*1bba0*/  IMAD.MOV.U32 R43, RZ, RZ, RZ ;  /* 0x000000ffff2b7224 */ /* 0x000fe200078e00ff */
[----:B------:R-:W-:Y:S01]  /*1bbb0*/  IADD3.X R0, PT, PT, RZ, RZ, RZ, P0, P1 ;  /* 0x000000ffff007210 */ /* 0x000fe200007e24ff */
[----:B------:R-:W-:Y:S01]  /*1bbc0*/  IMAD.MOV.U32 R9, RZ, RZ, RZ ;  /* 0x000000ffff097224 */ /* 0x000fe200078e00ff */
[----:B-1----:R-:W-:Y:S01]  /*1bbd0*/  LEA R57, P0, R59, UR4, 0x1 ;  /* 0x000000043b397c11 */ /* 0x002fe2000f8008ff */
[----:B------:R-:W-:Y:S01]  /*1bbe0*/  IMAD.WIDE.U32 R42, R47, 0x200, R42 ;  /* 0x000002002f2a7825 */ /* 0x000fe200078e002a */
[C---:B------:R-:W-:Y:S02]  /*1bbf0*/  HMMA.16816.F16 R92, R4.reuse, R20, R92 ;  /* 0x00000014045c723c */ /* 0x040fe4000000085c */
[----:B------:R-:W-:Y:S01]  /*1bc00*/  LEA.HI.X R59, R59, UR5, R0, 0x1, P0 ;  /* 0x000000053b3b7c11 */ /* 0x000fe200080f0c00 */
[----:B------:R-:W-:Y:S01]  /*1bc10*/  IMAD.MOV.U32 R47, RZ, RZ, RZ ;  /* 0x000000ffff2f7224 */ /* 0x000fe200078e00ff */
[-C--:B------:R-:W-:Y:S01]  /*1bc20*/  LEA R10, P1, R12, R57.reuse, 0x2 ;  /* 0x000000390c0a7211 */ /* 0x080fe200078210ff */
[----:B------:R-:W-:Y:S01]  /*1bc30*/  IMAD.MOV.U32 R19, RZ, RZ, RZ ;  /* 0x000000ffff137224 */ /* 0x000fe200078e00ff */
[-C--:B------:R-:W-:Y:S01]  /*1bc40*/  LEA R50, P3, R36, R57.reuse, 0x2 ;  /* 0x0000003924327211 */ /* 0x080fe200078610ff */
[----:B------:R-:W-:Y:S01]  /*1bc50*/  IMAD.WIDE.U32 R52, R53, 0x200, R46 ;  /* 0x0000020035347825 */ /* 0x000fe200078e002e */
[----:B------:R-:W-:Y:S01]  /*1bc60*/  LEA R46, P2, R28, R57, 0x2 ;  /* 0x000000391c2e7211 */ /* 0x000fe200078410ff */
[----:B------:R-:W-:Y:S01]  /*1bc70*/  HMMA.16816.F16 R94, R4, R22, R94 ;  /* 0x00000016045e723c */ /* 0x000fe2000000085e */
[----:B------:R-:W-:Y:S01]  /*1bc80*/  LEA.HI.X R11, R12, R59, R13, 0x2, P1 ;  /* 0x0000003b0c0b7211 */ /* 0x000fe200008f140d */
[----:B------:R-:W-:Y:S01]  /*1bc90*/  IMAD.WIDE.U32 R54, R55, 0x200, R8 ;  /* 0x0000020037367825 */ /* 0x000fe200078e0008 */
[----:B------:R-:W-:-:S02]  /*1bca0*/  LEA R8, P0, R2, R57, 0x2 ;  /* 0x0000003902087211 */ /* 0x000fc400078010ff */
[-C--:B------:R-:W-:Y:S01]  /*1bcb0*/  LEA.HI.X R47, R28, R59.reuse, R29, 0x2, P2 ;  /* 0x0000003b1c2f7211 */ /* 0x080fe200010f141d */
[----:B------:R-:W-:Y:S01]  /*1bcc0*/  IMAD.WIDE.U32 R18, R45, 0x200, R18 ;  /* 0x000002002d127825 */ /* 0x000fe200078e0012 */
[----:B------:R-:W-:Y:S01]  /*1bcd0*/  LEA.HI.X R9, R2, R59, R3, 0x2, P0 ;  /* 0x0000003b02097211 */ /* 0x000fe200000f1403 */
[C---:B------:R-:W-:Y:S01]  /*1bce0*/  HMMA.16816.F16 R106, R4.reuse, R24, R106 ;  /* 0x00000018046a723c */ /* 0x040fe2000000086a */
[-C--:B------:R-:W-:Y:S01]  /*1bcf0*/  LEA R2, P0, R14, R57.reuse, 0x2 ;  /* 0x000000390e027211 */ /* 0x080fe200078010ff */
[----:B------:R-:W-:Y:S01]  /*1bd00*/  IMAD.MOV.U32 R45, RZ, RZ, RZ ;  /* 0x000000ffff2d7224 */ /* 0x000fe200078e00ff */
[-C--:B------:R-:W-:Y:S01]  /*1bd10*/  LEA R12, P1, R30, R57.reuse, 0x2 ;  /* 0x000000391e0c7211 */ /* 0x080fe200078210ff */
[----:B------:R-:W-:Y:S01]  /*1bd20*/  STG.E desc[UR6][R8.64], R110 ;  /* 0x0000006e08007986 */ /* 0x000fe2000c101906 */
[----:B------:R-:W-:Y:S01]  /*1bd30*/  LEA R20, P2, R38, R57, 0x2 ;  /* 0x0000003926147211 */ /* 0x000fe200078410ff */
[----:B------:R-:W-:Y:S01]  /*1bd40*/  IMAD.WIDE.U32 R44, R51, 0x200, R44 ;  /* 0x00000200332c7825 */ /* 0x000fe200078e002c */
[----:B------:R-:W-:Y:S01]  /*1bd50*/  LEA.HI.X R51, R36, R59, R37, 0x2, P3 ;  /* 0x0000003b24337211 */ /* 0x000fe200018f1425 */
[----:B------:R-:W-:Y:S01]  /*1bd60*/  HMMA.16816.F16 R108, R4, R26, R108 ;  /* 0x0000001a046c723c */ /* 0x000fe2000000086c */
[----:B------:R-:W-:Y:S01]  /*1bd70*/  LEA R28, P3, R40, R57, 0x2 ;  /* 0x00000039281c7211 */ /* 0x000fe200078610ff */
[----:B------:R-:W-:Y:S01]  /*1bd80*/  STG.E desc[UR6][R8.64+0x4000], R111 ;  /* 0x0040006f08007986 */ /* 0x000fe2000c101906 */
[----:B------:R-:W-:-:S02]  /*1bd90*/  LEA.HI.X R3, R14, R59, R15, 0x2, P0 ;  /* 0x0000003b0e037211 */ /* 0x000fc400000f140f */
[-C--:B------:R-:W-:Y:S01]  /*1bda0*/  LEA.HI.X R13, R30, R59.reuse, R31, 0x2, P1 ;  /* 0x0000003b1e0d7211 */ /* 0x080fe200008f141f */
[----:B------:R-:W-:Y:S01]  /*1bdb0*/  STG.E desc[UR6][R8.64+0x10], R112 ;  /* 0x0000107008007986 */ /* 0x000fe2000c101906 */
[----:B------:R-:W-:Y:S02]  /*1bdc0*/  LEA.HI.X R21, R38, R59, R39, 0x2, P2 ;  /* 0x0000003b26157211 */ /* 0x000fe400010f1427 */
[-C--:B------:R-:W-:Y:S01]  /*1bdd0*/  LEA R14, P0, R32, R57.reuse, 0x2 ;  /* 0x00000039200e7211 */ /* 0x080fe200078010ff */
[----:B------:R-:W-:Y:S01]  /*1bde0*/  STG.E desc[UR6][R8.64+0x4010], R113 ;  /* 0x0040107108007986 */ /* 0x000fe2000c101906 */
[-C--:B------:R-:W-:Y:S02]  /*1bdf0*/  LEA R30, P2, R16, R57.reuse, 0x2 ;  /* 0x00000039101e7211 */ /* 0x080fe400078410ff */
[----:B------:R-:W-:Y:S01]  /*1be00*/  LEA R22, P1, R34, R57, 0x2 ;  /* 0x0000003922167211 */ /* 0x000fe200078210ff */
[----:B------:R-:W-:Y:S01]  /*1be10*/  STG.E desc[UR6][R10.64+0x20], R114 ;  /* 0x000020720a007986 */ /* 0x000fe2000c101906 */
[----:B------:R-:W-:-:S02]  /*1be20*/  LEA.HI.X R29, R40, R59, R41, 0x2, P3 ;  /* 0x0000003b281d7211 */ /* 0x000fc400018f1429 */
[----:B------:R-:W-:Y:S01]  /*1be30*/  LEA R36, P3, R42, R57, 0x2 ;  /* 0x000000392a247211 */ /* 0x000fe200078610ff */
[----:B------:R-:W-:Y:S01]  /*1be40*/  STG.E desc[UR6][R10.64+0x4020], R115 ;  /* 0x004020730a007986 */ /* 0x000fe2000c101906 */
[-C--:B------:R-:W-:Y:S02]  /*1be50*/  LEA.HI.X R15, R32, R59.reuse, R33, 0x2, P0 ;  /* 0x0000003b200f7211 */ /* 0x080fe400000f1421 */
[-C--:B------:R-:W-:Y:S01]  /*1be60*/  LEA.HI.X R31, R16, R59.reuse, R17, 0x2, P2 ;  /* 0x0000003b101f7211 */ /* 0x080fe200010f1411 */
[----:B------:R-:W-:Y:S01]  /*1be70*/  STG.E desc[UR6][R10.64+0x30], R104 ;  /* 0x000030680a007986 */ /* 0x000fe2000c101906 */
[----:B------:R-:W-:Y:S02]  /*1be80*/  LEA.HI.X R23, R34, R59, R35, 0x2, P1 ;  /* 0x0000003b22177211 */ /* 0x000fe400008f1423 */
[-C--:B------:R-:W-:Y:S01]  /*1be90*/  LEA R16, P0, R18, R57.reuse, 0x2 ;  /* 0x0000003912107211 */ /* 0x080fe200078010ff */
[----:B------:R-:W-:Y:S01]  /*1bea0*/  STG.E desc[UR6][R10.64+0x4030], R105 ;  /* 0x004030690a007986 */ /* 0x000fe2000c101906 */
[----:B------:R-:W-:-:S02]  /*1beb0*/  LEA R24, P1, R44, R57, 0x2 ;  /* 0x000000392c187211 */ /* 0x000fc400078210ff */
[----:B------:R-:W-:Y:S01]  /*1bec0*/  LEA.HI.X R37, R42, R59, R43, 0x2, P3 ;  /* 0x0000003b2a257211 */ /* 0x000fe200018f142b */
[----:B------:R-:W-:Y:S01]  /*1bed0*/  STG.E desc[UR6][R46.64+0x40], R116 ;  /* 0x000040742e007986 */ /* 0x000fe2000c101906 */
[-C--:B------:R-:W-:Y:S02]  /*1bee0*/  LEA R32, P2, R52, R57.reuse, 0x2 ;  /* 0x0000003934207211 */ /* 0x080fe400078410ff */
[----:B------:R-:W-:Y:S01]  /*1bef0*/  LEA R34, P3, R54, R57, 0x2 ;  /* 0x0000003936227211 */ /* 0x000fe200078610ff */
[----:B------:R-:W-:Y:S01]  /*1bf00*/  STG.E desc[UR6][R46.64+0x4040], R117 ;  /* 0x004040752e007986 */ /* 0x000fe2000c101906 */
[-C--:B------:R-:W-:Y:S02]  /*1bf10*/  LEA.HI.X R17, R18, R59.reuse, R19, 0x2, P0 ;  /* 0x0000003b12117211 */ /* 0x080fe400000f1413 */
[-C--:B------:R-:W-:Y:S01]  /*1bf20*/  LEA.HI.X R25, R44, R59.reuse, R45, 0x2, P1 ;  /* 0x0000003b2c197211 */ /* 0x080fe200008f142d */
[----:B------:R-:W-:Y:S01]  /*1bf30*/  STG.E desc[UR6][R46.64+0x50], R118 ;  /* 0x000050762e007986 */ /* 0x000fe2000c101906 */
[----:B------:R-:W-:-:S02]  /*1bf40*/  LEA.HI.X R33, R52, R59, R53, 0x2, P2 ;  /* 0x0000003b34217211 */ /* 0x000fc400010f1435 */
[----:B------:R-:W-:Y:S01]  /*1bf50*/  LEA.HI.X R35, R54, R59, R55, 0x2, P3 ;  /* 0x0000003b36237211 */ /* 0x000fe200018f1437 */
[----:B------:R-:W-:Y:S04]  /*1bf60*/  STG.E desc[UR6][R46.64+0x4050], R119 ;  /* 0x004050772e007986 */ /* 0x000fe8000c101906 */
        /* <DEDUP_REMOVED lines=51> */
[----:B------:R-:W-:Y:S01]  /*1c2a0*/  STG.E desc[UR6][R34.64+0x1c070], R109 ;  /* 0x01c0706d22007986 */ /* 0x000fe2000c101906 */
[----:B------:R-:W-:Y:S05]  /*1c2b0*/  EXIT ;  /* 0x000000000000794d */ /* 0x000fea0003800000 */
.L_x_0:
[----:B------:R-:W-:-:S00]  /*1c2c0*/  BRA `(.L_x_0) ;  /* 0xfffffffc00fc7947 */ /* 0x000fc0000383ffff */
[----:B------:R-:W-:-:S00]  /*1c2d0*/  NOP ;  /* 0x0000000000007918 */ /* 0x000fc00000000000 */
        /* <DEDUP_REMOVED lines=10> */
.L_x_1:


//--------------------- .nv.shared._Z50hgemm_tensorcore_128_doublebuffer_ldgsts_v3_kernelILi1024ELi1024ELi1024ELi128ELi128ELi32EEvP6__halfS1_S1_ --------------------------
	.section	.nv.shared._Z50hgemm_tensorcore_128_doublebuffer_ldgsts_v3_kernelILi1024ELi1024ELi1024ELi128ELi128ELi32EEvP6__halfS1_S1_,"aw",@nobits
	.sectionflags	@""
	.align	16
	.zero		1024


//--------------------- .nv.shared.reserved.0     --------------------------
	.section	.nv.shared.reserved.0,"aw",@nobits
	.weak		__nv_reservedSMEM_offset_0_alias
	.size		__nv_reservedSMEM_offset_0_alias, 0, 64
	.other		__nv_reservedSMEM_offset_0_alias,@"STO_CUDA_RESERVED_SHARED STV_DEFAULT"
__nv_reservedSMEM_offset_0_alias:
	.zero		0
	.zero		64


//--------------------- .nv.constant0._Z50hgemm_tensorcore_128_doublebuffer_ldgsts_v3_kernelILi1024ELi1024ELi1024ELi128ELi128ELi32EEvP6__halfS1_S1_ --------------------------
	.section	.nv.constant0._Z50hgemm_tensorcore_128_doublebuffer_ldgsts_v3_kernelILi1024ELi1024ELi1024ELi128ELi128ELi32EEvP6__halfS1_S1_,"a",@progbits
	.sectionflags	@""
	.align	4
.nv.constant0._Z50hgemm_tensorcore_128_doublebuffer_ldgsts_v3_kernelILi1024ELi1024ELi1024ELi128ELi128ELi32EEvP6__halfS1_S1_:
	.zero		920


//--------------------- SYMBOLS --------------------------

	.type		.nv.reservedSmem.offset0,@object
	.size		.nv.reservedSmem.offset0,0x4
	.type		.nv.reservedSmem.cap,@object
	.size		.nv.reservedSmem.cap,0x4
